	.headerflags	@"EF_CUDA_TEXMODE_UNIFIED EF_CUDA_64BIT_ADDRESS EF_CUDA_ACCELERATORS EF_CUDA_SM90 EF_CUDA_VIRTUAL_SM(EF_CUDA_SM90)"
	.elftype	@"ET_EXEC"


//--------------------- .nv.info                  --------------------------
	.section	.nv.info,"",@"SHT_CUDA_INFO"
	.align	4


	//----- nvinfo : EIATTR_REGCOUNT
	.align		4
        /*0000*/ 	.byte	0x04, 0x2f
        /*0002*/ 	.short	(.L_13 - .L_12)
	.align		4
.L_12:
        /*0004*/ 	.word	index@(triton_poi_fused__to_copy_add_gather_mul_rsub_sub_5)
        /*0008*/ 	.word	0x000000ff


	//----- nvinfo : EIATTR_MIN_STACK_SIZE
	.align		4
.L_13:
        /*000c*/ 	.byte	0x04, 0x12
        /*000e*/ 	.short	(.L_15 - .L_14)
	.align		4
.L_14:
        /*0010*/ 	.word	index@(triton_poi_fused__to_copy_add_gather_mul_rsub_sub_5)
        /*0014*/ 	.word	0x000003b0


	//----- nvinfo : EIATTR_FRAME_SIZE
	.align		4
.L_15:
        /*0018*/ 	.byte	0x04, 0x11
        /*001a*/ 	.short	(.L_17 - .L_16)
	.align		4
.L_16:
        /*001c*/ 	.word	index@(triton_poi_fused__to_copy_add_gather_mul_rsub_sub_5)
        /*0020*/ 	.word	0x000003b0


	//----- nvinfo : EIATTR_MIN_STACK_SIZE
	.align		4
.L_17:
        /*0024*/ 	.byte	0x04, 0x12
        /*0026*/ 	.short	(.L_19 - .L_18)
	.align		4
.L_18:
        /*0028*/ 	.word	index@(triton_poi_fused__to_copy_add_gather_mul_rsub_sub_5)
        /*002c*/ 	.word	0x000003b0
.L_19:


//--------------------- .nv.info.triton_poi_fused__to_copy_add_gather_mul_rsub_sub_5 --------------------------
	.section	.nv.info.triton_poi_fused__to_copy_add_gather_mul_rsub_sub_5,"",@"SHT_CUDA_INFO"
	.sectionflags	@""
	.align	4


	//----- nvinfo : EIATTR_CUDA_API_VERSION
	.align		4
        /*0000*/ 	.byte	0x04, 0x37
        /*0002*/ 	.short	(.L_21 - .L_20)
.L_20:
        /*0004*/ 	.word	0x0000007c


	//----- nvinfo : EIATTR_KPARAM_INFO
	.align		4
.L_21:
        /*0008*/ 	.byte	0x04, 0x17
        /*000a*/ 	.short	(.L_23 - .L_22)
.L_22:
        /*000c*/ 	.word	0x00000000
        /*0010*/ 	.short	0x0013
        /*0012*/ 	.short	0x0094
        /*0014*/ 	.byte	0x00, 0xf0, 0x11, 0x00


	//----- nvinfo : EIATTR_KPARAM_INFO
	.align		4
.L_23:
        /*0018*/ 	.byte	0x04, 0x17
        /*001a*/ 	.short	(.L_25 - .L_24)
.L_24:
        /*001c*/ 	.word	0x00000000
        /*0020*/ 	.short	0x0012
        /*0022*/ 	.short	0x0090
        /*0024*/ 	.byte	0x00, 0xf0, 0x11, 0x00


	//----- nvinfo : EIATTR_KPARAM_INFO
	.align		4
.L_25:
        /*0028*/ 	.byte	0x04, 0x17
        /*002a*/ 	.short	(.L_27 - .L_26)
.L_26:
        /*002c*/ 	.word	0x00000000
        /*0030*/ 	.short	0x0011
        /*0032*/ 	.short	0x0088
        /*0034*/ 	.byte	0x00, 0xf4, 0x21, 0x00


	//----- nvinfo : EIATTR_KPARAM_INFO
	.align		4
.L_27:
        /*0038*/ 	.byte	0x04, 0x17
        /*003a*/ 	.short	(.L_29 - .L_28)
.L_28:
        /*003c*/ 	.word	0x00000000
        /*0040*/ 	.short	0x0010
        /*0042*/ 	.short	0x0080
        /*0044*/ 	.byte	0x00, 0xf4, 0x21, 0x00


	//----- nvinfo : EIATTR_KPARAM_INFO
	.align		4
.L_29:
        /*0048*/ 	.byte	0x04, 0x17
        /*004a*/ 	.short	(.L_31 - .L_30)
.L_30:
        /*004c*/ 	.word	0x00000000
        /*0050*/ 	.short	0x000f
        /*0052*/ 	.short	0x0078
        /*0054*/ 	.byte	0x00, 0xf4, 0x21, 0x00


	//----- nvinfo : EIATTR_KPARAM_INFO
	.align		4
.L_31:
        /*0058*/ 	.byte	0x04, 0x17
        /*005a*/ 	.short	(.L_33 - .L_32)
.L_32:
        /*005c*/ 	.word	0x00000000
        /*0060*/ 	.short	0x000e
        /*0062*/ 	.short	0x0070
        /*0064*/ 	.byte	0x00, 0xf4, 0x21, 0x00


	//----- nvinfo : EIATTR_KPARAM_INFO
	.align		4
.L_33:
        /*0068*/ 	.byte	0x04, 0x17
        /*006a*/ 	.short	(.L_35 - .L_34)
.L_34:
        /*006c*/ 	.word	0x00000000
        /*0070*/ 	.short	0x000d
        /*0072*/ 	.short	0x0068
        /*0074*/ 	.byte	0x00, 0xf4, 0x21, 0x00


	//----- nvinfo : EIATTR_KPARAM_INFO
	.align		4
.L_35:
        /*0078*/ 	.byte	0x04, 0x17
        /*007a*/ 	.short	(.L_37 - .L_36)
.L_36:
        /*007c*/ 	.word	0x00000000
        /*0080*/ 	.short	0x000c
        /*0082*/ 	.short	0x0060
        /*0084*/ 	.byte	0x00, 0xf4, 0x21, 0x00


	//----- nvinfo : EIATTR_KPARAM_INFO
	.align		4
.L_37:
        /*0088*/ 	.byte	0x04, 0x17
        /*008a*/ 	.short	(.L_39 - .L_38)
.L_38:
        /*008c*/ 	.word	0x00000000
        /*0090*/ 	.short	0x000b
        /*0092*/ 	.short	0x0058
        /*0094*/ 	.byte	0x00, 0xf4, 0x21, 0x00


	//----- nvinfo : EIATTR_KPARAM_INFO
	.align		4
.L_39:
        /*0098*/ 	.byte	0x04, 0x17
        /*009a*/ 	.short	(.L_41 - .L_40)
.L_40:
        /*009c*/ 	.word	0x00000000
        /*00a0*/ 	.short	0x000a
        /*00a2*/ 	.short	0x0050
        /*00a4*/ 	.byte	0x00, 0xf4, 0x21, 0x00


	//----- nvinfo : EIATTR_KPARAM_INFO
	.align		4
.L_41:
        /*00a8*/ 	.byte	0x04, 0x17
        /*00aa*/ 	.short	(.L_43 - .L_42)
.L_42:
        /*00ac*/ 	.word	0x00000000
        /*00b0*/ 	.short	0x0009
        /*00b2*/ 	.short	0x0048
        /*00b4*/ 	.byte	0x00, 0xf4, 0x21, 0x00


	//----- nvinfo : EIATTR_KPARAM_INFO
	.align		4
.L_43:
        /*00b8*/ 	.byte	0x04, 0x17
        /*00ba*/ 	.short	(.L_45 - .L_44)
.L_44:
        /*00bc*/ 	.word	0x00000000
        /*00c0*/ 	.short	0x0008
        /*00c2*/ 	.short	0x0040
        /*00c4*/ 	.byte	0x00, 0xf4, 0x21, 0x00


	//----- nvinfo : EIATTR_KPARAM_INFO
	.align		4
.L_45:
        /*00c8*/ 	.byte	0x04, 0x17
        /*00ca*/ 	.short	(.L_47 - .L_46)
.L_46:
        /*00cc*/ 	.word	0x00000000
        /*00d0*/ 	.short	0x0007
        /*00d2*/ 	.short	0x0038
        /*00d4*/ 	.byte	0x00, 0xf4, 0x21, 0x00


	//----- nvinfo : EIATTR_KPARAM_INFO
	.align		4
.L_47:
        /*00d8*/ 	.byte	0x04, 0x17
        /*00da*/ 	.short	(.L_49 - .L_48)
.L_48:
        /*00dc*/ 	.word	0x00000000
        /*00e0*/ 	.short	0x0006
        /*00e2*/ 	.short	0x0030
        /*00e4*/ 	.byte	0x00, 0xf4, 0x21, 0x00


	//----- nvinfo : EIATTR_KPARAM_INFO
	.align		4
.L_49:
        /*00e8*/ 	.byte	0x04, 0x17
        /*00ea*/ 	.short	(.L_51 - .L_50)
.L_50:
        /*00ec*/ 	.word	0x00000000
        /*00f0*/ 	.short	0x0005
        /*00f2*/ 	.short	0x0028
        /*00f4*/ 	.byte	0x00, 0xf4, 0x21, 0x00


	//----- nvinfo : EIATTR_KPARAM_INFO
	.align		4
.L_51:
        /*00f8*/ 	.byte	0x04, 0x17
        /*00fa*/ 	.short	(.L_53 - .L_52)
.L_52:
        /*00fc*/ 	.word	0x00000000
        /*0100*/ 	.short	0x0004
        /*0102*/ 	.short	0x0020
        /*0104*/ 	.byte	0x00, 0xf4, 0x21, 0x00


	//----- nvinfo : EIATTR_KPARAM_INFO
	.align		4
.L_53:
        /*0108*/ 	.byte	0x04, 0x17
        /*010a*/ 	.short	(.L_55 - .L_54)
.L_54:
        /*010c*/ 	.word	0x00000000
        /*0110*/ 	.short	0x0003
        /*0112*/ 	.short	0x0018
        /*0114*/ 	.byte	0x00, 0xf4, 0x21, 0x00


	//----- nvinfo : EIATTR_KPARAM_INFO
	.align		4
.L_55:
        /*0118*/ 	.byte	0x04, 0x17
        /*011a*/ 	.short	(.L_57 - .L_56)
.L_56:
        /*011c*/ 	.word	0x00000000
        /*0120*/ 	.short	0x0002
        /*0122*/ 	.short	0x0010
        /*0124*/ 	.byte	0x00, 0xf4, 0x21, 0x00


	//----- nvinfo : EIATTR_KPARAM_INFO
	.align		4
.L_57:
        /*0128*/ 	.byte	0x04, 0x17
        /*012a*/ 	.short	(.L_59 - .L_58)
.L_58:
        /*012c*/ 	.word	0x00000000
        /*0130*/ 	.short	0x0001
        /*0132*/ 	.short	0x0008
        /*0134*/ 	.byte	0x00, 0xf4, 0x21, 0x00


	//----- nvinfo : EIATTR_KPARAM_INFO
	.align		4
.L_59:
        /*0138*/ 	.byte	0x04, 0x17
        /*013a*/ 	.short	(.L_61 - .L_60)
.L_60:
        /*013c*/ 	.word	0x00000000
        /*0140*/ 	.short	0x0000
        /*0142*/ 	.short	0x0000
        /*0144*/ 	.byte	0x00, 0xf4, 0x21, 0x00


	//----- nvinfo : EIATTR_SPARSE_MMA_MASK
	.align		4
.L_61:
        /*0148*/ 	.byte	0x03, 0x50
        /*014a*/ 	.short	0x0000


	//----- nvinfo : EIATTR_MAXREG_COUNT
	.align		4
        /*014c*/ 	.byte	0x03, 0x1b
        /*014e*/ 	.short	0x00ff


	//----- nvinfo : EIATTR_EXTERNS
	.align		4
        /*0150*/ 	.byte	0x04, 0x0f
        /*0152*/ 	.short	(.L_63 - .L_62)


	//   ....[0]....
	.align		4
.L_62:
        /*0154*/ 	.word	index@(__assertfail)


	//----- nvinfo : EIATTR_SYSCALL_OFFSETS
	.align		4
.L_63:
        /*0158*/ 	.byte	0x04, 0x46
        /*015a*/ 	.short	(.L_65 - .L_64)


	//   ....[0]....
.L_64:
        /*015c*/ 	.word	0x00003e90


	//   ....[1]....
        /*0160*/ 	.word	0x00008b20


	//   ....[2]....
        /*0164*/ 	.word	0x0000d980


	//   ....[3]....
        /*0168*/ 	.word	0x000124e0


	//----- nvinfo : EIATTR_EXIT_INSTR_OFFSETS
	.align		4
.L_65:
        /*016c*/ 	.byte	0x04, 0x1c
        /*016e*/ 	.short	(.L_67 - .L_66)


	//   ....[0]....
.L_66:
        /*0170*/ 	.word	0x0001e2c0


	//   ....[1]....
        /*0174*/ 	.word	0x0001e300


	//----- nvinfo : EIATTR_REQNTID
	.align		4
.L_67:
        /*0178*/ 	.byte	0x04, 0x10
        /*017a*/ 	.short	(.L_69 - .L_68)
.L_68:
        /*017c*/ 	.word	0x00000100
        /*0180*/ 	.word	0x00000001
        /*0184*/ 	.word	0x00000001


	//----- nvinfo : EIATTR_CRS_STACK_SIZE
	.align		4
.L_69:
        /*0188*/ 	.byte	0x04, 0x1e
        /*018a*/ 	.short	(.L_71 - .L_70)
.L_70:
        /*018c*/ 	.word	0x00000000


	//----- nvinfo : EIATTR_CBANK_PARAM_SIZE
	.align		4
.L_71:
        /*0190*/ 	.byte	0x03, 0x19
        /*0192*/ 	.short	0x0098


	//----- nvinfo : EIATTR_PARAM_CBANK
	.align		4
        /*0194*/ 	.byte	0x04, 0x0a
        /*0196*/ 	.short	(.L_73 - .L_72)
	.align		4
.L_72:
        /*0198*/ 	.word	index@(.nv.constant0.triton_poi_fused__to_copy_add_gather_mul_rsub_sub_5)
        /*019c*/ 	.short	0x0210
        /*019e*/ 	.short	0x0098


	//----- nvinfo : EIATTR_SW_WAR
	.align		4
.L_73:
        /*01a0*/ 	.byte	0x04, 0x36
        /*01a2*/ 	.short	(.L_75 - .L_74)
.L_74:
        /*01a4*/ 	.word	0x00000008
.L_75:


//--------------------- .nv.callgraph             --------------------------
	.section	.nv.callgraph,"",@"SHT_CUDA_CALLGRAPH"
	.align	4
	.sectionentsize	8
	.align		4
        /*0000*/ 	.word	0x00000000
	.align		4
        /*0004*/ 	.word	0xffffffff
	.align		4
        /*0008*/ 	.word	index@(triton_poi_fused__to_copy_add_gather_mul_rsub_sub_5)
	.align		4
        /*000c*/ 	.word	index@(__assertfail)
	.align		4
        /*0010*/ 	.word	0x00000000
	.align		4
        /*0014*/ 	.word	0xfffffffe
	.align		4
        /*0018*/ 	.word	0x00000000
	.align		4
        /*001c*/ 	.word	0xfffffffd
	.align		4
        /*0020*/ 	.word	0x00000000
	.align		4
        /*0024*/ 	.word	0xfffffffc


//--------------------- .nv.constant4             --------------------------
	.section	.nv.constant4,"a",@progbits
	.align	8
	.align		8
.nv.constant4:
        /*0000*/ 	.dword	__assertfail
	.align		8
        /*0008*/ 	.dword	assertFunc_3
	.align		8
        /*0010*/ 	.dword	assertFile_3
	.align		8
        /*0018*/ 	.dword	assertMessage_3
	.align		8
        /*0020*/ 	.dword	assertFunc_2
	.align		8
        /*0028*/ 	.dword	assertFile_2
	.align		8
        /*0030*/ 	.dword	assertMessage_2
	.align		8
        /*0038*/ 	.dword	assertFunc_1
	.align		8
        /*0040*/ 	.dword	assertFile_1
	.align		8
        /*0048*/ 	.dword	assertMessage_1
	.align		8
        /*0050*/ 	.dword	assertFunc_0
	.align		8
        /*0058*/ 	.dword	assertFile_0
	.align		8
        /*0060*/ 	.dword	assertMessage_0


//--------------------- .text.triton_poi_fused__to_copy_add_gather_mul_rsub_sub_5 --------------------------
	.section	.text.triton_poi_fused__to_copy_add_gather_mul_rsub_sub_5,"ax",@progbits
	.sectionflags	@"SHF_BARRIERS=1"
	.align	128
        .global         triton_poi_fused__to_copy_add_gather_mul_rsub_sub_5
        .type           triton_poi_fused__to_copy_add_gather_mul_rsub_sub_5,@function
        .size           triton_poi_fused__to_copy_add_gather_mul_rsub_sub_5,(.L_x_5 - triton_poi_fused__to_copy_add_gather_mul_rsub_sub_5)
        .other          triton_poi_fused__to_copy_add_gather_mul_rsub_sub_5,@"STO_CUDA_ENTRY STV_DEFAULT"
triton_poi_fused__to_copy_add_gather_mul_rsub_sub_5:
.text.triton_poi_fused__to_copy_add_gather_mul_rsub_sub_5:
[----:B------:R-:W0:Y:S01]  /*0000*/  LDC R1, c[0x0][0x28] ;  /* 0x00000a00ff017b82 */ /* 0x000e220000000800 */
[----:B------:R-:W1:Y:S07]  /*0010*/  S2R R236, SR_TID.X ;  /* 0x0000000000ec7919 */ /* 0x000e6e0000002100 */
[----:B------:R-:W2:Y:S01]  /*0020*/  LDC.64 R52, c[0x0][0x228] ;  /* 0x00008a00ff347b82 */ /* 0x000ea20000000a00 */
[----:B------:R-:W-:Y:S02]  /*0030*/  CS2R R192, SRZ ;  /* 0x0000000000c07805 */ /* 0x000fe4000001ff00 */
[----:B------:R-:W-:Y:S01]  /*0040*/  CS2R R182, SRZ ;  /* 0x0000000000b67805 */ /* 0x000fe2000001ff00 */
[----:B------:R-:W3:Y:S01]  /*0050*/  S2R R0, SR_CTAID.X ;  /* 0x0000000000007919 */ /* 0x000ee20000002500 */
[----:B------:R-:W-:Y:S01]  /*0060*/  ULDC.64 UR4, c[0x0][0x208] ;  /* 0x0000820000047ab9 */ /* 0x000fe20000000a00 */
[----:B0-----:R-:W-:Y:S01]  /*0070*/  VIADD R1, R1, 0xfffffc50 ;  /* 0xfffffc5001017836 */ /* 0x001fe20000000000 */
[----:B------:R-:W0:Y:S01]  /*0080*/  S2R R224, SR_CTAID.Y ;  /* 0x0000000000e07919 */ /* 0x000e220000002600 */
[----:B------:R-:W-:-:S02]  /*0090*/  CS2R R22, SRZ ;  /* 0x0000000000167805 */ /* 0x000fc4000001ff00 */
[----:B------:R-:W-:Y:S02]  /*00a0*/  CS2R R100, SRZ ;  /* 0x0000000000647805 */ /* 0x000fe4000001ff00 */
[----:B------:R-:W-:Y:S02]  /*00b0*/  CS2R R212, SRZ ;  /* 0x0000000000d47805 */ /* 0x000fe4000001ff00 */
[----:B------:R-:W-:Y:S02]  /*00c0*/  CS2R R32, SRZ ;  /* 0x0000000000207805 */ /* 0x000fe4000001ff00 */
[----:B------:R-:W-:Y:S02]  /*00d0*/  CS2R R86, SRZ ;  /* 0x0000000000567805 */ /* 0x000fe4000001ff00 */
[----:B------:R-:W-:Y:S01]  /*00e0*/  CS2R R106, SRZ ;  /* 0x00000000006a7805 */ /* 0x000fe2000001ff00 */
[----:B------:R-:W-:Y:S01]  /*00f0*/  IMAD.MOV.U32 R8, RZ, RZ, RZ ;  /* 0x000000ffff087224 */ /* 0x000fe200078e00ff */
[----:B------:R-:W-:-:S02]  /*0100*/  CS2R R24, SRZ ;  /* 0x0000000000187805 */ /* 0x000fc4000001ff00 */
[----:B------:R-:W-:Y:S02]  /*0110*/  CS2R R196, SRZ ;  /* 0x0000000000c47805 */ /* 0x000fe4000001ff00 */
[----:B------:R-:W-:Y:S02]  /*0120*/  CS2R R214, SRZ ;  /* 0x0000000000d67805 */ /* 0x000fe4000001ff00 */
[----:B------:R-:W-:Y:S02]  /*0130*/  CS2R R102, SRZ ;  /* 0x0000000000667805 */ /* 0x000fe4000001ff00 */
[----:B------:R-:W-:Y:S01]  /*0140*/  CS2R R218, SRZ ;  /* 0x0000000000da7805 */ /* 0x000fe2000001ff00 */
[----:B------:R-:W-:Y:S01]  /*0150*/  IMAD.MOV.U32 R108, RZ, RZ, RZ ;  /* 0x000000ffff6c7224 */ /* 0x000fe200078e00ff */
[----:B------:R-:W-:Y:S02]  /*0160*/  CS2R R36, SRZ ;  /* 0x0000000000247805 */ /* 0x000fe4000001ff00 */
        /* <DEDUP_REMOVED lines=9> */
[----:B-1----:R-:W-:Y:S01]  /*0200*/  SHF.R.U32.HI R9, RZ, 0x3, R236 ;  /* 0x00000003ff097819 */ /* 0x002fe200000116ec */
[----:B------:R-:W-:Y:S01]  /*0210*/  IMAD.SHL.U32 R2, R236, 0x2, RZ ;  /* 0x00000002ec027824 */ /* 0x000fe200078e00ff */
[----:B------:R-:W-:Y:S02]  /*0220*/  CS2R R210, SRZ ;  /* 0x0000000000d27805 */ /* 0x000fe4000001ff00 */
[----:B------:R-:W-:Y:S01]  /*0230*/  CS2R R202, SRZ ;  /* 0x0000000000ca7805 */ /* 0x000fe2000001ff00 */
[----:B---3--:R-:W-:Y:S01]  /*0240*/  IMAD.SHL.U32 R244, R0, 0x10, RZ ;  /* 0x0000001000f47824 */ /* 0x008fe200078e00ff */
[----:B------:R-:W-:Y:S02]  /*0250*/  SGXT.U32 R9, R9, 0x5 ;  /* 0x000000050909781a */ /* 0x000fe40000000000 */
[----:B------:R-:W-:Y:S01]  /*0260*/  CS2R R34, SRZ ;  /* 0x0000000000227805 */ /* 0x000fe2000001ff00 */
[----:B------:R-:W1:Y:S01]  /*0270*/  LDC.64 R94, c[0x0][0x218] ;  /* 0x00008600ff5e7b82 */ /* 0x000e620000000a00 */
[----:B------:R-:W-:-:S02]  /*0280*/  LOP3.LUT R2, R244, 0xe, R2, 0xf8, !PT ;  /* 0x0000000ef4027812 */ /* 0x000fc400078ef802 */
[----:B0-----:R-:W-:Y:S02]  /*0290*/  PRMT R9, R9, 0x6540, R224 ;  /* 0x0000654009097816 */ /* 0x001fe400000000e0 */
[----:B------:R-:W-:Y:S02]  /*02a0*/  ISETP.GE.AND P0, PT, R2, 0x9, PT ;  /* 0x000000090200780c */ /* 0x000fe40003f06270 */
[----:B------:R-:W-:Y:S01]  /*02b0*/  ISETP.GE.AND P3, PT, R244, RZ, PT ;  /* 0x000000fff400720c */ /* 0x000fe20003f66270 */
[C---:B------:R-:W-:Y:S01]  /*02c0*/  IMAD R0, R9.reuse, 0x12, RZ ;  /* 0x0000001209007824 */ /* 0x040fe200078e02ff */
[C---:B------:R-:W-:Y:S01]  /*02d0*/  ISETP.GE.U32.AND P5, PT, R2.reuse, 0x9, PT ;  /* 0x000000090200780c */ /* 0x040fe20003fa6070 */
[----:B------:R-:W-:Y:S01]  /*02e0*/  IMAD R149, R9, 0x12, R2 ;  /* 0x0000001209957824 */ /* 0x000fe200078e0202 */
[----:B------:R-:W-:Y:S01]  /*02f0*/  LOP3.LUT R3, R2, 0x1, RZ, 0xfc, !PT ;  /* 0x0000000102037812 */ /* 0x000fe200078efcff */
[----:B------:R-:W-:Y:S01]  /*0300*/  VIADD R111, R0, 0x489 ;  /* 0x00000489006f7836 */ /* 0x000fe20000000000 */
[----:B------:R-:W-:Y:S01]  /*0310*/  CS2R R88, SRZ ;  /* 0x0000000000587805 */ /* 0x000fe2000001ff00 */
[----:B--2---:R-:W-:Y:S01]  /*0320*/  IMAD.WIDE R4, R149, 0x4, R52 ;  /* 0x0000000495047825 */ /* 0x004fe200078e0234 */
[----:B------:R-:W-:-:S02]  /*0330*/  ISETP.GE.AND P1, PT, R3, 0x9, PT ;  /* 0x000000090300780c */ /* 0x000fc40003f26270 */
[----:B------:R-:W-:Y:S02]  /*0340*/  CS2R R204, SRZ ;  /* 0x0000000000cc7805 */ /* 0x000fe4000001ff00 */
[----:B------:R-:W-:Y:S01]  /*0350*/  CS2R R208, SRZ ;  /* 0x0000000000d07805 */ /* 0x000fe2000001ff00 */
[----:B------:R-:W-:Y:S01]  /*0360*/  VIADD R145, R149, 0x9 ;  /* 0x0000000995917836 */ /* 0x000fe20000000000 */
[----:B------:R-:W5:Y:S01]  /*0370*/  @!P0 LDG.E.EL R192, desc[UR4][R4.64] ;  /* 0x0000000404c08981 */ /* 0x000f62000c2e1900 */
[----:B------:R-:W-:Y:S01]  /*0380*/  IMAD.IADD R104, R2, 0x1, R111 ;  /* 0x0000000102687824 */ /* 0x000fe200078e026f */
[----:B------:R-:W-:Y:S01]  /*0390*/  ISETP.GE.U32.AND P4, PT, R3, 0x9, PT ;  /* 0x000000090300780c */ /* 0x000fe20003f86070 */
[C---:B------:R-:W-:Y:S01]  /*03a0*/  VIADD R115, R0.reuse, 0x909 ;  /* 0x0000090900737836 */ /* 0x040fe20000000000 */
[----:B------:R0:W2:Y:S01]  /*03b0*/  @!P0 LDG.E.EL R183, desc[UR4][R4.64] ;  /* 0x0000000404b78981 */ /* 0x0000a2000c2e1900 */
[----:B------:R-:W-:Y:S01]  /*03c0*/  VIADD R59, R0, 0x9 ;  /* 0x00000009003b7836 */ /* 0x000fe20000000000 */
[----:B------:R-:W-:Y:S01]  /*03d0*/  CS2R R184, SRZ ;  /* 0x0000000000b87805 */ /* 0x000fe2000001ff00 */
[----:B------:R-:W-:Y:S01]  /*03e0*/  IMAD.WIDE R18, R104, 0x4, R52 ;  /* 0x0000000468127825 */ /* 0x000fe200078e0234 */
[----:B------:R-:W3:Y:S03]  /*03f0*/  LDC.64 R222, c[0x0][0x220] ;  /* 0x00008800ffde7b82 */ /* 0x000ee60000000a00 */
[----:B------:R-:W-:Y:S01]  /*0400*/  IMAD.IADD R123, R2, 0x1, R115 ;  /* 0x00000001027b7824 */ /* 0x000fe200078e0273 */
[----:B------:R4:W2:Y:S01]  /*0410*/  @!P5 LDG.E.EL R101, desc[UR4][R18.64] ;  /* 0x000000041265d981 */ /* 0x0008a2000c2e1900 */
[----:B------:R-:W-:-:S02]  /*0420*/  IMAD R147, R9, 0x12, R3 ;  /* 0x0000001209937824 */ /* 0x000fc400078e0203 */
[----:B0-----:R-:W-:-:S04]  /*0430*/  IMAD.WIDE R4, R145, 0x4, R52 ;  /* 0x0000000491047825 */ /* 0x001fc800078e0234 */
[----:B------:R-:W-:Y:S01]  /*0440*/  IMAD.IADD R115, R3, 0x1, R115 ;  /* 0x0000000103737824 */ /* 0x000fe200078e0273 */
[----:B------:R-:W5:Y:S01]  /*0450*/  @!P0 LDG.E.EL R193, desc[UR4][R4.64] ;  /* 0x0000000404c18981 */ /* 0x000f62000c2e1900 */
[----:B------:R-:W-:Y:S02]  /*0460*/  IMAD.IADD R67, R2, 0x1, R59 ;  /* 0x0000000102437824 */ /* 0x000fe400078e023b */
[----:B------:R-:W-:Y:S01]  /*0470*/  VIADD R139, R0, 0xd89 ;  /* 0x00000d89008b7836 */ /* 0x000fe20000000000 */
[----:B------:R0:W2:Y:S01]  /*0480*/  @!P3 LDG.E.EL R23, desc[UR4][R4.64] ;  /* 0x000000040417b981 */ /* 0x0000a2000c2e1900 */
[----:B------:R-:W-:-:S04]  /*0490*/  IMAD.WIDE R6, R147, 0x4, R52 ;  /* 0x0000000493067825 */ /* 0x000fc800078e0234 */
[--C-:B----4-:R-:W-:Y:S01]  /*04a0*/  IMAD.WIDE R18, R115, 0x4, R52.reuse ;  /* 0x0000000473127825 */ /* 0x110fe200078e0234 */
[----:B------:R-:W5:Y:S01]  /*04b0*/  @!P1 LDG.E.EL R212, desc[UR4][R6.64] ;  /* 0x0000000406d49981 */ /* 0x000f62000c2e1900 */
[----:B0-----:R-:W-:Y:S02]  /*04c0*/  CS2R R4, SRZ ;  /* 0x0000000000047805 */ /* 0x001fe4000001ff00 */
[----:B------:R-:W-:Y:S01]  /*04d0*/  IMAD.WIDE R12, R67, 0x4, R52 ;  /* 0x00000004430c7825 */ /* 0x000fe200078e0234 */
[----:B------:R0:W4:Y:S03]  /*04e0*/  @!P1 LDG.E.EL R33, desc[UR4][R6.64] ;  /* 0x0000000406219981 */ /* 0x000126000c2e1900 */
[----:B------:R-:W-:Y:S01]  /*04f0*/  IMAD.IADD R124, R2, 0x1, R139 ;  /* 0x00000001027c7824 */ /* 0x000fe200078e028b */
[----:B------:R1:W2:Y:S01]  /*0500*/  @!P4 LDG.E.EL R5, desc[UR4][R18.64] ;  /* 0x000000041205c981 */ /* 0x0002a2000c2e1900 */
[----:B------:R-:W-:-:S02]  /*0510*/  IMAD.IADD R111, R3, 0x1, R111 ;  /* 0x00000001036f7824 */ /* 0x000fc400078e026f */
[----:B------:R-:W-:Y:S01]  /*0520*/  IMAD.IADD R59, R3, 0x1, R59 ;  /* 0x00000001033b7824 */ /* 0x000fe200078e023b */
[----:B------:R3:W2:Y:S01]  /*0530*/  @!P5 LDG.E.EL R87, desc[UR4][R12.64] ;  /* 0x000000040c57d981 */ /* 0x0006a2000c2e1900 */
[C---:B------:R-:W-:Y:S01]  /*0540*/  VIADD R150, R0.reuse, 0x480 ;  /* 0x0000048000967836 */ /* 0x040fe20000000000 */
[----:B0-----:R-:W-:Y:S01]  /*0550*/  CS2R R6, SRZ ;  /* 0x0000000000067805 */ /* 0x001fe2000001ff00 */
[C---:B------:R-:W-:Y:S02]  /*0560*/  VIADD R109, R0.reuse, 0x6c9 ;  /* 0x000006c9006d7836 */ /* 0x040fe40000000000 */
[----:B------:R-:W-:Y:S02]  /*0570*/  VIADD R178, R0, 0xb40 ;  /* 0x00000b4000b27836 */ /* 0x000fe40000000000 */
[----:B-1----:R-:W-:-:S04]  /*0580*/  IMAD.WIDE R18, R124, 0x4, R52 ;  /* 0x000000047c127825 */ /* 0x002fc800078e0234 */
[--C-:B------:R-:W-:Y:S01]  /*0590*/  IMAD.WIDE R26, R111, 0x4, R52.reuse ;  /* 0x000000046f1a7825 */ /* 0x100fe200078e0234 */
[----:B------:R-:W2:Y:S03]  /*05a0*/  @!P5 LDG.E.EL R107, desc[UR4][R18.64] ;  /* 0x00000004126bd981 */ /* 0x000ea6000c2e1900 */
[----:B---3--:R-:W-:Y:S01]  /*05b0*/  IMAD.WIDE R12, R59, 0x4, R52 ;  /* 0x000000043b0c7825 */ /* 0x008fe200078e0234 */
[----:B------:R0:W3:Y:S03]  /*05c0*/  @!P4 LDG.E.EL R7, desc[UR4][R26.64] ;  /* 0x000000041a07c981 */ /* 0x0000e6000c2e1900 */
[----:B------:R-:W-:Y:S01]  /*05d0*/  IMAD.IADD R189, R2, 0x1, R150 ;  /* 0x0000000102bd7824 */ /* 0x000fe200078e0296 */
[----:B------:R1:W2:Y:S01]  /*05e0*/  @!P4 LDG.E.EL R8, desc[UR4][R12.64] ;  /* 0x000000040c08c981 */ /* 0x0002a2000c2e1900 */
[----:B------:R-:W-:-:S02]  /*05f0*/  VIADD R141, R149, 0xa ;  /* 0x0000000a958d7836 */ /* 0x000fc40000000000 */
[----:B------:R-:W-:Y:S02]  /*0600*/  VIADD R153, R0, 0xfc9 ;  /* 0x00000fc900997836 */ /* 0x000fe40000000000 */
[----:B------:R-:W-:Y:S02]  /*0610*/  IMAD.IADD R110, R2, 0x1, R109 ;  /* 0x00000001026e7824 */ /* 0x000fe400078e026d */
[C---:B------:R-:W-:Y:S02]  /*0620*/  VIADD R180, R0.reuse, 0x900 ;  /* 0x0000090000b47836 */ /* 0x040fe40000000000 */
[----:B------:R-:W-:Y:S02]  /*0630*/  IMAD.IADD R132, R3, 0x1, R178 ;  /* 0x0000000103847824 */ /* 0x000fe400078e02b2 */
[C---:B------:R-:W-:Y:S02]  /*0640*/  VIADD R66, R0.reuse, 0x249 ;  /* 0x0000024900427836 */ /* 0x040fe40000000000 */
[----:B------:R-:W-:-:S02]  /*0650*/  VIADD R122, R0, 0xb49 ;  /* 0x00000b49007a7836 */ /* 0x000fc40000000000 */
[C---:B------:R-:W-:Y:S02]  /*0660*/  VIADD R146, R0.reuse, 0x240 ;  /* 0x0000024000927836 */ /* 0x040fe40000000000 */
[C---:B------:R-:W-:Y:S02]  /*0670*/  VIADD R154, R0.reuse, 0x6c0 ;  /* 0x000006c0009a7836 */ /* 0x040fe40000000000 */
[----:B------:R-:W-:Y:S01]  /*0680*/  VIADD R176, R0, 0xd80 ;  /* 0x00000d8000b07836 */ /* 0x000fe20000000000 */
[----:B0-----:R-:W-:Y:S01]  /*0690*/  CS2R R26, SRZ ;  /* 0x00000000001a7805 */ /* 0x001fe2000001ff00 */
[----:B------:R-:W-:-:S04]  /*06a0*/  IMAD.WIDE R18, R189, 0x4, R52 ;  /* 0x00000004bd127825 */ /* 0x000fc800078e0234 */
[----:B------:R-:W-:Y:S01]  /*06b0*/  VIADD R0, R0, 0xfc0 ;  /* 0x00000fc000007836 */ /* 0x000fe20000000000 */
[----:B------:R-:W5:Y:S01]  /*06c0*/  @!P0 LDG.E.EL R196, desc[UR4][R18.64] ;  /* 0x0000000412c48981 */ /* 0x000f62000c2e1900 */
[----:B------:R-:W-:-:S03]  /*06d0*/  IMAD.WIDE R10, R141, 0x4, R52 ;  /* 0x000000048d0a7825 */ /* 0x000fc600078e0234 */
[----:B------:R-:W2:Y:S01]  /*06e0*/  @!P0 LDG.E.EL R24, desc[UR4][R18.64] ;  /* 0x0000000412188981 */ /* 0x000ea2000c2e1900 */
[----:B------:R-:W-:Y:S02]  /*06f0*/  IMAD.IADD R156, R2, 0x1, R153 ;  /* 0x00000001029c7824 */ /* 0x000fe400078e0299 */
[----:B-1----:R-:W-:Y:S01]  /*0700*/  IMAD.WIDE R12, R110, 0x4, R52 ;  /* 0x000000046e0c7825 */ /* 0x002fe200078e0234 */
[----:B------:R-:W5:Y:S03]  /*0710*/  @!P1 LDG.E.EL R214, desc[UR4][R10.64] ;  /* 0x000000040ad69981 */ /* 0x000f66000c2e1900 */
[----:B------:R-:W-:Y:S01]  /*0720*/  IMAD.IADD R126, R2, 0x1, R180 ;  /* 0x00000001027e7824 */ /* 0x000fe200078e02b4 */
[----:B------:R0:W2:Y:S01]  /*0730*/  @!P3 LDG.E.EL R25, desc[UR4][R10.64] ;  /* 0x000000040a19b981 */ /* 0x0000a2000c2e1900 */
[----:B------:R-:W-:-:S03]  /*0740*/  IMAD.WIDE R38, R132, 0x4, R52 ;  /* 0x0000000484267825 */ /* 0x000fc600078e0234 */
[----:B------:R1:W2:Y:S01]  /*0750*/  @!P5 LDG.E.EL R103, desc[UR4][R12.64] ;  /* 0x000000040c67d981 */ /* 0x0002a2000c2e1900 */
[--C-:B------:R-:W-:Y:S02]  /*0760*/  IMAD.IADD R114, R2, 0x1, R122.reuse ;  /* 0x0000000102727824 */ /* 0x100fe400078e027a */
[C---:B------:R-:W-:Y:S01]  /*0770*/  IMAD.IADD R122, R3.reuse, 0x1, R122 ;  /* 0x00000001037a7824 */ /* 0x040fe200078e027a */
[----:B------:R-:W5:Y:S01]  /*0780*/  @!P1 LDG.E.EL R218, desc[UR4][R38.64] ;  /* 0x0000000426da9981 */ /* 0x000f62000c2e1900 */
[----:B------:R-:W-:Y:S02]  /*0790*/  IMAD.IADD R142, R3, 0x1, R0 ;  /* 0x00000001038e7824 */ /* 0x000fe400078e0200 */
[--C-:B------:R-:W-:Y:S01]  /*07a0*/  IMAD.WIDE R30, R156, 0x4, R52.reuse ;  /* 0x000000049c1e7825 */ /* 0x100fe200078e0234 */
[----:B0-----:R-:W-:Y:S01]  /*07b0*/  CS2R R10, SRZ ;  /* 0x00000000000a7805 */ /* 0x001fe2000001ff00 */
[----:B------:R0:W2:Y:S02]  /*07c0*/  @!P1 LDG.E.EL R26, desc[UR4][R38.64] ;  /* 0x00000004261a9981 */ /* 0x0000a4000c2e1900 */
[----:B------:R-:W-:-:S02]  /*07d0*/  IMAD.WIDE R18, R126, 0x4, R52 ;  /* 0x000000047e127825 */ /* 0x000fc400078e0234 */
[----:B------:R0:W2:Y:S02]  /*07e0*/  @!P5 LDG.E.EL R108, desc[UR4][R30.64] ;  /* 0x000000041e6cd981 */ /* 0x0000a4000c2e1900 */
[----:B------:R-:W-:Y:S02]  /*07f0*/  VIADD R175, R2, 0x9 ;  /* 0x0000000902af7836 */ /* 0x000fe40000000000 */
[----:B-1----:R-:W-:Y:S01]  /*0800*/  IMAD.WIDE R12, R122, 0x4, R52 ;  /* 0x000000047a0c7825 */ /* 0x002fe200078e0234 */
[----:B------:R-:W5:Y:S03]  /*0810*/  @!P0 LDG.E.EL R201, desc[UR4][R18.64] ;  /* 0x0000000412c98981 */ /* 0x000f66000c2e1900 */
[----:B------:R-:W-:Y:S01]  /*0820*/  IMAD.IADD R136, R3, 0x1, R176 ;  /* 0x0000000103887824 */ /* 0x000fe200078e02b0 */
[----:B------:R1:W2:Y:S01]  /*0830*/  @!P0 LDG.E.EL R36, desc[UR4][R18.64] ;  /* 0x0000000412248981 */ /* 0x0002a2000c2e1900 */
[----:B0-----:R-:W-:Y:S01]  /*0840*/  IMAD.WIDE R38, R142, 0x4, R52 ;  /* 0x000000048e267825 */ /* 0x001fe200078e0234 */
[----:B------:R-:W-:-:S02]  /*0850*/  CS2R R30, SRZ ;  /* 0x00000000001e7805 */ /* 0x000fc4000001ff00 */
[----:B------:R0:W2:Y:S01]  /*0860*/  @!P4 LDG.E.EL R11, desc[UR4][R12.64] ;  /* 0x000000040c0bc981 */ /* 0x0000a2000c2e1900 */
[----:B------:R-:W-:Y:S02]  /*0870*/  IMAD.IADD R144, R146, 0x1, R175 ;  /* 0x0000000192907824 */ /* 0x000fe400078e02af */
[----:B------:R-:W-:Y:S01]  /*0880*/  IMAD.IADD R58, R2, 0x1, R66 ;  /* 0x00000001023a7824 */ /* 0x000fe200078e0242 */
[----:B------:R-:W5:Y:S01]  /*0890*/  @!P1 LDG.E.EL R220, desc[UR4][R38.64] ;  /* 0x0000000426dc9981 */ /* 0x000f62000c2e1900 */
[----:B-1----:R-:W-:-:S03]  /*08a0*/  IMAD.WIDE R18, R136, 0x4, R52 ;  /* 0x0000000488127825 */ /* 0x002fc600078e0234 */
[----:B------:R1:W2:Y:S01]  /*08b0*/  @!P1 LDG.E.EL R21, desc[UR4][R38.64] ;  /* 0x0000000426159981 */ /* 0x0002a2000c2e1900 */
[----:B0-----:R-:W-:Y:S02]  /*08c0*/  VIADD R13, R2, 0xa ;  /* 0x0000000a020d7836 */ /* 0x001fe40000000000 */
[----:B------:R-:W-:Y:S01]  /*08d0*/  IMAD.IADD R66, R3, 0x1, R66 ;  /* 0x0000000103427824 */ /* 0x000fe200078e0242 */
[----:B------:R-:W5:Y:S01]  /*08e0*/  @!P1 LDG.E.EL R221, desc[UR4][R18.64] ;  /* 0x0000000412dd9981 */ /* 0x000f62000c2e1900 */
[--C-:B------:R-:W-:Y:S02]  /*08f0*/  IMAD.IADD R148, R150, 0x1, R175.reuse ;  /* 0x0000000196947824 */ /* 0x100fe400078e02af */
[----:B------:R-:W-:Y:S01]  /*0900*/  IMAD.IADD R152, R154, 0x1, R175 ;  /* 0x000000019a987824 */ /* 0x000fe200078e02af */
[----:B------:R0:W2:Y:S01]  /*0910*/  @!P1 LDG.E.EL R30, desc[UR4][R18.64] ;  /* 0x00000004121e9981 */ /* 0x0000a2000c2e1900 */
[----:B-1----:R-:W-:-:S04]  /*0920*/  IMAD.WIDE R38, R144, 0x4, R52 ;  /* 0x0000000490267825 */ /* 0x002fc800078e0234 */
[--C-:B------:R-:W-:Y:S01]  /*0930*/  IMAD.IADD R181, R180, 0x1, R175.reuse ;  /* 0x00000001b4b57824 */ /* 0x100fe200078e02af */
[----:B------:R-:W5:Y:S01]  /*0940*/  @!P0 LDG.E.EL R191, desc[UR4][R38.64] ;  /* 0x0000000426bf8981 */ /* 0x000f62000c2e1900 */
[--C-:B------:R-:W-:Y:S02]  /*0950*/  IMAD.IADD R179, R178, 0x1, R175.reuse ;  /* 0x00000001b2b37824 */ /* 0x100fe400078e02af */
[--C-:B------:R-:W-:Y:S01]  /*0960*/  IMAD.IADD R177, R176, 0x1, R175.reuse ;  /* 0x00000001b0b17824 */ /* 0x100fe200078e02af */
[----:B------:R1:W2:Y:S01]  /*0970*/  @!P3 LDG.E.EL R32, desc[UR4][R38.64] ;  /* 0x000000042620b981 */ /* 0x0002a2000c2e1900 */
[C---:B------:R-:W-:Y:S02]  /*0980*/  IMAD.IADD R175, R0.reuse, 0x1, R175 ;  /* 0x0000000100af7824 */ /* 0x040fe400078e02af */
[----:B0-----:R-:W-:Y:S02]  /*0990*/  IMAD.IADD R18, R0, 0x1, R13 ;  /* 0x0000000100127824 */ /* 0x001fe400078e020d */
[----:B------:R-:W-:-:S02]  /*09a0*/  IMAD.IADD R140, R2, 0x1, R0 ;  /* 0x00000001028c7824 */ /* 0x000fc400078e0200 */
[----:B------:R-:W-:-:S04]  /*09b0*/  IMAD.WIDE R16, R66, 0x4, R52 ;  /* 0x0000000442107825 */ /* 0x000fc800078e0234 */
[----:B------:R-:W-:Y:S01]  /*09c0*/  IMAD.MOV.U32 R0, RZ, RZ, RZ ;  /* 0x000000ffff007224 */ /* 0x000fe200078e00ff */
[----:B------:R0:W2:Y:S01]  /*09d0*/  @!P4 LDG.E.EL R20, desc[UR4][R16.64] ;  /* 0x000000041014c981 */ /* 0x0000a2000c2e1900 */
[----:B-1----:R-:W-:-:S04]  /*09e0*/  IMAD.WIDE R38, R148, 0x4, R52 ;  /* 0x0000000494267825 */ /* 0x002fc800078e0234 */
[----:B------:R-:W-:Y:S01]  /*09f0*/  IMAD.IADD R133, R3, 0x1, R150 ;  /* 0x0000000103857824 */ /* 0x000fe200078e0296 */
[----:B------:R-:W5:Y:S01]  /*0a00*/  @!P0 LDG.E.EL R198, desc[UR4][R38.64] ;  /* 0x0000000426c68981 */ /* 0x000f62000c2e1900 */
[----:B------:R-:W-:Y:S02]  /*0a10*/  IMAD.IADD R150, R150, 0x1, R13 ;  /* 0x0000000196967824 */ /* 0x000fe400078e020d */
[----:B0-----:R-:W-:Y:S01]  /*0a20*/  IMAD.WIDE R16, R123, 0x4, R52 ;  /* 0x000000047b107825 */ /* 0x001fe200078e0234 */
[----:B------:R0:W2:Y:S03]  /*0a30*/  @!P3 LDG.E.EL R0, desc[UR4][R38.64] ;  /* 0x000000042600b981 */ /* 0x0000a6000c2e1900 */
[----:B------:R-:W-:Y:S01]  /*0a40*/  IMAD.IADD R188, R3, 0x1, R146 ;  /* 0x0000000103bc7824 */ /* 0x000fe200078e0292 */
[----:B------:R1:W2:Y:S01]  /*0a50*/  @!P5 LDG.E.EL R105, desc[UR4][R16.64] ;  /* 0x000000041069d981 */ /* 0x0002a2000c2e1900 */
[----:B------:R-:W-:Y:S01]  /*0a60*/  IMAD.WIDE R40, R150, 0x4, R52 ;  /* 0x0000000496287825 */ /* 0x000fe200078e0234 */
[----:B0-----:R-:W-:-:S03]  /*0a70*/  CS2R R38, SRZ ;  /* 0x0000000000267805 */ /* 0x001fc6000001ff00 */
[----:B------:R-:W-:Y:S01]  /*0a80*/  IMAD.WIDE R42, R152, 0x4, R52 ;  /* 0x00000004982a7825 */ /* 0x000fe200078e0234 */
[----:B------:R-:W5:Y:S03]  /*0a90*/  @!P1 LDG.E.EL R216, desc[UR4][R40.64] ;  /* 0x0000000428d89981 */ /* 0x000f66000c2e1900 */
[--C-:B------:R-:W-:Y:S01]  /*0aa0*/  IMAD.IADD R131, R2, 0x1, R154.reuse ;  /* 0x0000000102837824 */ /* 0x100fe200078e029a */
[----:B------:R0:W2:Y:S01]  /*0ab0*/  @!P3 LDG.E.EL R38, desc[UR4][R40.64] ;  /* 0x000000042826b981 */ /* 0x0000a2000c2e1900 */
[----:B------:R-:W-:Y:S02]  /*0ac0*/  IMAD.IADD R129, R3, 0x1, R154 ;  /* 0x0000000103817824 */ /* 0x000fe400078e029a */
[----:B------:R-:W-:Y:S01]  /*0ad0*/  IMAD.MOV.U32 R12, RZ, RZ, RZ ;  /* 0x000000ffff0c7224 */ /* 0x000fe200078e00ff */
[----:B------:R-:W5:Y:S01]  /*0ae0*/  @!P0 LDG.E.EL R195, desc[UR4][R42.64] ;  /* 0x000000042ac38981 */ /* 0x000f62000c2e1900 */
[----:B------:R-:W-:-:S02]  /*0af0*/  IMAD.IADD R154, R154, 0x1, R13 ;  /* 0x000000019a9a7824 */ /* 0x000fc400078e020d */
[--C-:B-1----:R-:W-:Y:S01]  /*0b00*/  IMAD.WIDE R16, R188, 0x4, R52.reuse ;  /* 0x00000004bc107825 */ /* 0x102fe200078e0234 */
[----:B------:R1:W2:Y:S01]  /*0b10*/  @!P3 LDG.E.EL R39, desc[UR4][R42.64] ;  /* 0x000000042a27b981 */ /* 0x0002a2000c2e1900 */
[----:B0-----:R-:W-:Y:S02]  /*0b20*/  CS2R R40, SRZ ;  /* 0x0000000000287805 */ /* 0x001fe4000001ff00 */
[----:B------:R-:W-:Y:S01]  /*0b30*/  IMAD.WIDE R44, R181, 0x4, R52 ;  /* 0x00000004b52c7825 */ /* 0x000fe200078e0234 */
[----:B------:R-:W5:Y:S03]  /*0b40*/  @!P1 LDG.E.EL R207, desc[UR4][R16.64] ;  /* 0x0000000410cf9981 */ /* 0x000f66000c2e1900 */
[----:B------:R-:W-:Y:S01]  /*0b50*/  IMAD.IADD R128, R3, 0x1, R180 ;  /* 0x0000000103807824 */ /* 0x000fe200078e02b4 */
[----:B------:R0:W2:Y:S01]  /*0b60*/  @!P1 LDG.E.EL R12, desc[UR4][R16.64] ;  /* 0x00000004100c9981 */ /* 0x0000a2000c2e1900 */
[----:B-1----:R-:W-:-:S03]  /*0b70*/  IMAD.WIDE R42, R154, 0x4, R52 ;  /* 0x000000049a2a7825 */ /* 0x002fc600078e0234 */
[----:B------:R-:W5:Y:S01]  /*0b80*/  @!P0 LDG.E.EL R203, desc[UR4][R44.64] ;  /* 0x000000042ccb8981 */ /* 0x000f62000c2e1900 */
[----:B------:R-:W-:Y:S02]  /*0b90*/  IMAD.IADD R180, R180, 0x1, R13 ;  /* 0x00000001b4b47824 */ /* 0x000fe400078e020d */
[----:B------:R-:W-:Y:S01]  /*0ba0*/  IMAD.IADD R130, R2, 0x1, R178 ;  /* 0x0000000102827824 */ /* 0x000fe200078e02b2 */
[----:B------:R-:W5:Y:S01]  /*0bb0*/  @!P1 LDG.E.EL R211, desc[UR4][R42.64] ;  /* 0x000000042ad39981 */ /* 0x000f62000c2e1900 */
[----:B0-----:R-:W-:-:S03]  /*0bc0*/  IMAD.WIDE R16, R129, 0x4, R52 ;  /* 0x0000000481107825 */ /* 0x001fc600078e0234 */
[----:B------:R0:W2:Y:S01]  /*0bd0*/  @!P3 LDG.E.EL R40, desc[UR4][R42.64] ;  /* 0x000000042a28b981 */ /* 0x0000a2000c2e1900 */
[----:B------:R-:W-:-:S03]  /*0be0*/  IMAD.WIDE R28, R114, 0x4, R52 ;  /* 0x00000004721c7825 */ /* 0x000fc600078e0234 */
[----:B------:R1:W2:Y:S01]  /*0bf0*/  @!P3 LDG.E.EL R41, desc[UR4][R44.64] ;  /* 0x000000042c29b981 */ /* 0x0002a2000c2e1900 */
[----:B------:R-:W-:-:S03]  /*0c00*/  IMAD.WIDE R46, R179, 0x4, R52 ;  /* 0x00000004b32e7825 */ /* 0x000fc600078e0234 */
[----:B------:R-:W5:Y:S01]  /*0c10*/  @!P1 LDG.E.EL R215, desc[UR4][R16.64] ;  /* 0x0000000410d79981 */ /* 0x000f62000c2e1900 */
[----:B0-----:R-:W-:Y:S01]  /*0c20*/  CS2R R42, SRZ ;  /* 0x00000000002a7805 */ /* 0x001fe2000001ff00 */
[--C-:B------:R-:W-:Y:S02]  /*0c30*/  IMAD.WIDE R14, R58, 0x4, R52.reuse ;  /* 0x000000043a0e7825 */ /* 0x100fe400078e0234 */
[----:B------:R0:W2:Y:S02]  /*0c40*/  @!P1 LDG.E.EL R34, desc[UR4][R16.64] ;  /* 0x0000000410229981 */ /* 0x0000a4000c2e1900 */
[----:B-1----:R-:W-:Y:S02]  /*0c50*/  IMAD.WIDE R44, R180, 0x4, R52 ;  /* 0x00000004b42c7825 */ /* 0x002fe400078e0234 */
[----:B------:R1:W2:Y:S02]  /*0c60*/  @!P5 LDG.E.EL R106, desc[UR4][R28.64] ;  /* 0x000000041c6ad981 */ /* 0x0002a4000c2e1900 */
[----:B------:R-:W-:-:S02]  /*0c70*/  IMAD.IADD R139, R3, 0x1, R139 ;  /* 0x00000001038b7824 */ /* 0x000fc400078e028b */
[----:B------:R-:W5:Y:S01]  /*0c80*/  @!P1 LDG.E.EL R213, desc[UR4][R44.64] ;  /* 0x000000042cd59981 */ /* 0x000f62000c2e1900 */
[----:B0-----:R-:W-:-:S03]  /*0c90*/  IMAD.WIDE R16, R130, 0x4, R52 ;  /* 0x0000000482107825 */ /* 0x001fc600078e0234 */
[----:B------:R0:W2:Y:S01]  /*0ca0*/  @!P3 LDG.E.EL R42, desc[UR4][R44.64] ;  /* 0x000000042c2ab981 */ /* 0x0000a2000c2e1900 */
[----:B------:R-:W-:Y:S02]  /*0cb0*/  IMAD.IADD R109, R3, 0x1, R109 ;  /* 0x00000001036d7824 */ /* 0x000fe400078e026d */
[----:B------:R-:W-:Y:S01]  /*0cc0*/  IMAD.IADD R134, R2, 0x1, R176 ;  /* 0x0000000102867824 */ /* 0x000fe200078e02b0 */
[----:B------:R-:W5:Y:S01]  /*0cd0*/  @!P0 LDG.E.EL R200, desc[UR4][R46.64] ;  /* 0x000000042ec88981 */ /* 0x000f62000c2e1900 */
[----:B------:R-:W-:Y:S02]  /*0ce0*/  IMAD.IADD R178, R178, 0x1, R13 ;  /* 0x00000001b2b27824 */ /* 0x000fe400078e020d */
[--C-:B-1----:R-:W-:Y:S01]  /*0cf0*/  IMAD.WIDE R28, R139, 0x4, R52.reuse ;  /* 0x000000048b1c7825 */ /* 0x102fe200078e0234 */
[----:B------:R1:W2:Y:S01]  /*0d00*/  @!P3 LDG.E.EL R43, desc[UR4][R46.64] ;  /* 0x000000042e2bb981 */ /* 0x0002a2000c2e1900 */
[----:B0-----:R-:W-:Y:S02]  /*0d10*/  CS2R R44, SRZ ;  /* 0x00000000002c7805 */ /* 0x001fe4000001ff00 */
[--C-:B------:R-:W-:Y:S01]  /*0d20*/  IMAD.WIDE R48, R178, 0x4, R52.reuse ;  /* 0x00000004b2307825 */ /* 0x100fe200078e0234 */
[----:B------:R0:W2:Y:S04]  /*0d30*/  @!P5 LDG.E.EL R89, desc[UR4][R14.64] ;  /* 0x000000040e59d981 */ /* 0x0000a8000c2e1900 */
[----:B------:R-:W5:Y:S01]  /*0d40*/  @!P0 LDG.E.EL R199, desc[UR4][R16.64] ;  /* 0x0000000410c78981 */ /* 0x000f62000c2e1900 */
[----:B-1----:R-:W-:-:S03]  /*0d50*/  IMAD.WIDE R46, R177, 0x4, R52 ;  /* 0x00000004b12e7825 */ /* 0x002fc600078e0234 */
[----:B------:R1:W2:Y:S01]  /*0d60*/  @!P0 LDG.E.EL R31, desc[UR4][R16.64] ;  /* 0x00000004101f8981 */ /* 0x0002a2000c2e1900 */
[----:B0-----:R-:W-:-:S03]  /*0d70*/  IMAD.WIDE R14, R109, 0x4, R52 ;  /* 0x000000046d0e7825 */ /* 0x001fc600078e0234 */
[----:B------:R0:W2:Y:S01]  /*0d80*/  @!P4 LDG.E.EL R27, desc[UR4][R28.64] ;  /* 0x000000041c1bc981 */ /* 0x0000a2000c2e1900 */
[----:B------:R-:W-:Y:S02]  /*0d90*/  IMAD.IADD R187, R2, 0x1, R146 ;  /* 0x0000000102bb7824 */ /* 0x000fe400078e0292 */
[----:B------:R-:W-:Y:S01]  /*0da0*/  IMAD.IADD R176, R176, 0x1, R13 ;  /* 0x00000001b0b07824 */ /* 0x000fe200078e020d */
[----:B------:R-:W5:Y:S01]  /*0db0*/  @!P0 LDG.E.EL R202, desc[UR4][R46.64] ;  /* 0x000000042eca8981 */ /* 0x000f62000c2e1900 */
[----:B-1----:R-:W-:-:S03]  /*0dc0*/  IMAD.WIDE R16, R134, 0x4, R52 ;  /* 0x0000000486107825 */ /* 0x002fc600078e0234 */
[----:B------:R1:W2:Y:S01]  /*0dd0*/  @!P3 LDG.E.EL R45, desc[UR4][R46.64] ;  /* 0x000000042e2db981 */ /* 0x0002a2000c2e1900 */
[----:B------:R-:W-:Y:S02]  /*0de0*/  IMAD.IADD R146, R146, 0x1, R13 ;  /* 0x0000000192927824 */ /* 0x000fe400078e020d */
[----:B0-----:R-:W-:Y:S01]  /*0df0*/  IMAD.WIDE R28, R133, 0x4, R52 ;  /* 0x00000004851c7825 */ /* 0x001fe200078e0234 */
[----:B------:R0:W2:Y:S03]  /*0e00*/  @!P4 LDG.E.EL R10, desc[UR4][R14.64] ;  /* 0x000000040e0ac981 */ /* 0x0000a6000c2e1900 */
[----:B------:R-:W-:Y:S01]  /*0e10*/  IMAD.MOV.U32 R13, RZ, RZ, RZ ;  /* 0x000000ffff0d7224 */ /* 0x000fe200078e00ff */
[----:B------:R-:W5:Y:S01]  /*0e20*/  @!P0 LDG.E.EL R205, desc[UR4][R16.64] ;  /* 0x0000000410cd8981 */ /* 0x000f62000c2e1900 */
[----:B-1----:R-:W-:-:S03]  /*0e30*/  CS2R R46, SRZ ;  /* 0x00000000002e7805 */ /* 0x002fc6000001ff00 */
[----:B------:R1:W2:Y:S01]  /*0e40*/  @!P0 LDG.E.EL R22, desc[UR4][R16.64] ;  /* 0x0000000410168981 */ /* 0x0002a2000c2e1900 */
[----:B0-----:R-:W-:-:S03]  /*0e50*/  IMAD.WIDE R14, R187, 0x4, R52 ;  /* 0x00000004bb0e7825 */ /* 0x001fc600078e0234 */
[----:B------:R-:W5:Y:S04]  /*0e60*/  @!P1 LDG.E.EL R208, desc[UR4][R48.64] ;  /* 0x0000000430d09981 */ /* 0x000f68000c2e1900 */
[----:B------:R0:W2:Y:S01]  /*0e70*/  @!P3 LDG.E.EL R44, desc[UR4][R48.64] ;  /* 0x00000004302cb981 */ /* 0x0000a2000c2e1900 */
[----:B-1----:R-:W-:-:S03]  /*0e80*/  IMAD.WIDE R16, R140, 0x4, R52 ;  /* 0x000000048c107825 */ /* 0x002fc600078e0234 */
[----:B------:R-:W5:Y:S01]  /*0e90*/  @!P1 LDG.E.EL R217, desc[UR4][R28.64] ;  /* 0x000000041cd99981 */ /* 0x000f62000c2e1900 */
[----:B------:R-:W-:-:S03]  /*0ea0*/  IMAD.IADD R153, R3, 0x1, R153 ;  /* 0x0000000103997824 */ /* 0x000fc600078e0299 */
[----:B------:R1:W2:Y:S01]  /*0eb0*/  @!P1 LDG.E.EL R37, desc[UR4][R28.64] ;  /* 0x000000041c259981 */ /* 0x0002a2000c2e1900 */
[----:B0-----:R-:W-:-:S03]  /*0ec0*/  IMAD.WIDE R48, R176, 0x4, R52 ;  /* 0x00000004b0307825 */ /* 0x001fc600078e0234 */
[----:B------:R-:W5:Y:S01]  /*0ed0*/  @!P0 LDG.E.EL R190, desc[UR4][R14.64] ;  /* 0x000000040ebe8981 */ /* 0x000f62000c2e1900 */
[----:B------:R-:W-:-:S03]  /*0ee0*/  IMAD.WIDE R56, R145, 0x4, R94 ;  /* 0x0000000491387825 */ /* 0x000fc600078e025e */
[----:B------:R0:W2:Y:S01]  /*0ef0*/  @!P0 LDG.E.EL R6, desc[UR4][R14.64] ;  /* 0x000000040e068981 */ /* 0x0000a2000c2e1900 */
[----:B-1----:R-:W-:-:S03]  /*0f00*/  CS2R R28, SRZ ;  /* 0x00000000001c7805 */ /* 0x002fc6000001ff00 */
[----:B------:R-:W5:Y:S04]  /*0f10*/  @!P0 LDG.E.EL R204, desc[UR4][R16.64] ;  /* 0x0000000410cc8981 */ /* 0x000f68000c2e1900 */
[----:B------:R1:W2:Y:S01]  /*0f20*/  @!P0 LDG.E.EL R13, desc[UR4][R16.64] ;  /* 0x00000004100d8981 */ /* 0x0002a2000c2e1900 */
[----:B0-----:R-:W-:-:S03]  /*0f30*/  IMAD.WIDE R14, R131, 0x4, R52 ;  /* 0x00000004830e7825 */ /* 0x001fc600078e0234 */
[----:B------:R-:W5:Y:S04]  /*0f40*/  @!P1 LDG.E.EL R210, desc[UR4][R48.64] ;  /* 0x0000000430d29981 */ /* 0x000f68000c2e1900 */
[----:B------:R0:W2:Y:S01]  /*0f50*/  @!P3 LDG.E.EL R46, desc[UR4][R48.64] ;  /* 0x00000004302eb981 */ /* 0x0000a2000c2e1900 */
[----:B-1----:R-:W-:-:S03]  /*0f60*/  IMAD.WIDE R16, R153, 0x4, R52 ;  /* 0x0000000499107825 */ /* 0x002fc600078e0234 */
[----:B------:R-:W5:Y:S01]  /*0f70*/  @!P0 LDG.E.EL R194, desc[UR4][R14.64] ;  /* 0x000000040ec28981 */ /* 0x000f62000c2e1900 */
[----:B------:R-:W-:-:S03]  /*0f80*/  IMAD.MOV.U32 R155, RZ, RZ, RZ ;  /* 0x000000ffff9b7224 */ /* 0x000fc600078e00ff */
[----:B------:R1:W2:Y:S01]  /*0f90*/  @!P0 LDG.E.EL R35, desc[UR4][R14.64] ;  /* 0x000000040e238981 */ /* 0x0002a2000c2e1900 */
[----:B0-----:R-:W-:Y:S01]  /*0fa0*/  CS2R R48, SRZ ;  /* 0x0000000000307805 */ /* 0x001fe2000001ff00 */
[----:B------:R-:W-:Y:S02]  /*0fb0*/  IMAD.WIDE R50, R147, 0x4, R94 ;  /* 0x0000000493327825 */ /* 0x000fe400078e025e */
[----:B------:R0:W2:Y:S02]  /*0fc0*/  @!P4 LDG.E.EL R28, desc[UR4][R16.64] ;  /* 0x00000004101cc981 */ /* 0x0000a4000c2e1900 */
[--C-:B------:R-:W-:Y:S02]  /*0fd0*/  IMAD.WIDE R54, R175, 0x4, R52.reuse ;  /* 0x00000004af367825 */ /* 0x100fe400078e0234 */
[----:B------:R-:W2:Y:S02]  /*0fe0*/  @!P0 LDG.E.EL R86, desc[UR4][R56.64] ;  /* 0x0000000438568981 */ /* 0x000ea4000c2e1900 */
[----:B-1----:R-:W-:-:S02]  /*0ff0*/  IMAD.WIDE R14, R128, 0x4, R52 ;  /* 0x00000004800e7825 */ /* 0x002fc400078e0234 */
[----:B------:R1:W2:Y:S02]  /*1000*/  @!P3 LDG.E.EL R49, desc[UR4][R56.64] ;  /* 0x000000043831b981 */ /* 0x0002a4000c2e1900 */
[--C-:B0-----:R-:W-:Y:S02]  /*1010*/  IMAD.WIDE R16, R146, 0x4, R52.reuse ;  /* 0x0000000492107825 */ /* 0x101fe400078e0234 */
[----:B------:R-:W2:Y:S02]  /*1020*/  @!P1 LDG.E.EL R155, desc[UR4][R50.64] ;  /* 0x00000004329b9981 */ /* 0x000ea4000c2e1900 */
[----:B------:R-:W-:Y:S02]  /*1030*/  IMAD.WIDE R52, R18, 0x4, R52 ;  /* 0x0000000412347825 */ /* 0x000fe400078e0234 */
[----:B------:R0:W2:Y:S02]  /*1040*/  @!P1 LDG.E.EL R184, desc[UR4][R50.64] ;  /* 0x0000000432b89981 */ /* 0x0000a4000c2e1900 */
[----:B-1----:R-:W-:-:S02]  /*1050*/  IMAD.WIDE R56, R59, 0x4, R94 ;  /* 0x000000043b387825 */ /* 0x002fc400078e025e */
[----:B------:R-:W5:Y:S02]  /*1060*/  @!P1 LDG.E.EL R206, desc[UR4][R52.64] ;  /* 0x0000000434ce9981 */ /* 0x000f64000c2e1900 */
[----:B------:R-:W-:Y:S02]  /*1070*/  IMAD.WIDE R58, R58, 0x4, R94 ;  /* 0x000000043a3a7825 */ /* 0x000fe400078e025e */
[----:B------:R1:W2:Y:S01]  /*1080*/  @!P3 LDG.E.EL R48, desc[UR4][R52.64] ;  /* 0x000000043430b981 */ /* 0x0002a2000c2e1900 */
[----:B0-----:R-:W-:-:S03]  /*1090*/  CS2R R50, SRZ ;  /* 0x0000000000327805 */ /* 0x001fc6000001ff00 */
[----:B------:R0:W2:Y:S04]  /*10a0*/  @!P5 LDG.E.EL R100, desc[UR4][R58.64] ;  /* 0x000000043a64d981 */ /* 0x0000a8000c2e1900 */
[----:B------:R3:W2:Y:S01]  /*10b0*/  @!P4 LDG.E.EL R51, desc[UR4][R56.64] ;  /* 0x000000043833c981 */ /* 0x0006a2000c2e1900 */
[----:B-1----:R-:W-:Y:S01]  /*10c0*/  CS2R R52, SRZ ;  /* 0x0000000000347805 */ /* 0x002fe2000001ff00 */
[----:B------:R-:W-:Y:S02]  /*10d0*/  IMAD.MOV.U32 R151, RZ, RZ, RZ ;  /* 0x000000ffff977224 */ /* 0x000fe400078e00ff */
[----:B------:R-:W5:Y:S01]  /*10e0*/  @!P0 LDG.E.EL R197, desc[UR4][R54.64] ;  /* 0x0000000436c58981 */ /* 0x000f62000c2e1900 */
[----:B0-----:R-:W-:-:S03]  /*10f0*/  IMAD.WIDE R58, R111, 0x4, R94 ;  /* 0x000000046f3a7825 */ /* 0x001fc600078e025e */
[----:B------:R-:W2:Y:S01]  /*1100*/  @!P3 LDG.E.EL R47, desc[UR4][R54.64] ;  /* 0x00000004362fb981 */ /* 0x000ea2000c2e1900 */
[----:B---3--:R-:W-:-:S03]  /*1110*/  IMAD.WIDE R56, R109, 0x4, R94 ;  /* 0x000000046d387825 */ /* 0x008fc600078e025e */
[----:B------:R0:W3:Y:S01]  /*1120*/  @!P4 LDG.E.EL R53, desc[UR4][R58.64] ;  /* 0x000000043a35c981 */ /* 0x0000e2000c2e1900 */
[----:B------:R-:W-:Y:S02]  /*1130*/  IMAD.MOV.U32 R109, RZ, RZ, RZ ;  /* 0x000000ffff6d7224 */ /* 0x000fe400078e00ff */
[--C-:B------:R-:W-:Y:S01]  /*1140*/  IMAD.WIDE R60, R187, 0x4, R94.reuse ;  /* 0x00000004bb3c7825 */ /* 0x100fe200078e025e */
[----:B------:R-:W5:Y:S03]  /*1150*/  @!P1 LDG.E.EL R219, desc[UR4][R14.64] ;  /* 0x000000040edb9981 */ /* 0x000f66000c2e1900 */
[----:B------:R-:W-:Y:S01]  /*1160*/  IMAD.MOV.U32 R135, RZ, RZ, RZ ;  /* 0x000000ffff877224 */ /* 0x000fe200078e00ff */
[----:B------:R-:W3:Y:S01]  /*1170*/  @!P0 LDG.E.EL R151, desc[UR4][R60.64] ;  /* 0x000000043c978981 */ /* 0x000ee2000c2e1900 */
[----:B0-----:R-:W-:-:S04]  /*1180*/  IMAD.WIDE R58, R123, 0x4, R94 ;  /* 0x000000047b3a7825 */ /* 0x001fc800078e025e */
[----:B------:R-:W-:Y:S01]  /*1190*/  IMAD.MOV.U32 R137, RZ, RZ, RZ ;  /* 0x000000ffff897224 */ /* 0x000fe200078e00ff */
[----:B------:R0:W4:Y:S01]  /*11a0*/  @!P5 LDG.E.EL R109, desc[UR4][R58.64] ;  /* 0x000000043a6dd981 */ /* 0x000122000c2e1900 */
[----:B------:R-:W-:-:S04]  /*11b0*/  IMAD.WIDE R62, R188, 0x4, R94 ;  /* 0x00000004bc3e7825 */ /* 0x000fc800078e025e */
[----:B------:R-:W-:Y:S01]  /*11c0*/  IMAD.MOV.U32 R127, RZ, RZ, RZ ;  /* 0x000000ffff7f7224 */ /* 0x000fe200078e00ff */
[----:B------:R-:W4:Y:S01]  /*11d0*/  @!P1 LDG.E.EL R135, desc[UR4][R62.64] ;  /* 0x000000043e879981 */ /* 0x000f22000c2e1900 */
[----:B0-----:R-:W-:Y:S01]  /*11e0*/  CS2R R58, SRZ ;  /* 0x00000000003a7805 */ /* 0x001fe2000001ff00 */
[----:B------:R-:W-:Y:S02]  /*11f0*/  IMAD.WIDE R64, R189, 0x4, R94 ;  /* 0x00000004bd407825 */ /* 0x000fe400078e025e */
[----:B------:R-:W4:Y:S04]  /*1200*/  @!P1 LDG.E.EL R29, desc[UR4][R14.64] ;  /* 0x000000040e1d9981 */ /* 0x000f28000c2e1900 */
[----:B------:R0:W4:Y:S01]  /*1210*/  @!P0 LDG.E.EL R58, desc[UR4][R60.64] ;  /* 0x000000043c3a8981 */ /* 0x000122000c2e1900 */
[----:B------:R-:W-:-:S03]  /*1220*/  IMAD.MOV.U32 R143, RZ, RZ, RZ ;  /* 0x000000ffff8f7224 */ /* 0x000fc600078e00ff */
[----:B------:R-:W4:Y:S01]  /*1230*/  @!P0 LDG.E.EL R137, desc[UR4][R64.64] ;  /* 0x0000000440898981 */ /* 0x000f22000c2e1900 */
[----:B------:R-:W-:-:S03]  /*1240*/  IMAD.WIDE R68, R131, 0x4, R94 ;  /* 0x0000000483447825 */ /* 0x000fc600078e025e */
[----:B------:R1:W4:Y:S01]  /*1250*/  @!P1 LDG.E.EL R59, desc[UR4][R62.64] ;  /* 0x000000043e3b9981 */ /* 0x000322000c2e1900 */
[----:B0-----:R-:W-:Y:S01]  /*1260*/  CS2R R60, SRZ ;  /* 0x00000000003c7805 */ /* 0x001fe2000001ff00 */
[--C-:B------:R-:W-:Y:S02]  /*1270*/  IMAD.WIDE R98, R128, 0x4, R94.reuse ;  /* 0x0000000480627825 */ /* 0x100fe400078e025e */
[----:B------:R-:W4:Y:S04]  /*1280*/  @!P0 LDG.E.EL R127, desc[UR4][R68.64] ;  /* 0x00000004447f8981 */ /* 0x000f28000c2e1900 */
[----:B------:R0:W4:Y:S01]  /*1290*/  @!P0 LDG.E.EL R60, desc[UR4][R64.64] ;  /* 0x00000004403c8981 */ /* 0x000122000c2e1900 */
[----:B-1----:R-:W-:Y:S01]  /*12a0*/  CS2R R62, SRZ ;  /* 0x00000000003e7805 */ /* 0x002fe2000001ff00 */
[----:B------:R-:W-:-:S02]  /*12b0*/  IMAD.WIDE R72, R126, 0x4, R94 ;  /* 0x000000047e487825 */ /* 0x000fc400078e025e */
[----:B------:R-:W4:Y:S04]  /*12c0*/  @!P1 LDG.E.EL R182, desc[UR4][R98.64] ;  /* 0x0000000462b69981 */ /* 0x000f28000c2e1900 */
[----:B------:R1:W4:Y:S01]  /*12d0*/  @!P0 LDG.E.EL R62, desc[UR4][R68.64] ;  /* 0x00000004443e8981 */ /* 0x000322000c2e1900 */
[----:B0-----:R-:W-:Y:S01]  /*12e0*/  CS2R R64, SRZ ;  /* 0x0000000000407805 */ /* 0x001fe2000001ff00 */
[----:B------:R-:W-:Y:S02]  /*12f0*/  IMAD.WIDE R54, R67, 0x4, R94 ;  /* 0x0000000443367825 */ /* 0x000fe400078e025e */
[----:B------:R-:W4:Y:S04]  /*1300*/  @!P0 LDG.E.EL R143, desc[UR4][R72.64] ;  /* 0x00000004488f8981 */ /* 0x000f28000c2e1900 */
[----:B------:R0:W4:Y:S01]  /*1310*/  @!P1 LDG.E.EL R65, desc[UR4][R98.64] ;  /* 0x0000000462419981 */ /* 0x000122000c2e1900 */
[----:B-1----:R-:W-:-:S03]  /*1320*/  CS2R R68, SRZ ;  /* 0x0000000000447805 */ /* 0x002fc6000001ff00 */
[----:B------:R1:W4:Y:S01]  /*1330*/  @!P0 LDG.E.EL R64, desc[UR4][R72.64] ;  /* 0x0000000448408981 */ /* 0x000322000c2e1900 */
[----:B------:R-:W-:-:S03]  /*1340*/  IMAD.WIDE R66, R66, 0x4, R94 ;  /* 0x0000000442427825 */ /* 0x000fc600078e025e */
[----:B------:R1:W4:Y:S01]  /*1350*/  @!P5 LDG.E.EL R88, desc[UR4][R54.64] ;  /* 0x000000043658d981 */ /* 0x000322000c2e1900 */
[----:B0-----:R-:W-:Y:S01]  /*1360*/  CS2R R98, SRZ ;  /* 0x0000000000627805 */ /* 0x001fe2000001ff00 */
[----:B------:R-:W-:Y:S02]  /*1370*/  IMAD.MOV.U32 R174, RZ, RZ, RZ ;  /* 0x000000ffffae7224 */ /* 0x000fe400078e00ff */
[----:B------:R0:W4:Y:S01]  /*1380*/  @!P4 LDG.E.EL R52, desc[UR4][R66.64] ;  /* 0x000000044234c981 */ /* 0x000122000c2e1900 */
[--C-:B-1----:R-:W-:Y:S01]  /*1390*/  IMAD.WIDE R72, R136, 0x4, R94.reuse ;  /* 0x0000000488487825 */ /* 0x102fe200078e025e */
[----:B------:R-:W-:Y:S02]  /*13a0*/  CS2R R168, SRZ ;  /* 0x0000000000a87805 */ /* 0x000fe4000001ff00 */
[----:B------:R-:W-:Y:S01]  /*13b0*/  CS2R R164, SRZ ;  /* 0x0000000000a47805 */ /* 0x000fe2000001ff00 */
[----:B------:R-:W-:Y:S01]  /*13c0*/  IMAD.MOV.U32 R186, RZ, RZ, RZ ;  /* 0x000000ffffba7224 */ /* 0x000fe200078e00ff */
[----:B------:R-:W4:Y:S01]  /*13d0*/  @!P1 LDG.E.EL R99, desc[UR4][R72.64] ;  /* 0x0000000448639981 */ /* 0x000f22000c2e1900 */
[----:B------:R-:W-:-:S03]  /*13e0*/  IMAD.WIDE R54, R104, 0x4, R94 ;  /* 0x0000000468367825 */ /* 0x000fc600078e025e */
[----:B------:R1:W4:Y:S01]  /*13f0*/  @!P1 LDG.E.EL R69, desc[UR4][R72.64] ;  /* 0x0000000448459981 */ /* 0x000322000c2e1900 */
[----:B------:R-:W-:-:S03]  /*1400*/  IMAD.WIDE R74, R144, 0x4, R94 ;  /* 0x00000004904a7825 */ /* 0x000fc600078e025e */
[----:B------:R1:W4:Y:S01]  /*1410*/  @!P5 LDG.E.EL R102, desc[UR4][R54.64] ;  /* 0x000000043666d981 */ /* 0x000322000c2e1900 */
[----:B------:R-:W-:Y:S02]  /*1420*/  IMAD.MOV.U32 R104, RZ, RZ, RZ ;  /* 0x000000ffff687224 */ /* 0x000fe400078e00ff */
[--C-:B0-----:R-:W-:Y:S01]  /*1430*/  IMAD.WIDE R66, R110, 0x4, R94.reuse ;  /* 0x000000046e427825 */ /* 0x101fe200078e025e */
[----:B------:R-:W4:Y:S01]  /*1440*/  @!P0 LDG.E.EL R174, desc[UR4][R74.64] ;  /* 0x000000044aae8981 */ /* 0x000f22000c2e1900 */
[----:B-1----:R-:W-:Y:S02]  /*1450*/  CS2R R72, SRZ ;  /* 0x0000000000487805 */ /* 0x002fe4000001ff00 */
[--C-:B------:R-:W-:Y:S01]  /*1460*/  IMAD.WIDE R14, R149, 0x4, R94.reuse ;  /* 0x00000004950e7825 */ /* 0x100fe200078e025e */
[----:B------:R0:W4:Y:S01]  /*1470*/  @!P5 LDG.E.EL R104, desc[UR4][R66.64] ;  /* 0x000000044268d981 */ /* 0x000122000c2e1900 */
[----:B------:R-:W-:Y:S02]  /*1480*/  CS2R R110, SRZ ;  /* 0x00000000006e7805 */ /* 0x000fe4000001ff00 */
[----:B------:R-:W-:Y:S01]  /*1490*/  CS2R R54, SRZ ;  /* 0x0000000000367805 */ /* 0x000fe2000001ff00 */
[----:B------:R1:W4:Y:S01]  /*14a0*/  @!P3 LDG.E.EL R72, desc[UR4][R74.64] ;  /* 0x000000044a48b981 */ /* 0x000322000c2e1900 */
[----:B------:R-:W-:Y:S01]  /*14b0*/  IMAD.WIDE R70, R134, 0x4, R94 ;  /* 0x0000000486467825 */ /* 0x000fe200078e025e */
[----:B------:R-:W-:-:S02]  /*14c0*/  CS2R R170, SRZ ;  /* 0x0000000000aa7805 */ /* 0x000fc4000001ff00 */
[----:B------:R-:W-:Y:S01]  /*14d0*/  CS2R R172, SRZ ;  /* 0x0000000000ac7805 */ /* 0x000fe2000001ff00 */
[----:B------:R-:W4:Y:S01]  /*14e0*/  @!P0 LDG.E.EL R186, desc[UR4][R14.64] ;  /* 0x000000040eba8981 */ /* 0x000f22000c2e1900 */
[--C-:B------:R-:W-:Y:S01]  /*14f0*/  IMAD.WIDE R80, R148, 0x4, R94.reuse ;  /* 0x0000000494507825 */ /* 0x100fe200078e025e */
[----:B------:R-:W-:Y:S02]  /*1500*/  CS2R R162, SRZ ;  /* 0x0000000000a27805 */ /* 0x000fe4000001ff00 */
[----:B------:R-:W-:Y:S01]  /*1510*/  CS2R R158, SRZ ;  /* 0x00000000009e7805 */ /* 0x000fe2000001ff00 */
[----:B------:R-:W4:Y:S01]  /*1520*/  @!P0 LDG.E.EL R169, desc[UR4][R70.64] ;  /* 0x0000000446a98981 */ /* 0x000f22000c2e1900 */
[--C-:B0-----:R-:W-:Y:S01]  /*1530*/  IMAD.WIDE R66, R115, 0x4, R94.reuse ;  /* 0x0000000473427825 */ /* 0x101fe200078e025e */
[----:B-1----:R-:W-:Y:S02]  /*1540*/  CS2R R74, SRZ ;  /* 0x00000000004a7805 */ /* 0x002fe4000001ff00 */
[----:B------:R-:W4:Y:S01]  /*1550*/  @!P0 LDG.E.EL R164, desc[UR4][R80.64] ;  /* 0x0000000450a48981 */ /* 0x000f22000c2e1900 */
[----:B------:R-:W-:-:S03]  /*1560*/  IMAD.WIDE R114, R114, 0x4, R94 ;  /* 0x0000000472727825 */ /* 0x000fc600078e025e */
[----:B------:R0:W4:Y:S01]  /*1570*/  @!P4 LDG.E.EL R54, desc[UR4][R56.64] ;  /* 0x000000043836c981 */ /* 0x000122000c2e1900 */
[----:B------:R-:W-:-:S03]  /*1580*/  IMAD.MOV.U32 R138, RZ, RZ, RZ ;  /* 0x000000ffff8a7224 */ /* 0x000fc600078e00ff */
[----:B------:R1:W4:Y:S01]  /*1590*/  @!P0 LDG.E.EL R68, desc[UR4][R70.64] ;  /* 0x0000000446448981 */ /* 0x000322000c2e1900 */
[----:B------:R-:W-:-:S03]  /*15a0*/  IMAD.WIDE R82, R179, 0x4, R94 ;  /* 0x00000004b3527825 */ /* 0x000fc600078e025e */
[----:B------:R1:W4:Y:S01]  /*15b0*/  @!P3 LDG.E.EL R74, desc[UR4][R80.64] ;  /* 0x00000004504ab981 */ /* 0x000322000c2e1900 */
[--C-:B------:R-:W-:Y:S01]  /*15c0*/  IMAD.WIDE R116, R140, 0x4, R94.reuse ;  /* 0x000000048c747825 */ /* 0x100fe200078e025e */
[----:B0-----:R-:W-:Y:S02]  /*15d0*/  CS2R R56, SRZ ;  /* 0x0000000000387805 */ /* 0x001fe4000001ff00 */
[----:B------:R0:W4:Y:S01]  /*15e0*/  @!P0 LDG.E.EL R185, desc[UR4][R14.64] ;  /* 0x000000040eb98981 */ /* 0x000122000c2e1900 */
[--C-:B------:R-:W-:Y:S01]  /*15f0*/  IMAD.WIDE R92, R178, 0x4, R94.reuse ;  /* 0x00000004b25c7825 */ /* 0x100fe200078e025e */
[----:B-1----:R-:W-:Y:S02]  /*1600*/  CS2R R70, SRZ ;  /* 0x0000000000467805 */ /* 0x002fe4000001ff00 */
[----:B------:R1:W4:Y:S01]  /*1610*/  @!P4 LDG.E.EL R55, desc[UR4][R66.64] ;  /* 0x000000044237c981 */ /* 0x000322000c2e1900 */
[----:B------:R-:W-:Y:S01]  /*1620*/  IMAD.WIDE R122, R122, 0x4, R94 ;  /* 0x000000047a7a7825 */ /* 0x000fe200078e025e */
[----:B------:R-:W-:-:S02]  /*1630*/  CS2R R80, SRZ ;  /* 0x0000000000507805 */ /* 0x000fc4000001ff00 */
[----:B------:R1:W4:Y:S01]  /*1640*/  @!P5 LDG.E.EL R110, desc[UR4][R114.64] ;  /* 0x00000004726ed981 */ /* 0x000322000c2e1900 */
[----:B0-----:R-:W-:-:S03]  /*1650*/  IMAD.WIDE R14, R141, 0x4, R94 ;  /* 0x000000048d0e7825 */ /* 0x001fc600078e025e */
[----:B------:R-:W5:Y:S01]  /*1660*/  @!P1 LDG.E.EL R209, desc[UR4][R16.64] ;  /* 0x0000000410d19981 */ /* 0x000f62000c2e1900 */
[----:B-1----:R-:W-:-:S03]  /*1670*/  IMAD.WIDE R66, R156, 0x4, R94 ;  /* 0x000000049c427825 */ /* 0x002fc600078e025e */
[----:B------:R0:W4:Y:S01]  /*1680*/  @!P3 LDG.E.EL R4, desc[UR4][R16.64] ;  /* 0x000000041004b981 */ /* 0x000122000c2e1900 */
[----:B------:R-:W-:-:S03]  /*1690*/  IMAD.WIDE R114, R139, 0x4, R94 ;  /* 0x000000048b727825 */ /* 0x000fc600078e025e */
[----:B------:R-:W4:Y:S01]  /*16a0*/  @!P0 LDG.E.EL R171, desc[UR4][R82.64] ;  /* 0x0000000452ab8981 */ /* 0x000f22000c2e1900 */
[----:B------:R-:W-:-:S03]  /*16b0*/  IMAD.WIDE R120, R130, 0x4, R94 ;  /* 0x0000000482787825 */ /* 0x000fc600078e025e */
[----:B------:R-:W4:Y:S01]  /*16c0*/  @!P0 LDG.E.EL R172, desc[UR4][R116.64] ;  /* 0x0000000474ac8981 */ /* 0x000f22000c2e1900 */
[----:B------:R-:W-:-:S03]  /*16d0*/  IMAD.WIDE R84, R181, 0x4, R94 ;  /* 0x00000004b5547825 */ /* 0x000fc600078e025e */
[----:B------:R-:W4:Y:S01]  /*16e0*/  @!P1 LDG.E.EL R163, desc[UR4][R92.64] ;  /* 0x000000045ca39981 */ /* 0x000f22000c2e1900 */
[----:B0-----:R-:W-:-:S03]  /*16f0*/  IMAD.WIDE R16, R177, 0x4, R94 ;  /* 0x00000004b1107825 */ /* 0x001fc600078e025e */
[----:B------:R-:W4:Y:S01]  /*1700*/  @!P1 LDG.E.EL R159, desc[UR4][R14.64] ;  /* 0x000000040e9f9981 */ /* 0x000f22000c2e1900 */
[----:B------:R-:W-:-:S03]  /*1710*/  IMAD.WIDE R90, R175, 0x4, R94 ;  /* 0x00000004af5a7825 */ /* 0x000fc600078e025e */
[----:B------:R0:W4:Y:S01]  /*1720*/  @!P3 LDG.E.EL R50, desc[UR4][R14.64] ;  /* 0x000000040e32b981 */ /* 0x000122000c2e1900 */
[----:B------:R-:W-:-:S03]  /*1730*/  IMAD.WIDE R118, R132, 0x4, R94 ;  /* 0x0000000484767825 */ /* 0x000fc600078e025e */
        /* <DEDUP_REMOVED lines=8> */
[----:B------:R0:W4:Y:S01]  /*17c0*/  @!P3 LDG.E.EL R80, desc[UR4][R82.64] ;  /* 0x000000045250b981 */ /* 0x000122000c2e1900 */
[----:B------:R-:W-:-:S03]  /*17d0*/  IMAD.WIDE R112, R146, 0x4, R94 ;  /* 0x0000000492707825 */ /* 0x000fc600078e025e */
[----:B------:R0:W4:Y:S01]  /*17e0*/  @!P3 LDG.E.EL R81, desc[UR4][R92.64] ;  /* 0x000000045c51b981 */ /* 0x000122000c2e1900 */
[--C-:B------:R-:W-:Y:S01]  /*17f0*/  IMAD.WIDE R124, R124, 0x4, R94.reuse ;  /* 0x000000047c7c7825 */ /* 0x100fe200078e025e */
[----:B------:R-:W-:Y:S02]  /*1800*/  CS2R R166, SRZ ;  /* 0x0000000000a67805 */ /* 0x000fe4000001ff00 */
[----:B------:R-:W4:Y:S01]  /*1810*/  @!P1 LDG.E.EL R165, desc[UR4][R76.64] ;  /* 0x000000044ca59981 */ /* 0x000f22000c2e1900 */
[--C-:B-1----:R-:W-:Y:S01]  /*1820*/  IMAD.WIDE R122, R129, 0x4, R94.reuse ;  /* 0x00000004817a7825 */ /* 0x102fe200078e025e */
[----:B0-----:R-:W-:Y:S02]  /*1830*/  CS2R R82, SRZ ;  /* 0x0000000000527805 */ /* 0x001fe4000001ff00 */
[----:B------:R0:W4:Y:S01]  /*1840*/  @!P1 LDG.E.EL R71, desc[UR4][R76.64] ;  /* 0x000000044c479981 */ /* 0x000122000c2e1900 */
[----:B------:R-:W-:-:S03]  /*1850*/  IMAD.WIDE R114, R154, 0x4, R94 ;  /* 0x000000049a727825 */ /* 0x000fc600078e025e */
[----:B------:R-:W4:Y:S01]  /*1860*/  @!P0 LDG.E.EL R173, desc[UR4][R16.64] ;  /* 0x0000000410ad8981 */ /* 0x000f22000c2e1900 */
[----:B------:R-:W-:-:S03]  /*1870*/  IMAD.WIDE R66, R133, 0x4, R94 ;  /* 0x0000000485427825 */ /* 0x000fc600078e025e */
[----:B------:R1:W4:Y:S01]  /*1880*/  @!P3 LDG.E.EL R82, desc[UR4][R16.64] ;  /* 0x000000041052b981 */ /* 0x000322000c2e1900 */
[----:B------:R-:W-:-:S03]  /*1890*/  IMAD.WIDE R116, R150, 0x4, R94 ;  /* 0x0000000496747825 */ /* 0x000fc600078e025e */
[----:B------:R-:W4:Y:S01]  /*18a0*/  @!P0 LDG.E.EL R170, desc[UR4][R84.64] ;  /* 0x0000000454aa8981 */ /* 0x000f22000c2e1900 */
[--C-:B------:R-:W-:Y:S01]  /*18b0*/  IMAD.WIDE R92, R153, 0x4, R94.reuse ;  /* 0x00000004995c7825 */ /* 0x100fe200078e025e */
[----:B0-----:R-:W-:Y:S02]  /*18c0*/  CS2R R76, SRZ ;  /* 0x00000000004c7805 */ /* 0x001fe4000001ff00 */
[----:B------:R-:W4:Y:S01]  /*18d0*/  @!P0 LDG.E.EL R166, desc[UR4][R78.64] ;  /* 0x000000044ea68981 */ /* 0x000f22000c2e1900 */
[----:B------:R-:W-:Y:S01]  /*18e0*/  IMAD.WIDE R94, R176, 0x4, R94 ;  /* 0x00000004b05e7825 */ /* 0x000fe200078e025e */
[----:B------:R-:W-:Y:S02]  /*18f0*/  CS2R R230, SRZ ;  /* 0x0000000000e67805 */ /* 0x000fe4000001ff00 */
[----:B------:R-:W4:Y:S01]  /*1900*/  @!P0 LDG.E.EL R168, desc[UR4][R90.64] ;  /* 0x000000045aa88981 */ /* 0x000f22000c2e1900 */
[----:B------:R-:W-:-:S03]  /*1910*/  IMAD.MOV.U32 R225, RZ, RZ, RZ ;  /* 0x000000ffffe17224 */ /* 0x000fc600078e00ff */
[----:B------:R-:W4:Y:S01]  /*1920*/  @!P1 LDG.E.EL R98, desc[UR4][R94.64] ;  /* 0x000000045e629981 */ /* 0x000f22000c2e1900 */
[----:B------:R-:W-:-:S03]  /*1930*/  IMAD.MOV.U32 R232, RZ, RZ, RZ ;  /* 0x000000ffffe87224 */ /* 0x000fc600078e00ff */
[----:B------:R0:W4:Y:S01]  /*1940*/  @!P3 LDG.E.EL R83, desc[UR4][R94.64] ;  /* 0x000000045e53b981 */ /* 0x000122000c2e1900 */
[----:B-1----:R-:W-:-:S03]  /*1950*/  IMAD.WIDE R16, R149, 0x4, R222 ;  /* 0x0000000495107825 */ /* 0x002fc600078e02de */
[----:B------:R1:W4:Y:S04]  /*1960*/  @!P3 LDG.E.EL R76, desc[UR4][R78.64] ;  /* 0x000000044e4cb981 */ /* 0x000328000c2e1900 */
[----:B------:R-:W4:Y:S01]  /*1970*/  @!P0 LDG.E.EL R232, desc[UR4][R16.64] ;  /* 0x0000000410e88981 */ /* 0x000f22000c2e1900 */
[----:B0-----:R-:W-:-:S04]  /*1980*/  IMAD.WIDE R94, R141, 0x4, R222 ;  /* 0x000000048d5e7825 */ /* 0x001fc800078e02de */
[----:B------:R-:W-:Y:S01]  /*1990*/  IMAD.MOV.U32 R19, RZ, RZ, RZ ;  /* 0x000000ffff137224 */ /* 0x000fe200078e00ff */
[----:B------:R-:W4:Y:S01]  /*19a0*/  @!P1 LDG.E.EL R225, desc[UR4][R94.64] ;  /* 0x000000045ee19981 */ /* 0x000f22000c2e1900 */
[----:B-1----:R-:W-:Y:S02]  /*19b0*/  CS2R R78, SRZ ;  /* 0x00000000004e7805 */ /* 0x002fe4000001ff00 */
[----:B------:R-:W-:Y:S01]  /*19c0*/  CS2R R156, SRZ ;  /* 0x00000000009c7805 */ /* 0x000fe2000001ff00 */
[----:B------:R-:W-:Y:S01]  /*19d0*/  IMAD.MOV.U32 R237, RZ, RZ, RZ ;  /* 0x000000ffffed7224 */ /* 0x000fe200078e00ff */
[----:B------:R-:W4:Y:S04]  /*19e0*/  @!P3 LDG.E.EL R77, desc[UR4][R114.64] ;  /* 0x00000004724db981 */ /* 0x000f28000c2e1900 */
[----:B------:R0:W4:Y:S04]  /*19f0*/  @!P3 LDG.E.EL R78, desc[UR4][R84.64] ;  /* 0x00000004544eb981 */ /* 0x000128000c2e1900 */
[----:B------:R-:W4:Y:S04]  /*1a00*/  @!P0 LDG.E.EL R19, desc[UR4][R120.64] ;  /* 0x0000000478138981 */ /* 0x000f28000c2e1900 */
[----:B------:R-:W4:Y:S01]  /*1a10*/  @!P1 LDG.E.EL R157, desc[UR4][R114.64] ;  /* 0x00000004729d9981 */ /* 0x000f22000c2e1900 */
[----:B0-----:R-:W-:-:S03]  /*1a20*/  CS2R R84, SRZ ;  /* 0x0000000000547805 */ /* 0x001fc6000001ff00 */
[----:B------:R-:W4:Y:S04]  /*1a30*/  @!P1 LDG.E.EL R158, desc[UR4][R122.64] ;  /* 0x000000047a9e9981 */ /* 0x000f28000c2e1900 */
[----:B------:R0:W4:Y:S04]  /*1a40*/  @!P3 LDG.E.EL R85, desc[UR4][R90.64] ;  /* 0x000000045a55b981 */ /* 0x000128000c2e1900 */
[----:B------:R1:W4:Y:S04]  /*1a50*/  @!P4 LDG.E.EL R84, desc[UR4][R92.64] ;  /* 0x000000045c54c981 */ /* 0x000328000c2e1900 */
[----:B------:R2:W4:Y:S01]  /*1a60*/  @!P1 LDG.E.EL R63, desc[UR4][R122.64] ;  /* 0x000000047a3f9981 */ /* 0x000522000c2e1900 */
[----:B0-----:R-:W-:-:S03]  /*1a70*/  IMAD.WIDE R90, R147, 0x4, R222 ;  /* 0x00000004935a7825 */ /* 0x001fc600078e02de */
[----:B------:R0:W4:Y:S01]  /*1a80*/  @!P5 LDG.E.EL R111, desc[UR4][R124.64] ;  /* 0x000000047c6fd981 */ /* 0x000122000c2e1900 */
[----:B-1----:R-:W-:-:S03]  /*1a90*/  IMAD.WIDE R92, R145, 0x4, R222 ;  /* 0x00000004915c7825 */ /* 0x002fc600078e02de */
[----:B------:R-:W4:Y:S04]  /*1aa0*/  @!P1 LDG.E.EL R231, desc[UR4][R90.64] ;  /* 0x000000045ae79981 */ /* 0x000f28000c2e1900 */
[----:B------:R-:W4:Y:S01]  /*1ab0*/  @!P0 LDG.E.EL R230, desc[UR4][R92.64] ;  /* 0x000000045ce68981 */ /* 0x000f22000c2e1900 */
[--C-:B------:R-:W-:Y:S01]  /*1ac0*/  IMAD.WIDE R114, R187, 0x4, R222.reuse ;  /* 0x00000004bb727825 */ /* 0x100fe200078e02de */
[----:B--2---:R-:W-:Y:S02]  /*1ad0*/  F2I.S64.TRUNC R226, R155 ;  /* 0x0000009b00e27311 */ /* 0x004fe4000020d900 */
[----:B------:R-:W2:Y:S01]  /*1ae0*/  @!P3 LDG.E.EL R75, desc[UR4][R116.64] ;  /* 0x00000004744bb981 */ /* 0x000ea2000c2e1900 */
[----:B------:R-:W-:-:S03]  /*1af0*/  IMAD.WIDE R122, R131, 0x4, R222 ;  /* 0x00000004837a7825 */ /* 0x000fc600078e02de */
[----:B------:R1:W2:Y:S01]  /*1b00*/  @!P0 LDG.E.EL R237, desc[UR4][R114.64] ;  /* 0x0000000472ed8981 */ /* 0x0002a2000c2e1900 */
[----:B0-----:R-:W-:Y:S01]  /*1b10*/  IMAD.WIDE R124, R129, 0x4, R222 ;  /* 0x00000004817c7825 */ /* 0x001fe200078e02de */
[----:B------:R-:W-:Y:S02]  /*1b20*/  F2I.S64.TRUNC R240, R86 ;  /* 0x0000005600f07311 */ /* 0x000fe4000020d900 */
[----:B------:R-:W2:Y:S06]  /*1b30*/  @!P1 LDG.E.EL R156, desc[UR4][R66.64] ;  /* 0x00000004429c9981 */ /* 0x000eac000c2e1900 */
[----:B---3--:R-:W-:Y:S01]  /*1b40*/  F2I.S64.TRUNC R242, R151 ;  /* 0x0000009700f27311 */ /* 0x008fe2000020d900 */
[----:B-1----:R-:W-:-:S07]  /*1b50*/  CS2R R114, SRZ ;  /* 0x0000000000727805 */ /* 0x002fce000001ff00 */
[----:B----4-:R-:W-:Y:S01]  /*1b60*/  F2I.S64.TRUNC R228, R135 ;  /* 0x0000008700e47311 */ /* 0x010fe2000020d900 */
[----:B------:R-:W3:Y:S04]  /*1b70*/  @!P0 LDG.E.EL R115, desc[UR4][R122.64] ;  /* 0x000000047a738981 */ /* 0x000ee8000c2e1900 */
[----:B------:R-:W4:Y:S01]  /*1b80*/  @!P1 LDG.E.EL R114, desc[UR4][R124.64] ;  /* 0x000000047c729981 */ /* 0x000f22000c2e1900 */
[----:B------:R-:W-:Y:S02]  /*1b90*/  IMAD.MOV.U32 R139, RZ, RZ, RZ ;  /* 0x000000ffff8b7224 */ /* 0x000fe400078e00ff */
[----:B------:R-:W-:Y:S04]  /*1ba0*/  F2I.S64.TRUNC R234, R127 ;  /* 0x0000007f00ea7311 */ /* 0x000fe8000020d900 */
[----:B------:R0:W2:Y:S04]  /*1bb0*/  @!P1 LDG.E.EL R139, desc[UR4][R116.64] ;  /* 0x00000004748b9981 */ /* 0x0000a8000c2e1900 */
[----:B------:R-:W-:Y:S01]  /*1bc0*/  F2I.S64.TRUNC R248, R143 ;  /* 0x0000008f00f87311 */ /* 0x000fe2000020d900 */
[--C-:B0-----:R-:W-:Y:S01]  /*1bd0*/  IMAD.WIDE R116, R188, 0x4, R222.reuse ;  /* 0x00000004bc747825 */ /* 0x101fe200078e02de */
[----:B------:R0:W2:Y:S06]  /*1be0*/  @!P1 LDG.E.EL R61, desc[UR4][R66.64] ;  /* 0x00000004423d9981 */ /* 0x0000ac000c2e1900 */
[----:B------:R-:W1:Y:S01]  /*1bf0*/  F2I.S64.TRUNC R238, R186 ;  /* 0x000000ba00ee7311 */ /* 0x000e62000020d900 */
[--C-:B------:R-:W-:Y:S01]  /*1c00*/  IMAD.WIDE R94, R177, 0x4, R222.reuse ;  /* 0x00000004b15e7825 */ /* 0x100fe200078e02de */
[----:B------:R-:W2:Y:S03]  /*1c10*/  @!P1 LDG.E.EL R167, desc[UR4][R118.64] ;  /* 0x0000000476a79981 */ /* 0x000ea6000c2e1900 */
[--C-:B------:R-:W-:Y:S01]  /*1c20*/  IMAD.WIDE R140, R140, 0x4, R222.reuse ;  /* 0x000000048c8c7825 */ /* 0x100fe200078e02de */
[----:B------:R-:W-:Y:S01]  /*1c30*/  CS2R R160, SRZ ;  /* 0x0000000000a07805 */ /* 0x000fe2000001ff00 */
[----:B------:R-:W2:Y:S02]  /*1c40*/  @!P3 LDG.E.EL R73, desc[UR4][R112.64] ;  /* 0x000000047049b981 */ /* 0x000ea4000c2e1900 */
[----:B------:R-:W-:-:S02]  /*1c50*/  IMAD.WIDE R90, R176, 0x4, R222 ;  /* 0x00000004b05a7825 */ /* 0x000fc400078e02de */
[----:B------:R-:W2:Y:S04]  /*1c60*/  @!P1 LDG.E.EL R162, desc[UR4][R96.64] ;  /* 0x0000000460a29981 */ /* 0x000ea8000c2e1900 */
[----:B-1----:R-:W-:Y:S04]  /*1c70*/  STL.64 [R1+0x130], R238 ;  /* 0x000130ee01007387 */ /* 0x002fe80000100a00 */
[----:B------:R-:W-:Y:S04]  /*1c80*/  STL.64 [R1+0x100], R226 ;  /* 0x000100e201007387 */ /* 0x000fe80000100a00 */
[----:B------:R-:W-:Y:S04]  /*1c90*/  STL.64 [R1+0x2c0], R240 ;  /* 0x0002c0f001007387 */ /* 0x000fe80000100a00 */
[----:B------:R-:W-:Y:S04]  /*1ca0*/  STL.64 [R1+0xf0], R242 ;  /* 0x0000f0f201007387 */ /* 0x000fe80000100a00 */
[----:B------:R-:W-:Y:S01]  /*1cb0*/  STL.64 [R1+0xe0], R228 ;  /* 0x0000e0e401007387 */ /* 0x000fe20000100a00 */
[----:B------:R-:W-:Y:S01]  /*1cc0*/  F2I.S64.TRUNC R176, R169 ;  /* 0x000000a900b07311 */ /* 0x000fe2000020d900 */
[----:B------:R-:W-:-:S02]  /*1cd0*/  IMAD.WIDE R126, R126, 0x4, R222 ;  /* 0x000000047e7e7825 */ /* 0x000fc400078e02de */
[----:B------:R-:W2:Y:S02]  /*1ce0*/  @!P3 LDG.E.EL R79, desc[UR4][R96.64] ;  /* 0x00000004604fb981 */ /* 0x000ea4000c2e1900 */
[----:B------:R-:W-:-:S04]  /*1cf0*/  IMAD.WIDE R128, R128, 0x4, R222 ;  /* 0x0000000480807825 */ /* 0x000fc800078e02de */
[--C-:B------:R-:W-:Y:S01]  /*1d00*/  IMAD.WIDE R130, R130, 0x4, R222.reuse ;  /* 0x0000000482827825 */ /* 0x100fe200078e02de */
[----:B------:R-:W-:Y:S01]  /*1d10*/  F2I.S64.TRUNC R246, R19 ;  /* 0x0000001300f67311 */ /* 0x000fe2000020d900 */
[----:B------:R-:W-:Y:S04]  /*1d20*/  STL [R1+0x15c], R225 ;  /* 0x00015ce101007387 */ /* 0x000fe80000100800 */
[----:B------:R1:W-:Y:S01]  /*1d30*/  STL [R1+0x178], R232 ;  /* 0x000178e801007387 */ /* 0x0003e20000100800 */
[----:B0-----:R-:W-:Y:S01]  /*1d40*/  CS2R R66, SRZ ;  /* 0x0000000000427805 */ /* 0x001fe2000001ff00 */
[----:B------:R-:W-:Y:S02]  /*1d50*/  IMAD.MOV.U32 R186, RZ, RZ, RZ ;  /* 0x000000ffffba7224 */ /* 0x000fe400078e00ff */
[----:B------:R-:W-:-:S04]  /*1d60*/  IMAD.WIDE R92, R175, 0x4, R222 ;  /* 0x00000004af5c7825 */ /* 0x000fc800078e02de */
[--C-:B------:R-:W-:Y:S01]  /*1d70*/  IMAD.WIDE R134, R134, 0x4, R222.reuse ;  /* 0x0000000486867825 */ /* 0x100fe200078e02de */
[----:B------:R-:W2:Y:S01]  /*1d80*/  @!P1 LDG.E.EL R67, desc[UR4][R118.64] ;  /* 0x0000000476439981 */ /* 0x000ea2000c2e1900 */
[----:B-1----:R-:W0:Y:S02]  /*1d90*/  F2I.S64.TRUNC R232, R137 ;  /* 0x0000008900e87311 */ /* 0x002e24000020d900 */
[----:B------:R-:W-:Y:S01]  /*1da0*/  IMAD.MOV.U32 R225, RZ, RZ, RZ ;  /* 0x000000ffffe17224 */ /* 0x000fe200078e00ff */
[----:B------:R-:W2:Y:S01]  /*1db0*/  @!P0 LDG.E.EL R66, desc[UR4][R120.64] ;  /* 0x0000000478428981 */ /* 0x000ea2000c2e1900 */
[----:B------:R-:W-:-:S03]  /*1dc0*/  IMAD.WIDE R142, R142, 0x4, R222 ;  /* 0x000000048e8e7825 */ /* 0x000fc600078e02de */
[----:B------:R-:W2:Y:S04]  /*1dd0*/  @!P1 LDG.E.EL R161, desc[UR4][R14.64] ;  /* 0x000000040ea19981 */ /* 0x000ea8000c2e1900 */
[----:B------:R1:W2:Y:S04]  /*1de0*/  @!P1 LDG.E.EL R225, desc[UR4][R116.64] ;  /* 0x0000000474e19981 */ /* 0x0002a8000c2e1900 */
[----:B0-----:R-:W-:Y:S04]  /*1df0*/  STL.64 [R1+0xd0], R232 ;  /* 0x0000d0e801007387 */ /* 0x001fe80000100a00 */
[----:B------:R-:W-:Y:S04]  /*1e00*/  STL.64 [R1+0xc0], R234 ;  /* 0x0000c0ea01007387 */ /* 0x000fe80000100a00 */
[----:B------:R-:W-:Y:S04]  /*1e10*/  STL.64 [R1+0xb8], R248 ;  /* 0x0000b8f801007387 */ /* 0x000fe80000100a00 */
[----:B------:R-:W-:Y:S04]  /*1e20*/  STL [R1+0x174], R231 ;  /* 0x000174e701007387 */ /* 0x000fe80000100800 */
[----:B------:R0:W-:Y:S01]  /*1e30*/  STL [R1+0x164], R230 ;  /* 0x000164e601007387 */ /* 0x0001e20000100800 */
[----:B-1----:R-:W-:-:S02]  /*1e40*/  IMAD.MOV.U32 R116, RZ, RZ, RZ ;  /* 0x000000ffff747224 */ /* 0x002fc400078e00ff */
[----:B------:R-:W-:Y:S01]  /*1e50*/  IMAD.WIDE R148, R148, 0x4, R222 ;  /* 0x0000000494947825 */ /* 0x000fe200078e02de */
[----:B------:R-:W-:Y:S01]  /*1e60*/  F2I.S64.TRUNC R124, R172 ;  /* 0x000000ac007c7311 */ /* 0x000fe2000020d900 */
[----:B------:R-:W2:Y:S04]  /*1e70*/  @!P1 LDG.E.EL R160, desc[UR4][R112.64] ;  /* 0x0000000470a09981 */ /* 0x000ea8000c2e1900 */
[----:B------:R-:W2:Y:S03]  /*1e80*/  @!P0 LDG.E.EL R116, desc[UR4][R126.64] ;  /* 0x000000047e748981 */ /* 0x000ea6000c2e1900 */
[----:B0-----:R-:W0:Y:S02]  /*1e90*/  F2I.S64.TRUNC R230, R182 ;  /* 0x000000b600e67311 */ /* 0x001e24000020d900 */
[----:B0-----:R-:W-:Y:S04]  /*1ea0*/  STL.64 [R1+0xa0], R230 ;  /* 0x0000a0e601007387 */ /* 0x001fe80000100a00 */
[----:B------:R-:W-:Y:S04]  /*1eb0*/  STL.64 [R1+0x80], R246 ;  /* 0x000080f601007387 */ /* 0x000fe80000100a00 */
[----:B------:R-:W-:Y:S04]  /*1ec0*/  STL.64 [R1+0x70], R176 ;  /* 0x000070b001007387 */ /* 0x000fe80000100a00 */
[----:B---3--:R-:W-:Y:S04]  /*1ed0*/  STL [R1+0x14c], R115 ;  /* 0x00014c7301007387 */ /* 0x008fe80000100800 */
[----:B----4-:R0:W-:Y:S02]  /*1ee0*/  STL [R1+0x138], R114 ;  /* 0x0001387201007387 */ /* 0x0101e40000100800 */
[----:B0-----:R-:W-:-:S06]  /*1ef0*/  CS2R R114, SRZ ;  /* 0x0000000000727805 */ /* 0x001fcc000001ff00 */
[----:B------:R-:W3:Y:S04]  /*1f00*/  @!P1 LDG.E.EL R115, desc[UR4][R128.64] ;  /* 0x0000000480739981 */ /* 0x000ee8000c2e1900 */
[----:B------:R-:W4:Y:S01]  /*1f10*/  @!P0 LDG.E.EL R114, desc[UR4][R130.64] ;  /* 0x0000000482728981 */ /* 0x000f22000c2e1900 */
[----:B------:R-:W-:-:S04]  /*1f20*/  IMAD.WIDE R118, R189, 0x4, R222 ;  /* 0x00000004bd767825 */ /* 0x000fc800078e02de */
[--C-:B------:R-:W-:Y:S01]  /*1f30*/  IMAD.WIDE R136, R136, 0x4, R222.reuse ;  /* 0x0000000488887825 */ /* 0x100fe200078e02de */
[----:B------:R0:W4:Y:S03]  /*1f40*/  @!P0 LDG.E.EL R186, desc[UR4][R118.64] ;  /* 0x0000000476ba8981 */ /* 0x000126000c2e1900 */
[----:B------:R-:W-:-:S04]  /*1f50*/  IMAD.WIDE R120, R133, 0x4, R222 ;  /* 0x0000000485787825 */ /* 0x000fc800078e02de */
[----:B------:R-:W-:Y:S01]  /*1f60*/  IMAD.WIDE R132, R132, 0x4, R222 ;  /* 0x0000000484847825 */ /* 0x000fe200078e02de */
[----:B0-----:R-:W-:-:S03]  /*1f70*/  CS2R R118, SRZ ;  /* 0x0000000000767805 */ /* 0x001fc6000001ff00 */
[----:B------:R-:W-:-:S03]  /*1f80*/  IMAD.MOV.U32 R175, RZ, RZ, RZ ;  /* 0x000000ffffaf7224 */ /* 0x000fc600078e00ff */
[----:B------:R-:W4:Y:S04]  /*1f90*/  @!P1 LDG.E.EL R119, desc[UR4][R132.64] ;  /* 0x0000000484779981 */ /* 0x000f28000c2e1900 */
[----:B------:R-:W4:Y:S04]  /*1fa0*/  @!P0 LDG.E.EL R118, desc[UR4][R134.64] ;  /* 0x0000000486768981 */ /* 0x000f28000c2e1900 */
[----:B------:R0:W4:Y:S04]  /*1fb0*/  @!P1 LDG.E.EL R175, desc[UR4][R120.64] ;  /* 0x0000000478af9981 */ /* 0x000128000c2e1900 */
[----:B--2---:R1:W-:Y:S02]  /*1fc0*/  STL [R1+0x12c], R116 ;  /* 0x00012c7401007387 */ /* 0x0043e40000100800 */
[----:B-1----:R-:W1:Y:S02]  /*1fd0*/  F2I.S64.TRUNC R116, R170 ;  /* 0x000000aa00747311 */ /* 0x002e64000020d900 */
[----:B-1----:R-:W-:Y:S04]  /*1fe0*/  STL.64 [R1+0x2b8], R116 ;  /* 0x0002b87401007387 */ /* 0x002fe80000100a00 */
[----:B---3--:R-:W-:Y:S04]  /*1ff0*/  STL [R1+0x128], R115 ;  /* 0x0001287301007387 */ /* 0x008fe80000100800 */
[----:B----4-:R1:W-:Y:S02]  /*2000*/  STL [R1+0x124], R114 ;  /* 0x0001247201007387 */ /* 0x0103e40000100800 */
[----:B-1----:R-:W-:-:S06]  /*2010*/  CS2R R114, SRZ ;  /* 0x0000000000727805 */ /* 0x002fcc000001ff00 */
[----:B------:R-:W2:Y:S04]  /*2020*/  @!P1 LDG.E.EL R115, desc[UR4][R136.64] ;  /* 0x0000000488739981 */ /* 0x000ea8000c2e1900 */
[----:B------:R-:W3:Y:S01]  /*2030*/  @!P0 LDG.E.EL R114, desc[UR4][R140.64] ;  /* 0x000000048c728981 */ /* 0x000ee2000c2e1900 */
[----:B0-----:R-:W0:Y:S03]  /*2040*/  F2I.S64.TRUNC R120, R171 ;  /* 0x000000ab00787311 */ /* 0x001e26000020d900 */
[----:B------:R-:W-:Y:S04]  /*2050*/  STL [R1+0x170], R237 ;  /* 0x000170ed01007387 */ /* 0x000fe80000100800 */
[----:B------:R-:W-:Y:S04]  /*2060*/  STL [R1+0x16c], R225 ;  /* 0x00016ce101007387 */ /* 0x000fe80000100800 */
[----:B0-----:R-:W-:Y:S04]  /*2070*/  STL.64 [R1+0x2b0], R120 ;  /* 0x0002b07801007387 */ /* 0x001fe80000100a00 */
[----:B--2---:R-:W-:Y:S04]  /*2080*/  STL [R1+0x118], R115 ;  /* 0x0001187301007387 */ /* 0x004fe80000100800 */
[----:B------:R-:W-:Y:S04]  /*2090*/  STL [R1+0x168], R186 ;  /* 0x000168ba01007387 */ /* 0x000fe80000100800 */
[----:B------:R-:W-:Y:S04]  /*20a0*/  STL [R1+0x120], R119 ;  /* 0x0001207701007387 */ /* 0x000fe80000100800 */
[----:B------:R-:W-:Y:S04]  /*20b0*/  STL [R1+0x11c], R118 ;  /* 0x00011c7601007387 */ /* 0x000fe80000100800 */
[----:B------:R-:W-:Y:S04]  /*20c0*/  STL [R1+0x150], R175 ;  /* 0x000150af01007387 */ /* 0x000fe80000100800 */
[----:B---3--:R0:W-:Y:S02]  /*20d0*/  STL [R1+0x108], R114 ;  /* 0x0001087201007387 */ /* 0x0081e40000100800 */
[----:B0-----:R-:W-:-:S06]  /*20e0*/  CS2R R114, SRZ ;  /* 0x0000000000727805 */ /* 0x001fcc000001ff00 */
[----:B------:R-:W2:Y:S04]  /*20f0*/  @!P1 LDG.E.EL R115, desc[UR4][R142.64] ;  /* 0x000000048e739981 */ /* 0x000ea8000c2e1900 */
[----:B------:R-:W3:Y:S01]  /*2100*/  @!P0 LDG.E.EL R114, desc[UR4][R148.64] ;  /* 0x0000000494728981 */ /* 0x000ee2000c2e1900 */
[----:B------:R-:W-:Y:S01]  /*2110*/  CS2R R118, SRZ ;  /* 0x0000000000767805 */ /* 0x000fe2000001ff00 */
[----:B------:R-:W-:-:S04]  /*2120*/  IMAD.WIDE R146, R146, 0x4, R222 ;  /* 0x0000000492927825 */ /* 0x000fc800078e02de */
[--C-:B------:R-:W-:Y:S01]  /*2130*/  IMAD.WIDE R144, R144, 0x4, R222.reuse ;  /* 0x0000000490907825 */ /* 0x100fe200078e02de */
[----:B------:R-:W4:Y:S04]  /*2140*/  @!P1 LDG.E.EL R118, desc[UR4][R146.64] ;  /* 0x0000000492769981 */ /* 0x000f28000c2e1900 */
[----:B------:R-:W4:Y:S01]  /*2150*/  @!P0 LDG.E.EL R119, desc[UR4][R144.64] ;  /* 0x0000000490778981 */ /* 0x000f22000c2e1900 */
[----:B------:R-:W-:-:S04]  /*2160*/  IMAD.WIDE R150, R150, 0x4, R222 ;  /* 0x0000000496967825 */ /* 0x000fc800078e02de */
[----:B------:R-:W-:-:S04]  /*2170*/  IMAD.WIDE R152, R152, 0x4, R222 ;  /* 0x0000000498987825 */ /* 0x000fc800078e02de */
[----:B------:R-:W-:-:S04]  /*2180*/  IMAD.WIDE.U32 R136, R248, 0x42, R116 ;  /* 0x00000042f8887825 */ /* 0x000fc800078e0074 */
[----:B------:R-:W-:Y:S02]  /*2190*/  IMAD.MOV.U32 R116, RZ, RZ, RZ ;  /* 0x000000ffff747224 */ /* 0x000fe400078e00ff */
[----:B------:R-:W-:-:S05]  /*21a0*/  IMAD.WIDE R154, R154, 0x4, R222 ;  /* 0x000000049a9a7825 */ /* 0x000fca00078e02de */
[----:B------:R0:W4:Y:S04]  /*21b0*/  @!P1 LDG.E.EL R116, desc[UR4][R154.64] ;  /* 0x000000049a749981 */ /* 0x000128000c2e1900 */
[----:B--2---:R-:W-:Y:S01]  /*21c0*/  STL [R1+0xf8], R115 ;  /* 0x0000f87301007387 */ /* 0x004fe20000100800 */
[----:B------:R-:W-:Y:S02]  /*21d0*/  IMAD.MOV.U32 R86, RZ, RZ, RZ ;  /* 0x000000ffff567224 */ /* 0x000fe400078e00ff */
[----:B------:R-:W-:Y:S01]  /*21e0*/  IMAD.WIDE.U32 R134, R246, 0x42, R120 ;  /* 0x00000042f6867825 */ /* 0x000fe200078e0078 */
[----:B------:R-:W-:Y:S01]  /*21f0*/  STL.64 [R1+0x58], R124 ;  /* 0x0000587c01007387 */ /* 0x000fe20000100a00 */
[----:B------:R-:W-:Y:S01]  /*2200*/  F2I.S64.TRUNC R126, R168 ;  /* 0x000000a8007e7311 */ /* 0x000fe2000020d900 */
[----:B0-----:R-:W0:Y:S02]  /*2210*/  LDC.64 R154, c[0x0][0x238] ;  /* 0x00008e00ff9a7b82 */ /* 0x001e240000000a00 */
[----:B---3--:R1:W-:Y:S04]  /*2220*/  STL [R1+0xcc], R114 ;  /* 0x0000cc7201007387 */ /* 0x0083e80000100800 */
[----:B------:R2:W3:Y:S01]  /*2230*/  @!P3 LDG.E.EL R86, desc[UR4][R14.64] ;  /* 0x000000040e56b981 */ /* 0x0004e2000c2e1900 */
[----:B-1----:R-:W-:-:S06]  /*2240*/  CS2R R114, SRZ ;  /* 0x0000000000727805 */ /* 0x002fcc000001ff00 */
[----:B------:R-:W3:Y:S04]  /*2250*/  @!P1 LDG.E.EL R115, desc[UR4][R150.64] ;  /* 0x0000000496739981 */ /* 0x000ee8000c2e1900 */
[----:B------:R-:W3:Y:S04]  /*2260*/  @!P0 LDG.E.EL R114, desc[UR4][R152.64] ;  /* 0x0000000498728981 */ /* 0x000ee8000c2e1900 */
[----:B----4-:R-:W-:Y:S04]  /*2270*/  STL [R1+0xd8], R118 ;  /* 0x0000d87601007387 */ /* 0x010fe80000100800 */
[----:B------:R1:W-:Y:S02]  /*2280*/  STL [R1+0xec], R119 ;  /* 0x0000ec7701007387 */ /* 0x0003e40000100800 */
[----:B-1----:R-:W1:Y:S01]  /*2290*/  F2I.S64.TRUNC R118, R173 ;  /* 0x000000ad00767311 */ /* 0x002e62000020d900 */
[----:B--2---:R-:W-:-:S04]  /*22a0*/  IMAD.WIDE R14, R181, 0x4, R222 ;  /* 0x00000004b50e7825 */ /* 0x004fc800078e02de */
[----:B------:R-:W-:-:S03]  /*22b0*/  IMAD.WIDE R16, R180, 0x4, R222 ;  /* 0x00000004b4107825 */ /* 0x000fc600078e02de */
[----:B------:R-:W2:Y:S01]  /*22c0*/  F2I.S64.TRUNC R120, R174 ;  /* 0x000000ae00787311 */ /* 0x000ea2000020d900 */
[----:B-1----:R-:W-:-:S04]  /*22d0*/  IMAD.WIDE.U32 R132, R176, 0x42, R118 ;  /* 0x00000042b0847825 */ /* 0x002fc800078e0076 */
[----:B------:R-:W-:Y:S01]  /*22e0*/  IMAD.WIDE R112, R179, 0x4, R222 ;  /* 0x00000004b3707825 */ /* 0x000fe200078e02de */
[----:B---3--:R-:W-:Y:S04]  /*22f0*/  STL [R1+0xc8], R115 ;  /* 0x0000c87301007387 */ /* 0x008fe80000100800 */
[----:B------:R1:W-:Y:S02]  /*2300*/  STL.64 [R1+0x2a0], R118 ;  /* 0x0002a07601007387 */ /* 0x0003e40000100a00 */
[----:B-1----:R-:W-:-:S06]  /*2310*/  CS2R R118, SRZ ;  /* 0x0000000000767805 */ /* 0x002fcc000001ff00 */
[----:B------:R-:W3:Y:S04]  /*2320*/  @!P0 LDG.E.EL R119, desc[UR4][R14.64] ;  /* 0x000000040e778981 */ /* 0x000ee8000c2e1900 */
[----:B------:R1:W4:Y:S04]  /*2330*/  @!P1 LDG.E.EL R118, desc[UR4][R16.64] ;  /* 0x0000000410769981 */ /* 0x000328000c2e1900 */
[----:B------:R-:W-:Y:S04]  /*2340*/  STL [R1+0xb4], R114 ;  /* 0x0000b47201007387 */ /* 0x000fe80000100800 */
[----:B--2---:R-:W-:Y:S04]  /*2350*/  STL.64 [R1+0x2a8], R120 ;  /* 0x0002a87801007387 */ /* 0x004fe80000100a00 */
[----:B------:R-:W-:Y:S04]  /*2360*/  STL.64 [R1+0x288], R126 ;  /* 0x0002887e01007387 */ /* 0x000fe80000100a00 */
[----:B------:R2:W-:Y:S02]  /*2370*/  STL [R1+0xa8], R116 ;  /* 0x0000a87401007387 */ /* 0x0005e40000100800 */
[----:B--2---:R-:W-:-:S06]  /*2380*/  IMAD.MOV.U32 R116, RZ, RZ, RZ ;  /* 0x000000ffff747224 */ /* 0x004fcc00078e00ff */
[----:B------:R-:W2:Y:S01]  /*2390*/  @!P0 LDG.E.EL R116, desc[UR4][R112.64] ;  /* 0x0000000470748981 */ /* 0x000ea2000c2e1900 */
[----:B------:R-:W-:Y:S02]  /*23a0*/  IMAD R115, R249, 0x42, RZ ;  /* 0x00000042f9737824 */ /* 0x000fe400078e02ff */
[----:B------:R-:W-:Y:S02]  /*23b0*/  IMAD R117, R247, 0x42, RZ ;  /* 0x00000042f7757824 */ /* 0x000fe400078e02ff */
[----:B------:R-:W-:Y:S01]  /*23c0*/  IMAD.IADD R115, R137, 0x1, R115 ;  /* 0x0000000189737824 */ /* 0x000fe200078e0273 */
[----:B------:R-:W-:Y:S01]  /*23d0*/  IADD3 R137, P6, R136, 0x1104, RZ ;  /* 0x0000110488897810 */ /* 0x000fe20007fde0ff */
[----:B------:R-:W-:-:S03]  /*23e0*/  IMAD.IADD R117, R135, 0x1, R117 ;  /* 0x0000000187757824 */ /* 0x000fc600078e0275 */
[----:B------:R-:W-:Y:S01]  /*23f0*/  ISETP.GE.AND P2, PT, R115, RZ, PT ;  /* 0x000000ff7300720c */ /* 0x000fe20003f46270 */
[----:B------:R-:W-:Y:S01]  /*2400*/  IMAD.X R114, RZ, RZ, R115, P6 ;  /* 0x000000ffff727224 */ /* 0x000fe200030e0673 */
[----:B------:R-:W-:Y:S02]  /*2410*/  IADD3 R135, P6, R134, 0x1104, RZ ;  /* 0x0000110486877810 */ /* 0x000fe40007fde0ff */
[----:B------:R-:W-:Y:S02]  /*2420*/  SEL R136, R137, R136, !P2 ;  /* 0x0000008889887207 */ /* 0x000fe40005000000 */
[----:B------:R-:W-:Y:S01]  /*2430*/  SEL R137, R114, R115, !P2 ;  /* 0x0000007372897207 */ /* 0x000fe20005000000 */
[----:B------:R-:W-:Y:S01]  /*2440*/  IMAD.X R114, RZ, RZ, R117, P6 ;  /* 0x000000ffff727224 */ /* 0x000fe200030e0675 */
[----:B------:R-:W-:Y:S01]  /*2450*/  ISETP.GE.AND P2, PT, R117, RZ, PT ;  /* 0x000000ff7500720c */ /* 0x000fe20003f46270 */
[----:B------:R-:W0:Y:S01]  /*2460*/  F2I.S64.TRUNC R122, R167 ;  /* 0x000000a7007a7311 */ /* 0x000e22000020d900 */
[----:B-1----:R-:W-:-:S02]  /*2470*/  IMAD.WIDE.U32 R16, R124, 0x42, R126 ;  /* 0x000000427c107825 */ /* 0x002fc400078e007e */
[----:B------:R-:W-:Y:S02]  /*2480*/  SEL R134, R135, R134, !P2 ;  /* 0x0000008687867207 */ /* 0x000fe40005000000 */
[----:B------:R-:W-:Y:S01]  /*2490*/  SEL R135, R114, R117, !P2 ;  /* 0x0000007572877207 */ /* 0x000fe20005000000 */
[----:B------:R-:W-:Y:S02]  /*24a0*/  IMAD R117, R125, 0x42, RZ ;  /* 0x000000427d757824 */ /* 0x000fe400078e02ff */
[----:B------:R-:W1:Y:S01]  /*24b0*/  F2I.S64.TRUNC R140, R165 ;  /* 0x000000a5008c7311 */ /* 0x000e62000020d900 */
[----:B------:R-:W-:-:S07]  /*24c0*/  IMAD R115, R177, 0x42, RZ ;  /* 0x00000042b1737824 */ /* 0x000fce00078e02ff */
[----:B------:R-:W1:Y:S01]  /*24d0*/  F2I.S64.TRUNC R124, R166 ;  /* 0x000000a6007c7311 */ /* 0x000e62000020d900 */
[----:B------:R-:W-:Y:S01]  /*24e0*/  IMAD.IADD R115, R133, 0x1, R115 ;  /* 0x0000000185737824 */ /* 0x000fe200078e0273 */
[----:B------:R-:W-:Y:S01]  /*24f0*/  IADD3 R133, P6, R132, 0x1104, RZ ;  /* 0x0000110484857810 */ /* 0x000fe20007fde0ff */
[----:B0-----:R-:W-:Y:S01]  /*2500*/  STL.64 [R1+0x20], R122 ;  /* 0x0000207a01007387 */ /* 0x001fe20000100a00 */
[----:B------:R-:W-:Y:S02]  /*2510*/  IMAD.WIDE.U32 R130, R242, 0x42, R120 ;  /* 0x00000042f2827825 */ /* 0x000fe400078e0078 */
[----:B------:R-:W-:Y:S02]  /*2520*/  ISETP.GE.AND P2, PT, R115, RZ, PT ;  /* 0x000000ff7300720c */ /* 0x000fe40003f46270 */
[----:B------:R-:W-:Y:S02]  /*2530*/  IMAD.X R114, RZ, RZ, R115, P6 ;  /* 0x000000ffff727224 */ /* 0x000fe400030e0673 */
[----:B------:R-:W-:-:S03]  /*2540*/  SEL R132, R133, R132, !P2 ;  /* 0x0000008485847207 */ /* 0x000fc60005000000 */
[----:B------:R-:W-:Y:S01]  /*2550*/  SEL R133, R114, R115, !P2 ;  /* 0x0000007372857207 */ /* 0x000fe20005000000 */
[----:B------:R-:W-:Y:S01]  /*2560*/  IMAD.WIDE R96, R178, 0x4, R222 ;  /* 0x00000004b2607825 */ /* 0x000fe200078e02de */
[----:B---3--:R0:W-:Y:S04]  /*2570*/  STL [R1+0x78], R119 ;  /* 0x0000787701007387 */ /* 0x0081e80000100800 */
[----:B-1----:R-:W-:Y:S01]  /*2580*/  STL.64 [R1+0x10], R140 ;  /* 0x0000108c01007387 */ /* 0x002fe20000100a00 */
[----:B0-----:R-:W-:-:S03]  /*2590*/  IMAD R119, R243, 0x42, RZ ;  /* 0x00000042f3777824 */ /* 0x001fc600078e02ff */
[----:B------:R-:W-:Y:S01]  /*25a0*/  STL.64 [R1+0x290], R124 ;  /* 0x0002907c01007387 */ /* 0x000fe20000100a00 */
[----:B------:R-:W-:-:S03]  /*25b0*/  IMAD.IADD R115, R131, 0x1, R119 ;  /* 0x0000000183737824 */ /* 0x000fc600078e0277 */
[----:B----4-:R0:W-:Y:S02]  /*25c0*/  STL [R1+0x68], R118 ;  /* 0x0000687601007387 */ /* 0x0101e40000100800 */
[----:B0-----:R-:W0:Y:S02]  /*25d0*/  F2I.S64.TRUNC R118, R164 ;  /* 0x000000a400767311 */ /* 0x001e24000020d900 */
[----:B0-----:R-:W-:Y:S04]  /*25e0*/  STL.64 [R1+0x298], R118 ;  /* 0x0002987601007387 */ /* 0x001fe80000100a00 */
[----:B--2---:R0:W-:Y:S02]  /*25f0*/  STL [R1+0x60], R116 ;  /* 0x0000607401007387 */ /* 0x0041e40000100800 */
[----:B0-----:R-:W-:-:S06]  /*2600*/  IMAD.MOV.U32 R116, RZ, RZ, RZ ;  /* 0x000000ffff747224 */ /* 0x001fcc00078e00ff */
[----:B------:R0:W2:Y:S01]  /*2610*/  @!P1 LDG.E.EL R116, desc[UR4][R96.64] ;  /* 0x0000000460749981 */ /* 0x0000a2000c2e1900 */
[----:B------:R-:W-:Y:S01]  /*2620*/  IADD3 R131, P6, R130, 0x1104, RZ ;  /* 0x0000110482837810 */ /* 0x000fe20007fde0ff */
[----:B------:R-:W-:Y:S01]  /*2630*/  IMAD R121, R239, 0x42, RZ ;  /* 0x00000042ef797824 */ /* 0x000fe200078e02ff */
[----:B------:R-:W-:Y:S01]  /*2640*/  ISETP.GE.AND P2, PT, R115, RZ, PT ;  /* 0x000000ff7300720c */ /* 0x000fe20003f46270 */
[----:B------:R-:W-:-:S04]  /*2650*/  IMAD.WIDE.U32 R14, R238, 0x42, R240 ;  /* 0x00000042ee0e7825 */ /* 0x000fc800078e00f0 */
[----:B------:R-:W-:Y:S01]  /*2660*/  IMAD.X R112, RZ, RZ, R115, P6 ;  /* 0x000000ffff707224 */ /* 0x000fe200030e0673 */
[----:B------:R-:W-:Y:S01]  /*2670*/  IADD3 R113, P6, R16, 0x1104, RZ ;  /* 0x0000110410717810 */ /* 0x000fe20007fde0ff */
[----:B------:R-:W-:Y:S01]  /*2680*/  IMAD.IADD R17, R17, 0x1, R117 ;  /* 0x0000000111117824 */ /* 0x000fe200078e0275 */
[----:B------:R-:W-:Y:S01]  /*2690*/  SEL R130, R131, R130, !P2 ;  /* 0x0000008283827207 */ /* 0x000fe20005000000 */
[----:B------:R-:W-:Y:S01]  /*26a0*/  IMAD.WIDE.U32 R128, R234, 0x42, R124 ;  /* 0x00000042ea807825 */ /* 0x000fe200078e007c */
[----:B------:R-:W-:Y:S01]  /*26b0*/  SEL R131, R112, R115, !P2 ;  /* 0x0000007370837207 */ /* 0x000fe20005000000 */
[----:B------:R-:W1:Y:S02]  /*26c0*/  F2I.S64.TRUNC R124, R163 ;  /* 0x000000a3007c7311 */ /* 0x000e64000020d900 */
[----:B------:R-:W-:Y:S02]  /*26d0*/  IMAD.IADD R115, R15, 0x1, R121 ;  /* 0x000000010f737824 */ /* 0x000fe400078e0279 */
[----:B------:R-:W-:Y:S01]  /*26e0*/  IMAD.X R112, RZ, RZ, R17, P6 ;  /* 0x000000ffff707224 */ /* 0x000fe200030e0611 */
[----:B------:R-:W-:-:S03]  /*26f0*/  IADD3 R15, P6, R14, 0x1104, RZ ;  /* 0x000011040e0f7810 */ /* 0x000fc60007fde0ff */
[----:B------:R-:W3:Y:S01]  /*2700*/  F2I.S64.TRUNC R120, R162 ;  /* 0x000000a200787311 */ /* 0x000ee2000020d900 */
[----:B------:R-:W-:Y:S01]  /*2710*/  ISETP.GE.AND P2, PT, R115, RZ, PT ;  /* 0x000000ff7300720c */ /* 0x000fe20003f46270 */
[----:B------:R-:W-:-:S03]  /*2720*/  IMAD.X R114, RZ, RZ, R115, P6 ;  /* 0x000000ffff727224 */ /* 0x000fc600030e0673 */
[----:B------:R-:W-:Y:S02]  /*2730*/  SEL R14, R15, R14, !P2 ;  /* 0x0000000e0f0e7207 */ /* 0x000fe40005000000 */
[----:B------:R-:W-:Y:S01]  /*2740*/  SEL R15, R114, R115, !P2 ;  /* 0x00000073720f7207 */ /* 0x000fe20005000000 */
[----:B------:R-:W-:Y:S01]  /*2750*/  IMAD.MOV.U32 R114, RZ, RZ, RZ ;  /* 0x000000ffff727224 */ /* 0x000fe200078e00ff */
[----:B-1----:R1:W-:Y:S05]  /*2760*/  STL.64 [R1+0x280], R124 ;  /* 0x0002807c01007387 */ /* 0x0023ea0000100a00 */
[----:B------:R4:W2:Y:S04]  /*2770*/  @!P0 LDG.E.EL R114, desc[UR4][R94.64] ;  /* 0x000000045e728981 */ /* 0x0008a8000c2e1900 */
[----:B---3--:R-:W-:Y:S01]  /*2780*/  STL.64 [R1+0x278], R120 ;  /* 0x0002787801007387 */ /* 0x008fe20000100a00 */
[----:B0-----:R-:W-:-:S06]  /*2790*/  IMAD.MOV.U32 R96, RZ, RZ, RZ ;  /* 0x000000ffff607224 */ /* 0x001fcc00078e00ff */
[----:B------:R0:W3:Y:S01]  /*27a0*/  @!P0 LDG.E.EL R96, desc[UR4][R92.64] ;  /* 0x000000045c608981 */ /* 0x0000e2000c2e1900 */
[----:B------:R-:W-:Y:S02]  /*27b0*/  IMAD R97, R123, 0x42, RZ ;  /* 0x000000427b617824 */ /* 0x000fe400078e02ff */
[----:B-1----:R-:W-:-:S04]  /*27c0*/  IMAD.WIDE.U32 R124, R122, 0x42, R124 ;  /* 0x000000427a7c7825 */ /* 0x002fc800078e007c */
[----:B----4-:R-:W-:Y:S02]  /*27d0*/  IMAD R95, R231, 0x42, RZ ;  /* 0x00000042e75f7824 */ /* 0x010fe400078e02ff */
[----:B------:R-:W-:-:S04]  /*27e0*/  IMAD.WIDE.U32 R122, R230, 0x42, R120 ;  /* 0x00000042e67a7825 */ /* 0x000fc800078e0078 */
[----:B0-----:R-:W-:Y:S02]  /*27f0*/  IMAD.IADD R92, R123, 0x1, R95 ;  /* 0x000000017b5c7824 */ /* 0x001fe400078e025f */
[----:B------:R-:W-:Y:S02]  /*2800*/  IMAD.MOV.U32 R95, RZ, RZ, RZ ;  /* 0x000000ffff5f7224 */ /* 0x000fe400078e00ff */
[----:B------:R-:W-:-:S05]  /*2810*/  IMAD.WIDE R18, R18, 0x4, R222 ;  /* 0x0000000412127825 */ /* 0x000fca00078e02de */
[----:B------:R-:W4:Y:S04]  /*2820*/  @!P1 LDG.E.EL R95, desc[UR4][R18.64] ;  /* 0x00000004125f9981 */ /* 0x000f28000c2e1900 */
[----:B--2---:R0:W-:Y:S02]  /*2830*/  STL [R1+0x4c], R116 ;  /* 0x00004c7401007387 */ /* 0x0041e40000100800 */
[----:B0-----:R-:W-:-:S06]  /*2840*/  IMAD.MOV.U32 R116, RZ, RZ, RZ ;  /* 0x000000ffff747224 */ /* 0x001fcc00078e00ff */
[----:B------:R0:W2:Y:S01]  /*2850*/  @!P1 LDG.E.EL R116, desc[UR4][R90.64] ;  /* 0x000000045a749981 */ /* 0x0000a2000c2e1900 */
[----:B------:R-:W-:Y:S01]  /*2860*/  ISETP.GE.AND P6, PT, R17, RZ, PT ;  /* 0x000000ff1100720c */ /* 0x000fe20003fc6270 */
[----:B------:R-:W-:-:S03]  /*2870*/  IMAD R117, R235, 0x42, RZ ;  /* 0x00000042eb757824 */ /* 0x000fc600078e02ff */
[----:B------:R-:W-:Y:S01]  /*2880*/  SEL R17, R112, R17, !P6 ;  /* 0x0000001170117207 */ /* 0x000fe20007000000 */
[----:B------:R-:W-:Y:S01]  /*2890*/  IMAD.IADD R112, R129, 0x1, R117 ;  /* 0x0000000181707824 */ /* 0x000fe200078e0275 */
[----:B------:R-:W-:Y:S01]  /*28a0*/  IADD3 R129, P2, R128, 0x1104, RZ ;  /* 0x0000110480817810 */ /* 0x000fe20007f5e0ff */
[----:B------:R-:W-:Y:S02]  /*28b0*/  IMAD R115, R233, 0x42, RZ ;  /* 0x00000042e9737824 */ /* 0x000fe400078e02ff */
[----:B------:R-:W-:Y:S01]  /*28c0*/  IMAD.WIDE.U32 R126, R232, 0x42, R118 ;  /* 0x00000042e87e7825 */ /* 0x000fe200078e0076 */
[----:B------:R-:W-:Y:S02]  /*28d0*/  SEL R16, R113, R16, !P6 ;  /* 0x0000001071107207 */ /* 0x000fe40007000000 */
[----:B------:R-:W-:Y:S01]  /*28e0*/  ISETP.GE.AND P6, PT, R112, RZ, PT ;  /* 0x000000ff7000720c */ /* 0x000fe20003fc6270 */
[----:B------:R-:W-:Y:S02]  /*28f0*/  IMAD.X R113, RZ, RZ, R112, P2 ;  /* 0x000000ffff717224 */ /* 0x000fe400010e0670 */
[----:B------:R-:W-:Y:S01]  /*2900*/  IMAD.IADD R115, R127, 0x1, R115 ;  /* 0x000000017f737824 */ /* 0x000fe200078e0273 */
[----:B------:R-:W-:-:S02]  /*2910*/  IADD3 R127, P2, R126, 0x1104, RZ ;  /* 0x000011047e7f7810 */ /* 0x000fc40007f5e0ff */
[----:B------:R-:W-:Y:S02]  /*2920*/  SEL R128, R129, R128, !P6 ;  /* 0x0000008081807207 */ /* 0x000fe40007000000 */
[----:B------:R-:W-:Y:S01]  /*2930*/  SEL R129, R113, R112, !P6 ;  /* 0x0000007071817207 */ /* 0x000fe20007000000 */
[----:B------:R-:W-:Y:S01]  /*2940*/  IMAD.X R112, RZ, RZ, R115, P2 ;  /* 0x000000ffff707224 */ /* 0x000fe200010e0673 */
[----:B------:R-:W-:Y:S01]  /*2950*/  ISETP.GT.U32.AND P2, PT, R14, 0x1103, PT ;  /* 0x000011030e00780c */ /* 0x000fe20003f44070 */
[----:B------:R-:W1:Y:S01]  /*2960*/  F2I.S64.TRUNC R118, R161 ;  /* 0x000000a100767311 */ /* 0x000e62000020d900 */
[----:B------:R-:W-:Y:S02]  /*2970*/  ISETP.GE.AND P6, PT, R115, RZ, PT ;  /* 0x000000ff7300720c */ /* 0x000fe40003fc6270 */
[----:B------:R-:W-:Y:S02]  /*2980*/  ISETP.GT.U32.AND.EX P2, PT, R15, RZ, PT, P2 ;  /* 0x000000ff0f00720c */ /* 0x000fe40003f44120 */
[----:B------:R-:W-:-:S02]  /*2990*/  SEL R126, R127, R126, !P6 ;  /* 0x0000007e7f7e7207 */ /* 0x000fc40007000000 */
[----:B------:R-:W-:Y:S02]  /*29a0*/  SEL R113, RZ, 0x1, !P2 ;  /* 0x00000001ff717807 */ /* 0x000fe40005000000 */
[----:B------:R-:W-:Y:S02]  /*29b0*/  ISETP.GT.U32.AND P2, PT, R130, 0x1103, PT ;  /* 0x000011038200780c */ /* 0x000fe40003f44070 */
[----:B------:R-:W-:Y:S02]  /*29c0*/  SEL R127, R112, R115, !P6 ;  /* 0x00000073707f7207 */ /* 0x000fe40007000000 */
[----:B------:R-:W-:Y:S02]  /*29d0*/  ISETP.GT.U32.AND.EX P2, PT, R131, RZ, PT, P2 ;  /* 0x000000ff8300720c */ /* 0x000fe40003f44120 */
[----:B------:R-:W-:Y:S01]  /*29e0*/  ISETP.GT.U32.AND P6, PT, R126, 0x1103, PT ;  /* 0x000011037e00780c */ /* 0x000fe20003fc4070 */
[----:B-1----:R-:W-:Y:S01]  /*29f0*/  STL.64 [R1+0x260], R118 ;  /* 0x0002607601007387 */ /* 0x002fe20000100a00 */
[----:B------:R-:W-:-:S03]  /*2a00*/  IMAD.IADD R94, R125, 0x1, R97 ;  /* 0x000000017d5e7824 */ /* 0x000fc600078e0261 */
[----:B------:R1:W-:Y:S01]  /*2a10*/  STL [R1+0x44], R114 ;  /* 0x0000447201007387 */ /* 0x0003e20000100800 */
[----:B------:R-:W-:-:S04]  /*2a20*/  ISETP.GT.U32.AND.EX P6, PT, R127, RZ, PT, P6 ;  /* 0x000000ff7f00720c */ /* 0x000fc80003fc4160 */
[----:B------:R-:W-:Y:S02]  /*2a30*/  SEL R112, RZ, 0x4, !P6 ;  /* 0x00000004ff707807 */ /* 0x000fe40007000000 */
[----:B-1----:R-:W-:Y:S02]  /*2a40*/  SEL R114, RZ, 0x1fffe, !P2 ;  /* 0x0001fffeff727807 */ /* 0x002fe40005000000 */
[----:B------:R-:W-:Y:S02]  /*2a50*/  IADD3 R125, P2, R124, 0x1104, RZ ;  /* 0x000011047c7d7810 */ /* 0x000fe40007f5e0ff */
[----:B------:R-:W-:-:S03]  /*2a60*/  ISETP.GE.AND P6, PT, R94, RZ, PT ;  /* 0x000000ff5e00720c */ /* 0x000fc60003fc6270 */
[----:B0-----:R-:W-:Y:S01]  /*2a70*/  IMAD.X R90, RZ, RZ, R94, P2 ;  /* 0x000000ffff5a7224 */ /* 0x001fe200010e065e */
[----:B------:R-:W-:Y:S02]  /*2a80*/  IADD3 R123, P2, R122, 0x1104, RZ ;  /* 0x000011047a7b7810 */ /* 0x000fe40007f5e0ff */
[----:B------:R-:W-:Y:S02]  /*2a90*/  SEL R124, R125, R124, !P6 ;  /* 0x0000007c7d7c7207 */ /* 0x000fe40007000000 */
[----:B------:R-:W-:Y:S01]  /*2aa0*/  SEL R125, R90, R94, !P6 ;  /* 0x0000005e5a7d7207 */ /* 0x000fe20007000000 */
[----:B------:R-:W-:Y:S01]  /*2ab0*/  IMAD.X R94, RZ, RZ, R92, P2 ;  /* 0x000000ffff5e7224 */ /* 0x000fe200010e065c */
[----:B------:R-:W-:Y:S01]  /*2ac0*/  ISETP.GT.U32.AND P2, PT, R128, 0x1103, PT ;  /* 0x000011038000780c */ /* 0x000fe20003f44070 */
[----:B------:R-:W-:Y:S01]  /*2ad0*/  IMAD.WIDE.U32 R90, R140, 0x42, R118 ;  /* 0x000000428c5a7825 */ /* 0x000fe200078e0076 */
[----:B------:R-:W-:Y:S02]  /*2ae0*/  ISETP.GE.AND P6, PT, R92, RZ, PT ;  /* 0x000000ff5c00720c */ /* 0x000fe40003fc6270 */
[----:B------:R-:W-:Y:S01]  /*2af0*/  ISETP.GT.U32.AND.EX P2, PT, R129, RZ, PT, P2 ;  /* 0x000000ff8100720c */ /* 0x000fe20003f44120 */
[----:B------:R-:W-:Y:S01]  /*2b00*/  IMAD R93, R141, 0x42, RZ ;  /* 0x000000428d5d7824 */ /* 0x000fe200078e02ff */
[----:B------:R-:W-:-:S02]  /*2b10*/  SEL R122, R123, R122, !P6 ;  /* 0x0000007a7b7a7207 */ /* 0x000fc40007000000 */
[----:B------:R-:W-:Y:S02]  /*2b20*/  SEL R123, R94, R92, !P6 ;  /* 0x0000005c5e7b7207 */ /* 0x000fe40007000000 */
[----:B------:R-:W-:Y:S01]  /*2b30*/  SEL R115, RZ, 0x7fff8, !P2 ;  /* 0x0007fff8ff737807 */ /* 0x000fe20005000000 */
[----:B------:R-:W-:Y:S01]  /*2b40*/  IMAD.IADD R91, R91, 0x1, R93 ;  /* 0x000000015b5b7824 */ /* 0x000fe200078e025d */
[----:B------:R-:W-:-:S05]  /*2b50*/  IADD3 R94, P2, R90, 0x1104, RZ ;  /* 0x000011045a5e7810 */ /* 0x000fca0007f5e0ff */
[----:B------:R-:W-:Y:S01]  /*2b60*/  IMAD.X R93, RZ, RZ, R91, P2 ;  /* 0x000000ffff5d7224 */ /* 0x000fe200010e065b */
[----:B------:R-:W-:Y:S01]  /*2b70*/  ISETP.GT.U32.AND P2, PT, R136, 0x1103, PT ;  /* 0x000011038800780c */ /* 0x000fe20003f44070 */
[----:B------:R-:W-:Y:S01]  /*2b80*/  IMAD R92, R229, 0x42, RZ ;  /* 0x00000042e55c7824 */ /* 0x000fe200078e02ff */
[----:B------:R-:W-:Y:S02]  /*2b90*/  ISETP.GE.AND P6, PT, R91, RZ, PT ;  /* 0x000000ff5b00720c */ /* 0x000fe40003fc6270 */
[----:B------:R-:W-:Y:S02]  /*2ba0*/  ISETP.GT.U32.AND.EX P2, PT, R137, RZ, PT, P2 ;  /* 0x000000ff8900720c */ /* 0x000fe40003f44120 */
[----:B------:R-:W-:Y:S02]  /*2bb0*/  SEL R18, R94, R90, !P6 ;  /* 0x0000005a5e127207 */ /* 0x000fe40007000000 */
[----:B------:R-:W-:Y:S02]  /*2bc0*/  SEL R140, RZ, 0x1, !P2 ;  /* 0x00000001ff8c7807 */ /* 0x000fe40005000000 */
[----:B------:R-:W-:Y:S01]  /*2bd0*/  SEL R19, R93, R91, !P6 ;  /* 0x0000005b5d137207 */ /* 0x000fe20007000000 */
[----:B------:R-:W-:Y:S01]  /*2be0*/  IMAD R91, R227, 0x42, RZ ;  /* 0x00000042e35b7824 */ /* 0x000fe200078e02ff */
[----:B------:R-:W-:Y:S01]  /*2bf0*/  F2I.S64.TRUNC R146, R98 ;  /* 0x0000006200927311 */ /* 0x000fe2000020d900 */
[----:B------:R-:W-:-:S05]  /*2c00*/  IMAD.IADD R144, R113, 0x1, R114 ;  /* 0x0000000171907824 */ /* 0x000fca00078e0272 */
[----:B------:R-:W-:Y:S02]  /*2c10*/  LOP3.LUT R144, R144, 0x3, RZ, 0xc0, !PT ;  /* 0x0000000390907812 */ /* 0x000fe400078ec0ff */
[----:B------:R-:W-:-:S04]  /*2c20*/  SHF.R.U32.HI R153, RZ, 0x6, R236 ;  /* 0x00000006ff997819 */ /* 0x000fc800000116ec */
[----:B------:R-:W-:Y:S01]  /*2c30*/  SGXT.U32 R153, R153, 0x2 ;  /* 0x000000029999781a */ /* 0x000fe20000000000 */
[----:B--2---:R0:W-:Y:S02]  /*2c40*/  STL [R1+0x38], R116 ;  /* 0x0000387401007387 */ /* 0x0041e40000100800 */
[----:B0-----:R-:W0:Y:S02]  /*2c50*/  F2I.S64.TRUNC R116, R160 ;  /* 0x000000a000747311 */ /* 0x001e24000020d900 */
[----:B0-----:R-:W-:Y:S04]  /*2c60*/  STL.64 [R1+0x268], R116 ;  /* 0x0002687401007387 */ /* 0x001fe80000100a00 */
[----:B---3--:R0:W-:Y:S02]  /*2c70*/  STL [R1+0x30], R96 ;  /* 0x0000306001007387 */ /* 0x0081e40000100800 */
[----:B0-----:R-:W0:Y:S01]  /*2c80*/  F2I.S64.TRUNC R96, R159 ;  /* 0x0000009f00607311 */ /* 0x001e22000020d900 */
[----:B------:R-:W-:-:S04]  /*2c90*/  IMAD.WIDE.U32 R120, R228, 0x42, R116 ;  /* 0x00000042e4787825 */ /* 0x000fc800078e0074 */
[----:B------:R-:W-:Y:S01]  /*2ca0*/  IMAD.IADD R90, R121, 0x1, R92 ;  /* 0x00000001795a7824 */ /* 0x000fe200078e025c */
[----:B------:R-:W-:-:S04]  /*2cb0*/  IADD3 R121, P2, R120, 0x1104, RZ ;  /* 0x0000110478797810 */ /* 0x000fc80007f5e0ff */
[----:B------:R-:W-:Y:S01]  /*2cc0*/  ISETP.GE.AND P6, PT, R90, RZ, PT ;  /* 0x000000ff5a00720c */ /* 0x000fe20003fc6270 */
[----:B0-----:R0:W-:Y:S01]  /*2cd0*/  STL.64 [R1+0x270], R96 ;  /* 0x0002706001007387 */ /* 0x0011e20000100a00 */
[----:B------:R-:W-:Y:S02]  /*2ce0*/  IMAD.X R92, RZ, RZ, R90, P2 ;  /* 0x000000ffff5c7224 */ /* 0x000fe400010e065a */
[----:B------:R-:W-:Y:S01]  /*2cf0*/  SEL R120, R121, R120, !P6 ;  /* 0x0000007879787207 */ /* 0x000fe20007000000 */
[----:B------:R-:W-:Y:S01]  /*2d00*/  F2I.S64.TRUNC R116, R157 ;  /* 0x0000009d00747311 */ /* 0x000fe2000020d900 */
[----:B----4-:R1:W-:Y:S01]  /*2d10*/  STL [R1+0x1c], R95 ;  /* 0x00001c5f01007387 */ /* 0x0103e20000100800 */
[----:B0-----:R-:W-:-:S04]  /*2d20*/  IMAD.WIDE.U32 R96, R226, 0x42, R96 ;  /* 0x00000042e2607825 */ /* 0x001fc800078e0060 */
[----:B------:R-:W-:Y:S01]  /*2d30*/  IMAD.IADD R91, R97, 0x1, R91 ;  /* 0x00000001615b7824 */ /* 0x000fe200078e025b */
[----:B------:R-:W-:Y:S01]  /*2d40*/  IADD3 R97, P2, R96, 0x1104, RZ ;  /* 0x0000110460617810 */ /* 0x000fe20007f5e0ff */
[----:B-1----:R-:W0:Y:S01]  /*2d50*/  F2I.S64.TRUNC R94, R158 ;  /* 0x0000009e005e7311 */ /* 0x002e22000020d900 */
[----:B------:R-:W-:-:S03]  /*2d60*/  SEL R121, R92, R90, !P6 ;  /* 0x0000005a5c797207 */ /* 0x000fc60007000000 */
[----:B------:R-:W-:Y:S01]  /*2d70*/  IMAD.X R90, RZ, RZ, R91, P2 ;  /* 0x000000ffff5a7224 */ /* 0x000fe200010e065b */
[----:B------:R-:W-:-:S04]  /*2d80*/  ISETP.GT.U32.AND P2, PT, R122, 0x1103, PT ;  /* 0x000011037a00780c */ /* 0x000fc80003f44070 */
[----:B------:R-:W-:Y:S02]  /*2d90*/  ISETP.GT.U32.AND.EX P2, PT, R123, RZ, PT, P2 ;  /* 0x000000ff7b00720c */ /* 0x000fe40003f44120 */
[----:B------:R-:W-:Y:S02]  /*2da0*/  ISETP.GE.AND P6, PT, R91, RZ, PT ;  /* 0x000000ff5b00720c */ /* 0x000fe40003fc6270 */
[----:B------:R-:W-:Y:S02]  /*2db0*/  SEL R141, RZ, 0x1, !P2 ;  /* 0x00000001ff8d7807 */ /* 0x000fe40005000000 */
[----:B------:R-:W-:Y:S02]  /*2dc0*/  ISETP.GT.U32.AND P2, PT, R134, 0x1103, PT ;  /* 0x000011038600780c */ /* 0x000fe40003f44070 */
[----:B------:R-:W-:Y:S01]  /*2dd0*/  SEL R96, R97, R96, !P6 ;  /* 0x0000006061607207 */ /* 0x000fe20007000000 */
[----:B0-----:R-:W-:Y:S01]  /*2de0*/  IMAD.WIDE.U32 R118, R94, 0x42, R116 ;  /* 0x000000425e767825 */ /* 0x001fe200078e0074 */
[----:B------:R-:W-:-:S02]  /*2df0*/  SEL R97, R90, R91, !P6 ;  /* 0x0000005b5a617207 */ /* 0x000fc40007000000 */
[----:B------:R-:W-:Y:S01]  /*2e00*/  ISETP.GT.U32.AND.EX P2, PT, R135, RZ, PT, P2 ;  /* 0x000000ff8700720c */ /* 0x000fe20003f44120 */
[----:B------:R-:W-:Y:S01]  /*2e10*/  IMAD R90, R95, 0x42, RZ ;  /* 0x000000425f5a7824 */ /* 0x000fe200078e02ff */
[----:B------:R0:W-:Y:S01]  /*2e20*/  STL.64 [R1+0x258], R116 ;  /* 0x0002587401007387 */ /* 0x0001e20000100a00 */
[----:B------:R-:W1:Y:S01]  /*2e30*/  F2I.S64.TRUNC R92, R156 ;  /* 0x0000009c005c7311 */ /* 0x000e62000020d900 */
[----:B------:R-:W-:Y:S01]  /*2e40*/  SEL R142, RZ, 0x1fffe, !P2 ;  /* 0x0001fffeff8e7807 */ /* 0x000fe20005000000 */
[----:B------:R-:W-:Y:S01]  /*2e50*/  IMAD.IADD R90, R119, 0x1, R90 ;  /* 0x00000001775a7824 */ /* 0x000fe200078e025a */
[----:B------:R-:W-:-:S05]  /*2e60*/  IADD3 R119, P2, R118, 0x1104, RZ ;  /* 0x0000110476777810 */ /* 0x000fca0007f5e0ff */
[----:B0-----:R-:W0:Y:S01]  /*2e70*/  F2I.S64.TRUNC R116, R139 ;  /* 0x0000008b00747311 */ /* 0x001e22000020d900 */
[----:B------:R-:W-:Y:S01]  /*2e80*/  ISETP.GE.AND P6, PT, R90, RZ, PT ;  /* 0x000000ff5a00720c */ /* 0x000fe20003fc6270 */
[----:B------:R-:W-:Y:S01]  /*2e90*/  IMAD.X R91, RZ, RZ, R90, P2 ;  /* 0x000000ffff5b7224 */ /* 0x000fe200010e065a */
[----:B------:R-:W-:Y:S02]  /*2ea0*/  ISETP.GT.U32.AND P2, PT, R132, 0x1103, PT ;  /* 0x000011038400780c */ /* 0x000fe40003f44070 */
[----:B------:R-:W-:Y:S02]  /*2eb0*/  SEL R118, R119, R118, !P6 ;  /* 0x0000007677767207 */ /* 0x000fe40007000000 */
[----:B------:R-:W-:Y:S02]  /*2ec0*/  SEL R119, R91, R90, !P6 ;  /* 0x0000005a5b777207 */ /* 0x000fe40007000000 */
[----:B------:R-:W-:Y:S01]  /*2ed0*/  ISETP.GT.U32.AND P6, PT, R120, 0x1103, PT ;  /* 0x000011037800780c */ /* 0x000fe20003fc4070 */
[----:B-1----:R-:W-:Y:S01]  /*2ee0*/  IMAD R90, R93, 0x42, RZ ;  /* 0x000000425d5a7824 */ /* 0x002fe200078e02ff */
[----:B------:R-:W-:-:S02]  /*2ef0*/  ISETP.GT.U32.AND.EX P2, PT, R133, RZ, PT, P2 ;  /* 0x000000ff8500720c */ /* 0x000fc40003f44120 */
[----:B------:R-:W-:Y:S01]  /*2f00*/  ISETP.GT.U32.AND.EX P6, PT, R121, RZ, PT, P6 ;  /* 0x000000ff7900720c */ /* 0x000fe20003fc4160 */
[----:B0-----:R0:W-:Y:S01]  /*2f10*/  STL.64 [R1+0x250], R116 ;  /* 0x0002507401007387 */ /* 0x0011e20000100a00 */
[----:B------:R-:W-:Y:S02]  /*2f20*/  SEL R151, RZ, 0x4, !P2 ;  /* 0x00000004ff977807 */ /* 0x000fe40005000000 */
[----:B------:R-:W-:Y:S02]  /*2f30*/  ISETP.GT.U32.AND P2, PT, R96, 0x1103, PT ;  /* 0x000011036000780c */ /* 0x000fe40003f44070 */
[----:B------:R-:W-:Y:S01]  /*2f40*/  SEL R143, RZ, 0x1fffe, !P6 ;  /* 0x0001fffeff8f7807 */ /* 0x000fe20007000000 */
[----:B0-----:R-:W-:-:S04]  /*2f50*/  IMAD.WIDE.U32 R116, R92, 0x42, R116 ;  /* 0x000000425c747825 */ /* 0x001fc800078e0074 */
[----:B------:R-:W-:Y:S02]  /*2f60*/  IMAD.IADD R117, R117, 0x1, R90 ;  /* 0x0000000175757824 */ /* 0x000fe400078e025a */
[----:B------:R0:W1:Y:S01]  /*2f70*/  F2I.S64.TRUNC R90, R99 ;  /* 0x00000063005a7311 */ /* 0x000062000020d900 */
[----:B------:R-:W-:Y:S02]  /*2f80*/  ISETP.GT.U32.AND.EX P2, PT, R97, RZ, PT, P2 ;  /* 0x000000ff6100720c */ /* 0x000fe40003f44120 */
[----:B0-----:R-:W-:Y:S02]  /*2f90*/  IADD3 R99, P6, R116, 0x1104, RZ ;  /* 0x0000110474637810 */ /* 0x001fe40007fde0ff */
[----:B------:R-:W-:-:S03]  /*2fa0*/  SEL R139, RZ, 0x1, !P2 ;  /* 0x00000001ff8b7807 */ /* 0x000fc60005000000 */
[----:B------:R-:W-:Y:S01]  /*2fb0*/  IMAD.X R98, RZ, RZ, R117, P6 ;  /* 0x000000ffff627224 */ /* 0x000fe200030e0675 */
[----:B------:R-:W-:Y:S02]  /*2fc0*/  ISETP.GT.U32.AND P6, PT, R16, 0x1103, PT ;  /* 0x000011031000780c */ /* 0x000fe40003fc4070 */
[----:B------:R-:W-:Y:S02]  /*2fd0*/  ISETP.GE.AND P2, PT, R117, RZ, PT ;  /* 0x000000ff7500720c */ /* 0x000fe40003f46270 */
[----:B------:R-:W-:Y:S02]  /*2fe0*/  ISETP.GT.U32.AND.EX P6, PT, R17, RZ, PT, P6 ;  /* 0x000000ff1100720c */ /* 0x000fe40003fc4160 */
[----:B------:R-:W-:Y:S02]  /*2ff0*/  SEL R116, R99, R116, !P2 ;  /* 0x0000007463747207 */ /* 0x000fe40005000000 */
[----:B------:R-:W-:Y:S02]  /*3000*/  SEL R113, RZ, 0x7fff8, !P6 ;  /* 0x0007fff8ff717807 */ /* 0x000fe40007000000 */
[----:B------:R-:W-:-:S02]  /*3010*/  SEL R117, R98, R117, !P2 ;  /* 0x0000007562757207 */ /* 0x000fc40005000000 */
[----:B------:R-:W-:Y:S01]  /*3020*/  ISETP.GT.U32.AND P6, PT, R116, 0x1103, PT ;  /* 0x000011037400780c */ /* 0x000fe20003fc4070 */
[----:B-1----:R-:W-:Y:S02]  /*3030*/  IMAD R114, R91, 0x42, RZ ;  /* 0x000000425b727824 */ /* 0x002fe400078e02ff */
[----:B------:R-:W-:Y:S01]  /*3040*/  IMAD.WIDE.U32 R98, R90, 0x42, R146 ;  /* 0x000000425a627825 */ /* 0x000fe200078e0092 */
[----:B------:R-:W-:-:S03]  /*3050*/  ISETP.GT.U32.AND.EX P6, PT, R117, RZ, PT, P6 ;  /* 0x000000ff7500720c */ /* 0x000fc60003fc4160 */
[----:B------:R-:W-:Y:S01]  /*3060*/  IMAD.IADD R99, R99, 0x1, R114 ;  /* 0x0000000163637824 */ /* 0x000fe200078e0272 */
[----:B------:R-:W-:Y:S02]  /*3070*/  SEL R114, RZ, 0x4, !P6 ;  /* 0x00000004ff727807 */ /* 0x000fe40007000000 */
[----:B------:R-:W-:Y:S02]  /*3080*/  ISETP.GT.U32.AND P2, PT, R118, 0x1103, PT ;  /* 0x000011037600780c */ /* 0x000fe40003f44070 */
[----:B------:R-:W-:Y:S01]  /*3090*/  IADD3 R145, P6, R98, 0x1104, RZ ;  /* 0x0000110462917810 */ /* 0x000fe20007fde0ff */
[----:B------:R0:W-:Y:S01]  /*30a0*/  STL.64 [R1+0x248], R146 ;  /* 0x0002489201007387 */ /* 0x0001e20000100a00 */
[----:B------:R-:W-:-:S04]  /*30b0*/  ISETP.GT.U32.AND.EX P2, PT, R119, RZ, PT, P2 ;  /* 0x000000ff7700720c */ /* 0x000fc80003f44120 */
[----:B------:R-:W-:Y:S02]  /*30c0*/  SEL R150, RZ, 0x7fff8, !P2 ;  /* 0x0007fff8ff967807 */ /* 0x000fe40005000000 */
[----:B------:R-:W-:Y:S02]  /*30d0*/  ISETP.GE.AND P2, PT, R99, RZ, PT ;  /* 0x000000ff6300720c */ /* 0x000fe40003f46270 */
[----:B0-----:R-:W-:Y:S01]  /*30e0*/  IADD3 R147, R144, R115, R112 ;  /* 0x0000007390937210 */ /* 0x001fe20007ffe070 */
[----:B------:R-:W-:Y:S01]  /*30f0*/  IMAD.X R112, RZ, RZ, R99, P6 ;  /* 0x000000ffff707224 */ /* 0x000fe200030e0663 */
[----:B------:R-:W-:-:S04]  /*3100*/  ISETP.GT.U32.AND P6, PT, R124, 0x1103, PT ;  /* 0x000011037c00780c */ /* 0x000fc80003fc4070 */
[----:B------:R-:W-:Y:S02]  /*3110*/  ISETP.GT.U32.AND.EX P6, PT, R125, RZ, PT, P6 ;  /* 0x000000ff7d00720c */ /* 0x000fe40003fc4160 */
[----:B------:R-:W-:Y:S02]  /*3120*/  SEL R98, R145, R98, !P2 ;  /* 0x0000006291627207 */ /* 0x000fe40005000000 */
[----:B------:R-:W-:Y:S01]  /*3130*/  SEL R99, R112, R99, !P2 ;  /* 0x0000006370637207 */ /* 0x000fe20005000000 */
[----:B------:R-:W-:Y:S01]  /*3140*/  IMAD.IADD R140, R140, 0x1, R142 ;  /* 0x000000018c8c7824 */ /* 0x000fe200078e028e */
[----:B------:R-:W-:Y:S02]  /*3150*/  SEL R112, RZ, 0x1fffe, !P6 ;  /* 0x0001fffeff707807 */ /* 0x000fe40007000000 */
[----:B------:R-:W-:Y:S02]  /*3160*/  ISETP.GT.U32.AND P2, PT, R98, 0x1103, PT ;  /* 0x000011036200780c */ /* 0x000fe40003f44070 */
[----:B------:R-:W-:Y:S01]  /*3170*/  ISETP.GT.U32.AND P6, PT, R18, 0x1103, PT ;  /* 0x000011031200780c */ /* 0x000fe20003fc4070 */
[----:B------:R-:W-:Y:S01]  /*3180*/  IMAD.IADD R112, R141, 0x1, R112 ;  /* 0x000000018d707824 */ /* 0x000fe200078e0270 */
[----:B------:R-:W-:-:S02]  /*3190*/  LOP3.LUT R140, R140, 0x3, RZ, 0xc0, !PT ;  /* 0x000000038c8c7812 */ /* 0x000fc400078ec0ff */
[----:B------:R-:W-:Y:S02]  /*31a0*/  ISETP.GT.U32.AND.EX P2, PT, R99, RZ, PT, P2 ;  /* 0x000000ff6300720c */ /* 0x000fe40003f44120 */
[----:B------:R-:W-:Y:S02]  /*31b0*/  ISETP.GT.U32.AND.EX P6, PT, R19, RZ, PT, P6 ;  /* 0x000000ff1300720c */ /* 0x000fe40003fc4160 */
[----:B------:R-:W-:Y:S02]  /*31c0*/  IADD3 R151, R140, R113, R151 ;  /* 0x000000718c977210 */ /* 0x000fe40007ffe097 */
[----:B------:R-:W-:Y:S02]  /*31d0*/  LOP3.LUT R149, R112, 0x3, RZ, 0xc0, !PT ;  /* 0x0000000370957812 */ /* 0x000fe400078ec0ff */
[----:B------:R-:W-:Y:S02]  /*31e0*/  SEL R112, RZ, 0x4, !P2 ;  /* 0x00000004ff707807 */ /* 0x000fe40005000000 */
[----:B------:R-:W-:-:S04]  /*31f0*/  SEL R113, RZ, 0x7fff8, !P6 ;  /* 0x0007fff8ff717807 */ /* 0x000fc80007000000 */
[----:B------:R-:W-:Y:S01]  /*3200*/  IADD3 R149, R149, R113, R112 ;  /* 0x0000007195957210 */ /* 0x000fe20007ffe070 */
[----:B------:R-:W-:Y:S01]  /*3210*/  IMAD.SHL.U32 R112, R236, 0x4, RZ ;  /* 0x00000004ec707824 */ /* 0x000fe200078e00ff */
[----:B------:R-:W-:Y:S01]  /*3220*/  SHF.R.S32.HI R113, RZ, 0x17, R224 ;  /* 0x00000017ff717819 */ /* 0x000fe200000114e0 */
[----:B------:R-:W-:-:S03]  /*3230*/  IMAD.IADD R139, R139, 0x1, R143 ;  /* 0x000000018b8b7824 */ /* 0x000fc600078e028f */
[----:B------:R-:W-:Y:S02]  /*3240*/  LOP3.LUT R112, R112, 0xfc, RZ, 0xc0, !PT ;  /* 0x000000fc70707812 */ /* 0x000fe400078ec0ff */
[----:B------:R-:W-:Y:S02]  /*3250*/  SGXT R113, R113, 0x1 ;  /* 0x000000017171781a */ /* 0x000fe40000000200 */
[----:B------:R-:W-:Y:S02]  /*3260*/  PRMT R112, R112, 0x6540, R224 ;  /* 0x0000654070707816 */ /* 0x000fe400000000e0 */
[----:B------:R-:W-:Y:S02]  /*3270*/  LOP3.LUT R139, R139, 0x3, RZ, 0xc0, !PT ;  /* 0x000000038b8b7812 */ /* 0x000fe400078ec0ff */
[----:B------:R-:W-:Y:S02]  /*3280*/  LEA.HI R113, R113, R112, RZ, 0xc ;  /* 0x0000007071717211 */ /* 0x000fe400078f60ff */
[----:B------:R-:W-:-:S02]  /*3290*/  IADD3 R150, R139, R150, R114 ;  /* 0x000000968b967210 */ /* 0x000fc40007ffe072 */
[----:B------:R-:W-:Y:S02]  /*32a0*/  LOP3.LUT R114, R113, 0xfffff000, RZ, 0xc0, !PT ;  /* 0xfffff00071727812 */ /* 0x000fe400078ec0ff */
[----:B------:R-:W-:Y:S02]  /*32b0*/  SHF.R.S32.HI R148, RZ, 0xc, R113 ;  /* 0x0000000cff947819 */ /* 0x000fe40000011471 */
[----:B------:R-:W-:Y:S01]  /*32c0*/  LOP3.LUT R146, R244, R153, RZ, 0xfc, !PT ;  /* 0x00000099f4927212 */ /* 0x000fe200078efcff */
[----:B------:R-:W-:-:S03]  /*32d0*/  IMAD.IADD R114, R112, 0x1, -R114 ;  /* 0x0000000170727824 */ /* 0x000fc600078e0a72 */
[----:B------:R-:W-:Y:S01]  /*32e0*/  ISETP.GE.AND P2, PT, R146, 0x9, PT ;  /* 0x000000099200780c */ /* 0x000fe20003f46270 */
[----:B------:R-:W-:Y:S01]  /*32f0*/  IMAD R148, R148, 0x9000, R114 ;  /* 0x0000900094947824 */ /* 0x000fe200078e0272 */
[----:B------:R-:W-:-:S03]  /*3300*/  CS2R R112, SRZ ;  /* 0x0000000000707805 */ /* 0x000fc6000001ff00 */
[----:B------:R-:W-:Y:S01]  /*3310*/  IMAD R146, R146, 0x1000, R148 ;  /* 0x0000100092927824 */ /* 0x000fe200078e0294 */
[----:B------:R-:W-:-:S03]  /*3320*/  CS2R R114, SRZ ;  /* 0x0000000000727805 */ /* 0x000fc6000001ff00 */
[----:B------:R-:W-:Y:S01]  /*3330*/  IMAD.WIDE R140, R146, 0x4, R154 ;  /* 0x00000004928c7825 */ /* 0x000fe200078e029a */
[----:B------:R-:W-:-:S04]  /*3340*/  SEL R139, R88, RZ, !P5 ;  /* 0x000000ff588b7207 */ /* 0x000fc80006800000 */
[----:B------:R0:W5:Y:S01]  /*3350*/  @!P2 LDG.E.EL.128 R112, desc[UR4][R140.64] ;  /* 0x000000048c70a981 */ /* 0x000162000c2e1d00 */
[----:B------:R-:W-:Y:S02]  /*3360*/  SEL R88, R101, RZ, !P5 ;  /* 0x000000ff65587207 */ /* 0x000fe40006800000 */
[----:B0-----:R-:W-:Y:S02]  /*3370*/  SEL R140, R87, RZ, !P5 ;  /* 0x000000ff578c7207 */ /* 0x001fe40006800000 */
[----:B------:R-:W-:-:S03]  /*3380*/  SEL R87, R89, RZ, !P5 ;  /* 0x000000ff59577207 */ /* 0x000fc60006800000 */
[----:B------:R-:W-:Y:S04]  /*3390*/  STL [R1+0x10c], R140 ;  /* 0x00010c8c01007387 */ /* 0x000fe80000100800 */
[----:B------:R0:W-:Y:S04]  /*33a0*/  STL [R1+0xe8], R87 ;  /* 0x0000e85701007387 */ /* 0x0001e80000100800 */
[----:B------:R1:W-:Y:S01]  /*33b0*/  STL [R1+0xdc], R88 ;  /* 0x0000dc5801007387 */ /* 0x0003e20000100800 */
[----:B0-----:R-:W-:Y:S02]  /*33c0*/  SEL R87, R103, RZ, !P5 ;  /* 0x000000ff67577207 */ /* 0x001fe40006800000 */
[----:B-1----:R-:W-:-:S03]  /*33d0*/  SEL R88, R105, RZ, !P5 ;  /* 0x000000ff69587207 */ /* 0x002fc60006800000 */
[----:B------:R0:W-:Y:S01]  /*33e0*/  STL [R1+0xb0], R87 ;  /* 0x0000b05701007387 */ /* 0x0001e20000100800 */
[----:B------:R-:W-:-:S03]  /*33f0*/  LOP3.LUT R152, R244, 0x4, R153, 0xfe, !PT ;  /* 0x00000004f4987812 */ /* 0x000fc600078efe99 */
[----:B------:R1:W-:Y:S01]  /*3400*/  STL [R1+0xac], R88 ;  /* 0x0000ac5801007387 */ /* 0x0003e20000100800 */
[----:B------:R-:W-:Y:S02]  /*3410*/  LOP3.LUT R153, R244, 0x8, R153, 0xfe, !PT ;  /* 0x00000008f4997812 */ /* 0x000fe400078efe99 */
[----:B0-----:R-:W-:Y:S02]  /*3420*/  SEL R87, R106, RZ, !P5 ;  /* 0x000000ff6a577207 */ /* 0x001fe40006800000 */
[----:B------:R-:W-:Y:S02]  /*3430*/  ISETP.GE.AND P6, PT, R152, 0x9, PT ;  /* 0x000000099800780c */ /* 0x000fe40003fc6270 */
[----:B-1----:R-:W-:Y:S01]  /*3440*/  SEL R88, R107, RZ, !P5 ;  /* 0x000000ff6b587207 */ /* 0x002fe20006800000 */
[----:B------:R0:W-:Y:S01]  /*3450*/  STL [R1+0x98], R87 ;  /* 0x0000985701007387 */ /* 0x0001e20000100800 */
[----:B------:R-:W-:Y:S02]  /*3460*/  SEL R140, R100, RZ, !P5 ;  /* 0x000000ff648c7207 */ /* 0x000fe40006800000 */
[----:B------:R-:W-:Y:S01]  /*3470*/  SEL R141, R102, RZ, !P5 ;  /* 0x000000ff668d7207 */ /* 0x000fe20006800000 */
[----:B------:R1:W-:Y:S01]  /*3480*/  STL [R1+0x7c], R88 ;  /* 0x00007c5801007387 */ /* 0x0003e20000100800 */
[----:B------:R-:W-:-:S02]  /*3490*/  SEL R142, R104, RZ, !P5 ;  /* 0x000000ff688e7207 */ /* 0x000fc40006800000 */
[----:B------:R-:W-:Y:S02]  /*34a0*/  SEL R143, R109, RZ, !P5 ;  /* 0x000000ff6d8f7207 */ /* 0x000fe40006800000 */
[----:B------:R-:W-:Y:S02]  /*34b0*/  SEL R144, R110, RZ, !P5 ;  /* 0x000000ff6e907207 */ /* 0x000fe40006800000 */
[----:B------:R-:W-:Y:S02]  /*34c0*/  SEL R145, R111, RZ, !P5 ;  /* 0x000000ff6f917207 */ /* 0x000fe40006800000 */
[----:B0-----:R-:W-:Y:S02]  /*34d0*/  SEL R87, R108, RZ, !P5 ;  /* 0x000000ff6c577207 */ /* 0x001fe40006800000 */
[----:B------:R-:W-:Y:S01]  /*34e0*/  SEL R138, R138, RZ, !P5 ;  /* 0x000000ff8a8a7207 */ /* 0x000fe20006800000 */
[--C-:B-1----:R-:W-:Y:S01]  /*34f0*/  IMAD R88, R152, 0x1000, R148.reuse ;  /* 0x0000100098587824 */ /* 0x102fe200078e0294 */
[C---:B------:R-:W-:Y:S01]  /*3500*/  ISETP.GE.AND P5, PT, R153.reuse, 0x9, PT ;  /* 0x000000099900780c */ /* 0x040fe20003fa6270 */
[----:B------:R-:W-:Y:S01]  /*3510*/  IMAD R100, R153, 0x1000, R148 ;  /* 0x0000100099647824 */ /* 0x000fe200078e0294 */
[----:B------:R-:W-:-:S02]  /*3520*/  CS2R R108, SRZ ;  /* 0x00000000006c7805 */ /* 0x000fc4000001ff00 */
[----:B------:R-:W-:Y:S01]  /*3530*/  CS2R R110, SRZ ;  /* 0x00000000006e7805 */ /* 0x000fe2000001ff00 */
[--C-:B------:R-:W-:Y:S01]  /*3540*/  IMAD.WIDE R88, R88, 0x4, R154.reuse ;  /* 0x0000000458587825 */ /* 0x100fe200078e029a */
[----:B------:R-:W-:Y:S02]  /*3550*/  CS2R R104, SRZ ;  /* 0x0000000000687805 */ /* 0x000fe4000001ff00 */
[----:B------:R-:W-:Y:S01]  /*3560*/  CS2R R106, SRZ ;  /* 0x00000000006a7805 */ /* 0x000fe2000001ff00 */
[----:B------:R-:W-:Y:S01]  /*3570*/  IMAD.WIDE R100, R100, 0x4, R154 ;  /* 0x0000000464647825 */ /* 0x000fe200078e029a */
[----:B------:R0:W5:Y:S01]  /*3580*/  @!P6 LDG.E.EL.128 R108, desc[UR4][R88.64] ;  /* 0x00000004586ce981 */ /* 0x000162000c2e1d00 */
[----:B------:R-:W-:-:S03]  /*3590*/  CS2R R102, SRZ ;  /* 0x0000000000667805 */ /* 0x000fc6000001ff00 */
[----:B------:R1:W5:Y:S01]  /*35a0*/  @!P5 LDG.E.EL.128 R104, desc[UR4][R100.64] ;  /* 0x000000046468d981 */ /* 0x000362000c2e1d00 */
[----:B0-----:R-:W-:Y:S01]  /*35b0*/  VIADD R88, R146, 0xc000 ;  /* 0x0000c00092587836 */ /* 0x001fe20000000000 */
[----:B-1----:R-:W-:-:S03]  /*35c0*/  CS2R R100, SRZ ;  /* 0x0000000000647805 */ /* 0x002fc6000001ff00 */
[----:B------:R-:W-:Y:S01]  /*35d0*/  IMAD.WIDE R88, R88, 0x4, R154 ;  /* 0x0000000458587825 */ /* 0x000fe200078e029a */
[----:B------:R0:W-:Y:S01]  /*35e0*/  STL [R1+0x6c], R87 ;  /* 0x00006c5701007387 */ /* 0x0001e20000100800 */
[----:B------:R-:W-:-:S03]  /*35f0*/  SEL R226, R33, RZ, !P1 ;  /* 0x000000ff21e27207 */ /* 0x000fc60004800000 */
[----:B------:R1:W5:Y:S01]  /*3600*/  @!P3 LDG.E.EL.128 R100, desc[UR4][R88.64] ;  /* 0x000000045864b981 */ /* 0x000362000c2e1d00 */
[----:B------:R-:W-:Y:S02]  /*3610*/  SEL R49, R49, RZ, !P3 ;  /* 0x000000ff31317207 */ /* 0x000fe40005800000 */
[----:B------:R-:W-:Y:S02]  /*3620*/  SEL R33, R50, RZ, !P3 ;  /* 0x000000ff32217207 */ /* 0x000fe40005800000 */
[----:B0-----:R-:W-:Y:S02]  /*3630*/  SEL R87, R184, RZ, !P1 ;  /* 0x000000ffb8577207 */ /* 0x001fe40004800000 */
[----:B-1----:R-:W-:Y:S02]  /*3640*/  SEL R88, R185, RZ, !P0 ;  /* 0x000000ffb9587207 */ /* 0x002fe40004000000 */
[----:B------:R-:W-:-:S03]  /*3650*/  SEL R8, R8, RZ, !P4 ;  /* 0x000000ff08087207 */ /* 0x000fc60006000000 */
[----:B------:R-:W-:Y:S01]  /*3660*/  STL [R1+0x328], R88 ;  /* 0x0003285801007387 */ /* 0x000fe20000100800 */
[----:B------:R-:W-:-:S03]  /*3670*/  SEL R20, R20, RZ, !P4 ;  /* 0x000000ff14147207 */ /* 0x000fc60006000000 */
[----:B------:R-:W-:Y:S04]  /*3680*/  STL [R1+0x1ac], R87 ;  /* 0x0001ac5701007387 */ /* 0x000fe80000100800 */
[----:B------:R-:W-:Y:S04]  /*3690*/  STL [R1+0x28], R49 ;  /* 0x0000283101007387 */ /* 0x000fe80000100800 */
[----:B------:R-:W-:Y:S01]  /*36a0*/  STL [R1+0x48], R33 ;  /* 0x0000482101007387 */ /* 0x000fe20000100800 */
[----:B------:R-:W-:-:S03]  /*36b0*/  SEL R5, R5, RZ, !P4 ;  /* 0x000000ff05057207 */ /* 0x000fc60006000000 */
[----:B------:R0:W-:Y:S04]  /*36c0*/  STL [R1+0x40], R8 ;  /* 0x0000400801007387 */ /* 0x0001e80000100800 */
[----:B------:R-:W-:Y:S01]  /*36d0*/  STL [R1+0x3c], R20 ;  /* 0x00003c1401007387 */ /* 0x000fe20000100800 */
[----:B0-----:R-:W-:Y:S02]  /*36e0*/  SEL R8, R7, RZ, !P4 ;  /* 0x000000ff07087207 */ /* 0x001fe40006000000 */
[----:B------:R-:W-:-:S03]  /*36f0*/  SEL R7, R10, RZ, !P4 ;  /* 0x000000ff0a077207 */ /* 0x000fc60006000000 */
[----:B------:R-:W-:Y:S04]  /*3700*/  STL [R1+0x34], R8 ;  /* 0x0000340801007387 */ /* 0x000fe80000100800 */
[----:B------:R0:W-:Y:S04]  /*3710*/  STL [R1+0x50], R7 ;  /* 0x0000500701007387 */ /* 0x0001e80000100800 */
[----:B------:R1:W-:Y:S01]  /*3720*/  STL [R1+0x9c], R5 ;  /* 0x00009c0501007387 */ /* 0x0003e20000100800 */
[----:B0-----:R-:W-:Y:S02]  /*3730*/  SEL R7, R11, RZ, !P4 ;  /* 0x000000ff0b077207 */ /* 0x001fe40006000000 */
[----:B-1----:R-:W-:-:S03]  /*3740*/  SEL R5, R27, RZ, !P4 ;  /* 0x000000ff1b057207 */ /* 0x002fc60006000000 */
[----:B------:R0:W-:Y:S04]  /*3750*/  STL [R1+0x13c], R7 ;  /* 0x00013c0701007387 */ /* 0x0001e80000100800 */
[----:B------:R1:W-:Y:S01]  /*3760*/  STL [R1+0xfc], R5 ;  /* 0x0000fc0501007387 */ /* 0x0003e20000100800 */
[----:B------:R-:W-:Y:S02]  /*3770*/  SEL R179, R6, RZ, !P0 ;  /* 0x000000ff06b37207 */ /* 0x000fe40004000000 */
[----:B0-----:R-:W-:Y:S02]  /*3780*/  SEL R7, R58, RZ, !P0 ;  /* 0x000000ff3a077207 */ /* 0x001fe40004000000 */
[----:B-1----:R-:W-:-:S03]  /*3790*/  SEL R5, R59, RZ, !P1 ;  /* 0x000000ff3b057207 */ /* 0x002fc60004800000 */
[----:B------:R-:W-:Y:S01]  /*37a0*/  STL [R1+0x31c], R7 ;  /* 0x00031c0701007387 */ /* 0x000fe20000100800 */
[----:B------:R-:W-:-:S03]  /*37b0*/  SEL R6, R60, RZ, !P0 ;  /* 0x000000ff3c067207 */ /* 0x000fc60004000000 */
[----:B------:R0:W-:Y:S04]  /*37c0*/  STL [R1+0x17c], R5 ;  /* 0x00017c0501007387 */ /* 0x0001e80000100800 */
[----:B------:R1:W-:Y:S01]  /*37d0*/  STL [R1+0x324], R6 ;  /* 0x0003240601007387 */ /* 0x0003e20000100800 */
[----:B0-----:R-:W-:Y:S02]  /*37e0*/  SEL R5, R61, RZ, !P1 ;  /* 0x000000ff3d057207 */ /* 0x001fe40004800000 */
[----:B-1----:R-:W-:-:S03]  /*37f0*/  SEL R6, R62, RZ, !P0 ;  /* 0x000000ff3e067207 */ /* 0x002fc60004000000 */
        /* <DEDUP_REMOVED lines=17> */
[----:B------:R-:W-:Y:S01]  /*3910*/  STL [R1+0x314], R6 ;  /* 0x0003140601007387 */ /* 0x000fe20000100800 */
[----:B0-----:R-:W-:-:S05]  /*3920*/  SEL R5, R71, RZ, !P1 ;  /* 0x000000ff47057207 */ /* 0x001fca0004800000 */
[----:B------:R0:W-:Y:S02]  /*3930*/  STL [R1+0x158], R5 ;  /* 0x0001580501007387 */ /* 0x0001e40000100800 */
[----:B0-----:R-:W-:-:S05]  /*3940*/  SEL R5, R73, RZ, !P3 ;  /* 0x000000ff49057207 */ /* 0x001fca0005800000 */
[----:B------:R0:W-:Y:S01]  /*3950*/  STL [R1], R5 ;  /* 0x0000000501007387 */ /* 0x0001e20000100800 */
[----:B------:R-:W-:Y:S02]  /*3960*/  SEL R6, R79, RZ, !P3 ;  /* 0x000000ff4f067207 */ /* 0x000fe40005800000 */
[----:B0-----:R-:W-:-:S05]  /*3970*/  SEL R5, R77, RZ, !P3 ;  /* 0x000000ff4d057207 */ /* 0x001fca0005800000 */
[----:B------:R0:W-:Y:S01]  /*3980*/  STL [R1+0x4], R5 ;  /* 0x0000040501007387 */ /* 0x0001e20000100800 */
[----:B------:R-:W-:Y:S02]  /*3990*/  LOP3.LUT R147, R147, 0xf, RZ, 0xc0, !PT ;  /* 0x0000000f93937812 */ /* 0x000fe400078ec0ff */
[----:B------:R-:W-:Y:S01]  /*39a0*/  LOP3.LUT R150, R150, 0xf, RZ, 0xc0, !PT ;  /* 0x0000000f96967812 */ /* 0x000fe200078ec0ff */
[----:B------:R1:W-:Y:S01]  /*39b0*/  STL [R1+0x8], R6 ;  /* 0x0000080601007387 */ /* 0x0003e20000100800 */
[----:B0-----:R-:W-:Y:S02]  /*39c0*/  SEL R5, R81, RZ, !P3 ;  /* 0x000000ff51057207 */ /* 0x001fe40005800000 */
[----:B-1----:R-:W-:-:S03]  /*39d0*/  SEL R6, R83, RZ, !P3 ;  /* 0x000000ff53067207 */ /* 0x002fc60005800000 */
[----:B------:R0:W-:Y:S01]  /*39e0*/  STL [R1+0x2c], R5 ;  /* 0x00002c0501007387 */ /* 0x0001e20000100800 */
[----:B------:R-:W-:Y:S02]  /*39f0*/  IMAD R147, R151, 0x10, R147 ;  /* 0x0000001097937824 */ /* 0x000fe400078e0293 */
[----:B------:R-:W-:Y:S01]  /*3a00*/  IMAD R149, R149, 0x10, R150 ;  /* 0x0000001095957824 */ /* 0x000fe200078e0296 */
[----:B------:R-:W-:Y:S01]  /*3a10*/  STL [R1+0xc], R6 ;  /* 0x00000c0601007387 */ /* 0x000fe20000100800 */
[----:B0-----:R-:W-:Y:S02]  /*3a20*/  SEL R5, R28, RZ, !P4 ;  /* 0x000000ff1c057207 */ /* 0x001fe40006000000 */
[----:B------:R-:W-:-:S03]  /*3a30*/  LOP3.LUT P2, RZ, R147, 0xff, RZ, 0xc0, !PT ;  /* 0x000000ff93ff7812 */ /* 0x000fc6000784c0ff */
[----:B------:R0:W-:Y:S01]  /*3a40*/  STL [R1+0x64], R5 ;  /* 0x0000640501007387 */ /* 0x0001e20000100800 */
[----:B------:R-:W-:Y:S02]  /*3a50*/  LOP3.LUT P6, RZ, R149, 0xff, RZ, 0xc0, !PT ;  /* 0x000000ff95ff7812 */ /* 0x000fe400078cc0ff */
[----:B------:R-:W-:Y:S02]  /*3a60*/  ISETP.LT.AND P2, PT, R2, 0x9, P2 ;  /* 0x000000090200780c */ /* 0x000fe40001741270 */
[----:B0-----:R-:W-:Y:S02]  /*3a70*/  SEL R5, R86, RZ, !P3 ;  /* 0x000000ff56057207 */ /* 0x001fe40005800000 */
[----:B------:R-:W-:-:S03]  /*3a80*/  ISETP.LT.AND P6, PT, R3, 0x9, P6 ;  /* 0x000000090300780c */ /* 0x000fc600037c1270 */
[----:B------:R0:W-:Y:S01]  /*3a90*/  STL [R1+0x54], R5 ;  /* 0x0000540501007387 */ /* 0x0001e20000100800 */
[----:B------:R-:W-:Y:S02]  /*3aa0*/  PLOP3.LUT P2, PT, P2, P6, PT, 0xa8, 0x0 ;  /* 0x000000000000781c */ /* 0x000fe4000174d570 */
[----:B------:R-:W-:Y:S02]  /*3ab0*/  SEL R187, R26, RZ, !P1 ;  /* 0x000000ff1abb7207 */ /* 0x000fe40004800000 */
[----:B------:R-:W-:Y:S02]  /*3ac0*/  SEL R183, R183, RZ, !P0 ;  /* 0x000000ffb7b77207 */ /* 0x000fe40004000000 */
[----:B------:R-:W-:Y:S02]  /*3ad0*/  SEL R23, R23, RZ, !P3 ;  /* 0x000000ff17177207 */ /* 0x000fe40005800000 */
[----:B------:R-:W-:Y:S02]  /*3ae0*/  SEL R25, R25, RZ, !P3 ;  /* 0x000000ff19197207 */ /* 0x000fe40005800000 */
[----:B------:R-:W-:-:S02]  /*3af0*/  SEL R51, R51, RZ, !P4 ;  /* 0x000000ff33337207 */ /* 0x000fc40006000000 */
[----:B------:R-:W-:Y:S02]  /*3b00*/  SEL R52, R52, RZ, !P4 ;  /* 0x000000ff34347207 */ /* 0x000fe40006000000 */
        /* <DEDUP_REMOVED lines=39> */
[----:B------:R-:W-:Y:S01]  /*3d80*/  SEL R185, R48, RZ, !P3 ;  /* 0x000000ff30b97207 */ /* 0x000fe20005800000 */
[----:B0-----:R-:W-:Y:S06]  /*3d90*/  @!P2 BRA `(.L_x_0) ;  /* 0x000000000040a947 */ /* 0x001fec0003800000 */
[----:B------:R-:W-:Y:S01]  /*3da0*/  MOV R30, 0x0 ;  /* 0x00000000001e7802 */ /* 0x000fe20000000f00 */
[----:B------:R-:W-:Y:S01]  /*3db0*/  ULDC.64 UR6, c[0x4][0x60] ;  /* 0x0100180000067ab9 */ /* 0x000fe20000000a00 */
[----:B------:R-:W-:Y:S01]  /*3dc0*/  ULDC.64 UR8, c[0x4][0x58] ;  /* 0x0100160000087ab9 */ /* 0x000fe20000000a00 */
[----:B------:R-:W-:Y:S01]  /*3dd0*/  ULDC.64 UR10, c[0x4][0x50] ;  /* 0x01001400000a7ab9 */ /* 0x000fe20000000a00 */
[----:B------:R-:W-:-:S07]  /*3de0*/  IMAD.U32 R4, RZ, RZ, UR6 ;  /* 0x00000006ff047e24 */ /* 0x000fce000f8e00ff */
[----:B------:R-:W-:Y:S01]  /*3df0*/  LEPC R20, `(.L_x_0) ;  /* 0x00000000a014794e */ /* 0x000fe20000000000 */
[----:B------:R-:W0:Y:S01]  /*3e00*/  LDC.64 R30, c[0x4][R30] ;  /* 0x010000001e1e7b82 */ /* 0x000e220000000a00 */
[----:B------:R-:W-:Y:S02]  /*3e10*/  IMAD.U32 R5, RZ, RZ, UR7 ;  /* 0x00000007ff057e24 */ /* 0x000fe4000f8e00ff */
[----:B------:R-:W-:Y:S02]  /*3e20*/  IMAD.U32 R6, RZ, RZ, UR8 ;  /* 0x00000008ff067e24 */ /* 0x000fe4000f8e00ff */
[----:B------:R-:W-:Y:S02]  /*3e30*/  IMAD.U32 R7, RZ, RZ, UR9 ;  /* 0x00000009ff077e24 */ /* 0x000fe4000f8e00ff */
[----:B------:R-:W-:Y:S02]  /*3e40*/  IMAD.U32 R10, RZ, RZ, UR10 ;  /* 0x0000000aff0a7e24 */ /* 0x000fe4000f8e00ff */
[----:B------:R-:W-:-:S02]  /*3e50*/  IMAD.U32 R11, RZ, RZ, UR11 ;  /* 0x0000000bff0b7e24 */ /* 0x000fc4000f8e00ff */
[----:B------:R-:W-:Y:S02]  /*3e60*/  IMAD.MOV.U32 R8, RZ, RZ, 0x7c ;  /* 0x0000007cff087424 */ /* 0x000fe400078e00ff */
[----:B------:R-:W-:Y:S02]  /*3e70*/  IMAD.MOV.U32 R12, RZ, RZ, 0x1 ;  /* 0x00000001ff0c7424 */ /* 0x000fe400078e00ff */
[----:B------:R-:W-:-:S07]  /*3e80*/  IMAD.MOV.U32 R13, RZ, RZ, RZ ;  /* 0x000000ffff0d7224 */ /* 0x000fce00078e00ff */
[----:B0----5:R-:W-:Y:S05]  /*3e90*/  CALL.ABS.NOINC R30 ;  /* 0x000000001e007343 */ /* 0x021fea0003c00000 */
.L_x_0:
[----:B------:R-:W-:Y:S01]  /*3ea0*/  IMAD.WIDE.U32 R6, R15, 0x3e0f83e1, RZ ;  /* 0x3e0f83e10f067825 */ /* 0x000fe200078e00ff */
[----:B------:R-:W0:Y:S01]  /*3eb0*/  LDC.64 R88, c[0x0][0x230] ;  /* 0x00008c00ff587b82 */ /* 0x000e220000000a00 */
[----:B------:R-:W-:Y:S01]  /*3ec0*/  LOP3.LUT R0, R0, 0xffffdfff, RZ, 0xc0, !PT ;  /* 0xffffdfff00007812 */ /* 0x000fe200078ec0ff */
[----:B-----5:R-:W1:Y:S01]  /*3ed0*/  F2I.S64.TRUNC R148, R191 ;  /* 0x000000bf00947311 */ /* 0x020e62000020d900 */
[C---:B------:R-:W-:Y:S01]  /*3ee0*/  IMAD.WIDE.U32 R12, R14.reuse, 0x3e0f83e1, RZ ;  /* 0x3e0f83e10e0c7825 */ /* 0x040fe200078e00ff */
[----:B------:R-:W-:Y:S05]  /*3ef0*/  WARPSYNC.ALL ;  /* 0x0000000000007948 */ /* 0x000fea0003800000 */
[----:B------:R-:W-:Y:S01]  /*3f00*/  BAR.SYNC.DEFER_BLOCKING 0x0 ;  /* 0x0000000000007b1d */ /* 0x000fe20000010000 */
[----:B------:R-:W-:-:S04]  /*3f10*/  IMAD.WIDE.U32 R6, P2, R14, 0xf83e0f8, R6 ;  /* 0x0f83e0f80e067825 */ /* 0x000fc80007840006 */
[----:B------:R-:W-:Y:S01]  /*3f20*/  IMAD.WIDE.U32 R20, R97, 0x3e0f83e1, RZ ;  /* 0x3e0f83e161147825 */ /* 0x000fe200078e00ff */
[----:B------:R-:W-:-:S03]  /*3f30*/  IADD3 RZ, P3, R13, R6, RZ ;  /* 0x000000060dff7210 */ /* 0x000fc60007f7e0ff */
[----:B------:R-:W-:Y:S02]  /*3f40*/  IMAD.X R11, RZ, RZ, RZ, P2 ;  /* 0x000000ffff0b7224 */ /* 0x000fe400010e06ff */
[----:B------:R-:W-:Y:S01]  /*3f50*/  IMAD.MOV.U32 R10, RZ, RZ, R7 ;  /* 0x000000ffff0a7224 */ /* 0x000fe200078e0007 */
[----:B-1----:R-:W-:Y:S01]  /*3f60*/  STL.64 [R1+0x200], R148 ;  /* 0x0002009401007387 */ /* 0x002fe20000100a00 */
[----:B------:R-:W-:-:S04]  /*3f70*/  IMAD.WIDE.U32 R20, P4, R96, 0xf83e0f8, R20 ;  /* 0x0f83e0f860147825 */ /* 0x000fc80007880014 */
[----:B------:R-:W-:-:S04]  /*3f80*/  IMAD.WIDE.U32.X R10, R15, 0xf83e0f8, R10, P3 ;  /* 0x0f83e0f80f0a7825 */ /* 0x000fc800018e040a */
[----:B------:R-:W-:Y:S01]  /*3f90*/  IMAD.WIDE.U32 R30, R96, 0x3e0f83e1, RZ ;  /* 0x3e0f83e1601e7825 */ /* 0x000fe200078e00ff */
[----:B------:R-:W-:-:S03]  /*3fa0*/  IADD3 R83, P5, R10, -0x3e0f83e1, RZ ;  /* 0xc1f07c1f0a537810 */ /* 0x000fc60007fbe0ff */
[----:B------:R-:W-:Y:S01]  /*3fb0*/  IMAD.WIDE.U32 R12, R121, 0x3e0f83e1, RZ ;  /* 0x3e0f83e1790c7825 */ /* 0x000fe200078e00ff */
[----:B------:R-:W-:Y:S02]  /*3fc0*/  IADD3 RZ, P3, R31, R20, RZ ;  /* 0x000000141fff7210 */ /* 0x000fe40007f7e0ff */
[----:B------:R-:W-:Y:S01]  /*3fd0*/  IADD3.X R82, R11, -0xf83e0f9, RZ, P5, !PT ;  /* 0xf07c1f070b527810 */ /* 0x000fe20002ffe4ff */
[----:B------:R-:W-:Y:S01]  /*3fe0*/  IMAD.WIDE.U32 R4, R131, 0x3e0f83e1, RZ ;  /* 0x3e0f83e183047825 */ /* 0x000fe200078e00ff */
[----:B------:R-:W-:-:S03]  /*3ff0*/  ISETP.LT.AND P5, PT, R15, RZ, PT ;  /* 0x000000ff0f00720c */ /* 0x000fc60003fa1270 */
[----:B------:R-:W-:Y:S01]  /*4000*/  IMAD.X R7, RZ, RZ, RZ, P4 ;  /* 0x000000ffff077224 */ /* 0x000fe200020e06ff */
[----:B------:R-:W-:Y:S01]  /*4010*/  SEL R83, R83, R10, P5 ;  /* 0x0000000a53537207 */ /* 0x000fe20002800000 */
[----:B------:R-:W-:Y:S01]  /*4020*/  IMAD.MOV.U32 R6, RZ, RZ, R21 ;  /* 0x000000ffff067224 */ /* 0x000fe200078e0015 */
[----:B------:R-:W-:Y:S01]  /*4030*/  SEL R82, R82, R11, P5 ;  /* 0x0000000b52527207 */ /* 0x000fe20002800000 */
[----:B------:R-:W-:-:S03]  /*4040*/  IMAD.WIDE.U32 R30, R120, 0x3e0f83e1, RZ ;  /* 0x3e0f83e1781e7825 */ /* 0x000fc600078e00ff */
[----:B------:R-:W-:Y:S01]  /*4050*/  SHF.R.S64 R83, R83, 0x2, R82 ;  /* 0x0000000253537819 */ /* 0x000fe20000001052 */
[----:B------:R-:W-:-:S04]  /*4060*/  IMAD.WIDE.U32 R12, P6, R120, 0xf83e0f8, R12 ;  /* 0x0f83e0f8780c7825 */ /* 0x000fc800078c000c */
[----:B------:R-:W-:-:S04]  /*4070*/  IMAD.WIDE.U32 R34, R130, 0x3e0f83e1, RZ ;  /* 0x3e0f83e182227825 */ /* 0x000fc800078e00ff */
[----:B------:R-:W-:-:S04]  /*4080*/  IMAD.WIDE.U32 R4, P2, R130, 0xf83e0f8, R4 ;  /* 0x0f83e0f882047825 */ /* 0x000fc80007840004 */
[----:B------:R-:W-:Y:S01]  /*4090*/  IMAD.WIDE.U32 R20, R127, 0x3e0f83e1, RZ ;  /* 0x3e0f83e17f147825 */ /* 0x000fe200078e00ff */
[----:B------:R-:W-:-:S03]  /*40a0*/  IADD3 RZ, P4, R35, R4, RZ ;  /* 0x0000000423ff7210 */ /* 0x000fc60007f9e0ff */
[----:B------:R-:W-:Y:S01]  /*40b0*/  IMAD.WIDE.U32.X R6, R97, 0xf83e0f8, R6, P3 ;  /* 0x0f83e0f861067825 */ /* 0x000fe200018e0406 */
[----:B------:R-:W-:-:S03]  /*40c0*/  IADD3 RZ, P3, R31, R12, RZ ;  /* 0x0000000c1fff7210 */ /* 0x000fc60007f7e0ff */
[----:B------:R-:W-:Y:S01]  /*40d0*/  IMAD.X R31, RZ, RZ, RZ, P2 ;  /* 0x000000ffff1f7224 */ /* 0x000fe200010e06ff */
[----:B------:R-:W-:Y:S01]  /*40e0*/  IADD3 R87, P5, R6, -0x3e0f83e1, RZ ;  /* 0xc1f07c1f06577810 */ /* 0x000fe20007fbe0ff */
[----:B------:R-:W-:-:S03]  /*40f0*/  IMAD.WIDE.U32 R10, R126, 0x3e0f83e1, RZ ;  /* 0x3e0f83e17e0a7825 */ /* 0x000fc600078e00ff */
[----:B------:R-:W-:Y:S01]  /*4100*/  IADD3.X R86, R7, -0xf83e0f9, RZ, P5, !PT ;  /* 0xf07c1f0707567810 */ /* 0x000fe20002ffe4ff */
[----:B------:R-:W-:-:S04]  /*4110*/  IMAD.WIDE.U32 R20, P2, R126, 0xf83e0f8, R20 ;  /* 0x0f83e0f87e147825 */ /* 0x000fc80007840014 */
[----:B------:R-:W-:Y:S02]  /*4120*/  IMAD.MOV.U32 R30, RZ, RZ, R5 ;  /* 0x000000ffff1e7224 */ /* 0x000fe400078e0005 */
[----:B------:R-:W-:Y:S01]  /*4130*/  IMAD.X R5, RZ, RZ, RZ, P6 ;  /* 0x000000ffff057224 */ /* 0x000fe200030e06ff */
[----:B------:R-:W-:Y:S01]  /*4140*/  ISETP.LT.AND P6, PT, R97, RZ, PT ;  /* 0x000000ff6100720c */ /* 0x000fe20003fc1270 */
[----:B------:R-:W-:Y:S01]  /*4150*/  IMAD.WIDE.U32.X R30, R131, 0xf83e0f8, R30, P4 ;  /* 0x0f83e0f8831e7825 */ /* 0x000fe200020e041e */
[----:B------:R-:W-:Y:S02]  /*4160*/  IADD3 RZ, P4, R11, R20, RZ ;  /* 0x000000140bff7210 */ /* 0x000fe40007f9e0ff */
[----:B------:R-:W-:Y:S01]  /*4170*/  SEL R87, R87, R6, P6 ;  /* 0x0000000657577207 */ /* 0x000fe20003000000 */
[----:B------:R-:W-:Y:S01]  /*4180*/  IMAD.WIDE.U32 R10, R117, 0x3e0f83e1, RZ ;  /* 0x3e0f83e1750a7825 */ /* 0x000fe200078e00ff */
[----:B------:R-:W-:Y:S02]  /*4190*/  IADD3 R34, P5, R30, -0x3e0f83e1, RZ ;  /* 0xc1f07c1f1e227810 */ /* 0x000fe40007fbe0ff */
[----:B------:R-:W-:Y:S01]  /*41a0*/  SEL R86, R86, R7, P6 ;  /* 0x0000000756567207 */ /* 0x000fe20003000000 */
[----:B------:R-:W-:Y:S01]  /*41b0*/  IMAD.MOV.U32 R4, RZ, RZ, R13 ;  /* 0x000000ffff047224 */ /* 0x000fe200078e000d */
[----:B------:R-:W-:Y:S01]  /*41c0*/  IADD3.X R35, R31, -0xf83e0f9, RZ, P5, !PT ;  /* 0xf07c1f071f237810 */ /* 0x000fe20002ffe4ff */
[----:B------:R-:W-:Y:S01]  /*41d0*/  IMAD.WIDE.U32 R12, R116, 0x3e0f83e1, RZ ;  /* 0x3e0f83e1740c7825 */ /* 0x000fe200078e00ff */
[----:B------:R-:W-:-:S02]  /*41e0*/  ISETP.LT.AND P5, PT, R131, RZ, PT ;  /* 0x000000ff8300720c */ /* 0x000fc40003fa1270 */
[----:B------:R-:W-:Y:S01]  /*41f0*/  SHF.R.S64 R87, R87, 0x2, R86 ;  /* 0x0000000257577819 */ /* 0x000fe20000001056 */
[----:B------:R-:W-:Y:S01]  /*4200*/  IMAD.WIDE.U32 R10, P6, R116, 0xf83e0f8, R10 ;  /* 0x0f83e0f8740a7825 */ /* 0x000fe200078c000a */
[----:B------:R-:W-:Y:S02]  /*4210*/  SEL R34, R34, R30, P5 ;  /* 0x0000001e22227207 */ /* 0x000fe40002800000 */
[----:B------:R-:W-:Y:S01]  /*4220*/  SEL R35, R35, R31, P5 ;  /* 0x0000001f23237207 */ /* 0x000fe20002800000 */
[----:B------:R-:W-:-:S03]  /*4230*/  IMAD.WIDE.U32 R6, R129, 0x3e0f83e1, RZ ;  /* 0x3e0f83e181067825 */ /* 0x000fc600078e00ff */
[----:B------:R-:W-:Y:S01]  /*4240*/  SHF.R.S64 R34, R34, 0x2, R35 ;  /* 0x0000000222227819 */ /* 0x000fe20000001023 */
        /* <DEDUP_REMOVED lines=24> */
[----:B------:R-:W-:Y:S01]  /*43d0*/  IMAD.WIDE.U32.X R20, R117, 0xf83e0f8, R20, P3 ;  /* 0x0f83e0f875147825 */ /* 0x000fe200018e0414 */
[----:B------:R-:W-:Y:S02]  /*43e0*/  IADD3 RZ, P3, R11, R30, RZ ;  /* 0x0000001e0bff7210 */ /* 0x000fe40007f7e0ff */
[----:B------:R-:W-:Y:S01]  /*43f0*/  SHF.R.S64 R37, R37, 0x2, R36 ;  /* 0x0000000225257819 */ /* 0x000fe20000001024 */
[----:B------:R-:W-:Y:S01]  /*4400*/  IMAD.X R11, RZ, RZ, RZ, P2 ;  /* 0x000000ffff0b7224 */ /* 0x000fe200010e06ff */
[----:B------:R-:W-:Y:S01]  /*4410*/  IADD3 R29, P5, R20, -0x3e0f83e1, RZ ;  /* 0xc1f07c1f141d7810 */ /* 0x000fe20007fbe0ff */
[----:B------:R-:W-:-:S02]  /*4420*/  IMAD.MOV.U32 R10, RZ, RZ, R7 ;  /* 0x000000ffff0a7224 */ /* 0x000fc400078e0007 */
[----:B------:R-:W-:Y:S01]  /*4430*/  IMAD.WIDE.U32 R4, R137, 0x3e0f83e1, RZ ;  /* 0x3e0f83e189047825 */ /* 0x000fe200078e00ff */
[----:B------:R-:W-:Y:S02]  /*4440*/  IADD3.X R27, R21, -0xf83e0f9, RZ, P5, !PT ;  /* 0xf07c1f07151b7810 */ /* 0x000fe40002ffe4ff */
[----:B------:R-:W-:Y:S01]  /*4450*/  ISETP.LT.AND P5, PT, R117, RZ, PT ;  /* 0x000000ff7500720c */ /* 0x000fe20003fa1270 */
[----:B------:R-:W-:-:S03]  /*4460*/  IMAD.WIDE.U32.X R10, R129, 0xf83e0f8, R10, P4 ;  /* 0x0f83e0f8810a7825 */ /* 0x000fc600020e040a */
[----:B------:R-:W-:Y:S01]  /*4470*/  SEL R29, R29, R20, P5 ;  /* 0x000000141d1d7207 */ /* 0x000fe20002800000 */
[----:B------:R-:W-:Y:S01]  /*4480*/  IMAD.X R7, RZ, RZ, RZ, P6 ;  /* 0x000000ffff077224 */ /* 0x000fe200030e06ff */
[----:B------:R-:W-:Y:S01]  /*4490*/  IADD3 R24, P6, R10, -0x3e0f83e1, RZ ;  /* 0xc1f07c1f0a187810 */ /* 0x000fe20007fde0ff */
[C---:B------:R-:W-:Y:S01]  /*44a0*/  IMAD.WIDE.U32 R12, R136.reuse, 0x3e0f83e1, RZ ;  /* 0x3e0f83e1880c7825 */ /* 0x040fe200078e00ff */
[----:B------:R-:W-:Y:S02]  /*44b0*/  SEL R27, R27, R21, P5 ;  /* 0x000000151b1b7207 */ /* 0x000fe40002800000 */
[----:B------:R-:W-:Y:S01]  /*44c0*/  IADD3.X R22, R11, -0xf83e0f9, RZ, P6, !PT ;  /* 0xf07c1f070b167810 */ /* 0x000fe200037fe4ff */
[----:B------:R-:W-:Y:S01]  /*44d0*/  IMAD.WIDE.U32 R4, P2, R136, 0xf83e0f8, R4 ;  /* 0x0f83e0f888047825 */ /* 0x000fe20007840004 */
[----:B------:R-:W-:Y:S02]  /*44e0*/  ISETP.LT.AND P6, PT, R129, RZ, PT ;  /* 0x000000ff8100720c */ /* 0x000fe40003fc1270 */
[----:B------:R-:W-:Y:S01]  /*44f0*/  SHF.R.S64 R29, R29, 0x2, R27 ;  /* 0x000000021d1d7819 */ /* 0x000fe2000000101b */
[----:B------:R-:W-:Y:S01]  /*4500*/  IMAD.MOV.U32 R6, RZ, RZ, R31 ;  /* 0x000000ffff067224 */ /* 0x000fe200078e001f */
[----:B------:R-:W-:Y:S01]  /*4510*/  IADD3 RZ, P4, R13, R4, RZ ;  /* 0x000000040dff7210 */ /* 0x000fe20007f9e0ff */
[----:B------:R-:W-:Y:S01]  /*4520*/  IMAD.WIDE.U32 R20, R135, 0x3e0f83e1, RZ ;  /* 0x3e0f83e187147825 */ /* 0x000fe200078e00ff */
[----:B------:R-:W-:-:S02]  /*4530*/  SEL R24, R24, R10, P6 ;  /* 0x0000000a18187207 */ /* 0x000fc40003000000 */
[----:B------:R-:W-:Y:S01]  /*4540*/  SEL R22, R22, R11, P6 ;  /* 0x0000000b16167207 */ /* 0x000fe20003000000 */
[----:B------:R-:W-:-:S03]  /*4550*/  IMAD.WIDE.U32 R12, R123, 0x3e0f83e1, RZ ;  /* 0x3e0f83e17b0c7825 */ /* 0x000fc600078e00ff */
[----:B------:R-:W-:Y:S01]  /*4560*/  SHF.R.S64 R24, R24, 0x2, R22 ;  /* 0x0000000218187819 */ /* 0x000fe20000001016 */
[----:B------:R-:W-:-:S04]  /*4570*/  IMAD.WIDE.U32.X R6, R119, 0xf83e0f8, R6, P3 ;  /* 0x0f83e0f877067825 */ /* 0x000fc800018e0406 */
[----:B------:R-:W-:Y:S01]  /*4580*/  IMAD.X R69, RZ, RZ, RZ, P2 ;  /* 0x000000ffff457224 */ /* 0x000fe200010e06ff */
[----:B------:R-:W-:Y:S01]  /*4590*/  IADD3 R65, P6, R6, -0x3e0f83e1, RZ ;  /* 0xc1f07c1f06417810 */ /* 0x000fe20007fde0ff */
[----:B------:R-:W-:-:S03]  /*45a0*/  IMAD.WIDE.U32 R10, R134, 0x3e0f83e1, RZ ;  /* 0x3e0f83e1860a7825 */ /* 0x000fc600078e00ff */
[----:B------:R-:W-:Y:S01]  /*45b0*/  IADD3.X R64, R7, -0xf83e0f9, RZ, P6, !PT ;  /* 0xf07c1f0707407810 */ /* 0x000fe200037fe4ff */
[----:B------:R-:W-:-:S04]  /*45c0*/  IMAD.WIDE.U32 R20, P2, R134, 0xf83e0f8, R20 ;  /* 0x0f83e0f886147825 */ /* 0x000fc80007840014 */
[----:B------:R-:W-:Y:S02]  /*45d0*/  IMAD.MOV.U32 R68, RZ, RZ, R5 ;  /* 0x000000ffff447224 */ /* 0x000fe400078e0005 */
[----:B------:R-:W-:-:S04]  /*45e0*/  IMAD.WIDE.U32 R12, P5, R122, 0xf83e0f8, R12 ;  /* 0x0f83e0f87a0c7825 */ /* 0x000fc800078a000c */
[----:B------:R-:W-:Y:S01]  /*45f0*/  IMAD.WIDE.U32.X R68, R137, 0xf83e0f8, R68, P4 ;  /* 0x0f83e0f889447825 */ /* 0x000fe200020e0444 */
[----:B------:R-:W-:-:S03]  /*4600*/  IADD3 RZ, P4, R11, R20, RZ ;  /* 0x000000140bff7210 */ /* 0x000fc60007f9e0ff */
[----:B------:R-:W-:Y:S01]  /*4610*/  IMAD.WIDE.U32 R30, R122, 0x3e0f83e1, RZ ;  /* 0x3e0f83e17a1e7825 */ /* 0x000fe200078e00ff */
[----:B------:R-:W-:-:S03]  /*4620*/  IADD3 R33, P6, R68, -0x3e0f83e1, RZ ;  /* 0xc1f07c1f44217810 */ /* 0x000fc60007fde0ff */
[----:B------:R-:W-:Y:S01]  /*4630*/  IMAD.X R5, RZ, RZ, RZ, P5 ;  /* 0x000000ffff057224 */ /* 0x000fe200028e06ff */
[----:B------:R-:W-:Y:S01]  /*4640*/  ISETP.LT.AND P5, PT, R119, RZ, PT ;  /* 0x000000ff7700720c */ /* 0x000fe20003fa1270 */
[----:B------:R-:W-:Y:S01]  /*4650*/  IMAD.WIDE.U32 R10, R125, 0x3e0f83e1, RZ ;  /* 0x3e0f83e17d0a7825 */ /* 0x000fe200078e00ff */
[----:B------:R-:W-:Y:S02]  /*4660*/  IADD3 RZ, P3, R31, R12, RZ ;  /* 0x0000000c1fff7210 */ /* 0x000fe40007f7e0ff */
[----:B------:R-:W-:Y:S01]  /*4670*/  SEL R65, R65, R6, P5 ;  /* 0x0000000641417207 */ /* 0x000fe20002800000 */
[----:B------:R-:W-:Y:S01]  /*4680*/  IMAD.MOV.U32 R4, RZ, RZ, R13 ;  /* 0x000000ffff047224 */ /* 0x000fe200078e000d */
[----:B------:R-:W-:Y:S01]  /*4690*/  SEL R64, R64, R7, P5 ;  /* 0x0000000740407207 */ /* 0x000fe20002800000 */
[C---:B------:R-:W-:Y:S01]  /*46a0*/  IMAD.WIDE.U32 R12, R124.reuse, 0x3e0f83e1, RZ ;  /* 0x3e0f83e17c0c7825 */ /* 0x040fe200078e00ff */
[----:B------:R-:W-:Y:S02]  /*46b0*/  IADD3.X R8, R69, -0xf83e0f9, RZ, P6, !PT ;  /* 0xf07c1f0745087810 */ /* 0x000fe400037fe4ff */
[----:B------:R-:W-:Y:S01]  /*46c0*/  ISETP.LT.AND P6, PT, R137, RZ, PT ;  /* 0x000000ff8900720c */ /* 0x000fe20003fc1270 */
[----:B------:R-:W-:Y:S01]  /*46d0*/  IMAD.WIDE.U32 R10, P5, R124, 0xf83e0f8, R10 ;  /* 0x0f83e0f87c0a7825 */ /* 0x000fe200078a000a */
[----:B------:R-:W-:-:S02]  /*46e0*/  SHF.R.S64 R65, R65, 0x2, R64 ;  /* 0x0000000241417819 */ /* 0x000fc40000001040 */
[----:B------:R-:W-:Y:S01]  /*46f0*/  SEL R33, R33, R68, P6 ;  /* 0x0000004421217207 */ /* 0x000fe20003000000 */
[----:B------:R-:W-:Y:S01]  /*4700*/  IMAD.WIDE.U32 R6, R133, 0x3e0f83e1, RZ ;  /* 0x3e0f83e185067825 */ /* 0x000fe200078e00ff */
[----:B------:R-:W-:-:S03]  /*4710*/  SEL R68, R8, R69, P6 ;  /* 0x0000004508447207 */ /* 0x000fc60003000000 */
        /* <DEDUP_REMOVED lines=24> */
[----:B------:R-:W-:-:S04]  /*48a0*/  IMAD.WIDE.U32 R10, R17, 0x3e0f83e1, RZ ;  /* 0x3e0f83e1110a7825 */ /* 0x000fc800078e00ff */
[----:B------:R-:W-:Y:S01]  /*48b0*/  IMAD.WIDE.U32.X R20, R125, 0xf83e0f8, R20, P3 ;  /* 0x0f83e0f87d147825 */ /* 0x000fe200018e0414 */
[----:B------:R-:W-:-:S03]  /*48c0*/  IADD3 RZ, P3, R5, R12, RZ ;  /* 0x0000000c05ff7210 */ /* 0x000fc60007f7e0ff */
[----:B------:R-:W-:Y:S01]  /*48d0*/  IMAD.X R5, RZ, RZ, RZ, P2 ;  /* 0x000000ffff057224 */ /* 0x000fe200010e06ff */
[----:B------:R-:W-:Y:S01]  /*48e0*/  IADD3 R40, P6, R20, -0x3e0f83e1, RZ ;  /* 0xc1f07c1f14287810 */ /* 0x000fe20007fde0ff */
[----:B------:R-:W-:Y:S02]  /*48f0*/  IMAD.MOV.U32 R4, RZ, RZ, R7 ;  /* 0x000000ffff047224 */ /* 0x000fe400078e0007 */
[----:B------:R-:W-:Y:S01]  /*4900*/  IMAD.WIDE.U32 R30, R16, 0x3e0f83e1, RZ ;  /* 0x3e0f83e1101e7825 */ /* 0x000fe200078e00ff */
[----:B------:R-:W-:-:S03]  /*4910*/  IADD3.X R38, R21, -0xf83e0f9, RZ, P6, !PT ;  /* 0xf07c1f0715267810 */ /* 0x000fc600037fe4ff */
[----:B------:R-:W-:-:S04]  /*4920*/  IMAD.WIDE.U32 R10, P2, R16, 0xf83e0f8, R10 ;  /* 0x0f83e0f8100a7825 */ /* 0x000fc8000784000a */
[----:B------:R-:W-:Y:S01]  /*4930*/  IMAD.WIDE.U32.X R4, R133, 0xf83e0f8, R4, P4 ;  /* 0x0f83e0f885047825 */ /* 0x000fe200020e0404 */
[----:B------:R-:W-:-:S03]  /*4940*/  IADD3 RZ, P4, R31, R10, RZ ;  /* 0x0000000a1fff7210 */ /* 0x000fc60007f9e0ff */
[----:B------:R-:W-:Y:S01]  /*4950*/  IMAD.X R7, RZ, RZ, RZ, P5 ;  /* 0x000000ffff077224 */ /* 0x000fe200028e06ff */
[----:B------:R-:W-:Y:S01]  /*4960*/  ISETP.LT.AND P5, PT, R125, RZ, PT ;  /* 0x000000ff7d00720c */ /* 0x000fe20003fa1270 */
[----:B------:R-:W-:Y:S01]  /*4970*/  IMAD.MOV.U32 R6, RZ, RZ, R13 ;  /* 0x000000ffff067224 */ /* 0x000fe200078e000d */
[----:B------:R-:W-:Y:S01]  /*4980*/  IADD3 R31, P6, R4, -0x3e0f83e1, RZ ;  /* 0xc1f07c1f041f7810 */ /* 0x000fe20007fde0ff */
[----:B------:R-:W-:Y:S01]  /*4990*/  IMAD.WIDE.U32 R12, R19, 0x3e0f83e1, RZ ;  /* 0x3e0f83e1130c7825 */ /* 0x000fe200078e00ff */
[----:B------:R-:W-:Y:S02]  /*49a0*/  SEL R40, R40, R20, P5 ;  /* 0x0000001428287207 */ /* 0x000fe40002800000 */
[----:B------:R-:W-:Y:S01]  /*49b0*/  SEL R38, R38, R21, P5 ;  /* 0x0000001526267207 */ /* 0x000fe20002800000 */
[----:B------:R-:W-:Y:S01]  /*49c0*/  IMAD.WIDE.U32.X R6, R99, 0xf83e0f8, R6, P3 ;  /* 0x0f83e0f863067825 */ /* 0x000fe200018e0406 */
[----:B------:R-:W-:Y:S02]  /*49d0*/  ISETP.LT.AND P5, PT, R133, RZ, PT ;  /* 0x000000ff8500720c */ /* 0x000fe40003fa1270 */
[----:B------:R-:W-:Y:S01]  /*49e0*/  IADD3.X R8, R5, -0xf83e0f9, RZ, P6, !PT ;  /* 0xf07c1f0705087810 */ /* 0x000fe200037fe4ff */
[----:B------:R-:W-:Y:S01]  /*49f0*/  IMAD.WIDE.U32 R20, R18, 0x3e0f83e1, RZ ;  /* 0x3e0f83e112147825 */ /* 0x000fe200078e00ff */
[----:B------:R-:W-:-:S02]  /*4a00*/  SEL R31, R31, R4, P5 ;  /* 0x000000041f1f7207 */ /* 0x000fc40002800000 */
[----:B------:R-:W-:Y:S01]  /*4a10*/  SEL R8, R8, R5, P5 ;  /* 0x0000000508087207 */ /* 0x000fe20002800000 */
[----:B------:R-:W-:Y:S01]  /*4a20*/  IMAD.X R5, RZ, RZ, RZ, P2 ;  /* 0x000000ffff057224 */ /* 0x000fe200010e06ff */
[----:B------:R-:W-:Y:S01]  /*4a30*/  IADD3 R10, P5, R6, -0x3e0f83e1, RZ ;  /* 0xc1f07c1f060a7810 */ /* 0x000fe20007fbe0ff */
[----:B------:R-:W-:Y:S01]  /*4a40*/  IMAD.MOV.U32 R4, RZ, RZ, R11 ;  /* 0x000000ffff047224 */ /* 0x000fe200078e000b */
[----:B------:R-:W-:Y:S01]  /*4a50*/  ISETP.LT.AND P6, PT, R99, RZ, PT ;  /* 0x000000ff6300720c */ /* 0x000fe20003fc1270 */
[----:B------:R-:W-:Y:S01]  /*4a60*/  IMAD.WIDE.U32 R12, P3, R18, 0xf83e0f8, R12 ;  /* 0x0f83e0f8120c7825 */ /* 0x000fe2000786000c */
[----:B------:R-:W-:Y:S02]  /*4a70*/  IADD3.X R20, R7, -0xf83e0f9, RZ, P5, !PT ;  /* 0xf07c1f0707147810 */ /* 0x000fe40002ffe4ff */
[----:B------:R-:W-:Y:S01]  /*4a80*/  LEA.HI R34, P5, R35, R34, RZ, 0x1 ;  /* 0x0000002223227211 */ /* 0x000fe200078b08ff */
[----:B------:R-:W-:Y:S01]  /*4a90*/  IMAD.WIDE.U32.X R4, R17, 0xf83e0f8, R4, P4 ;  /* 0x0f83e0f811047825 */ /* 0x000fe200020e0404 */
[----:B------:R-:W-:-:S02]  /*4aa0*/  IADD3 RZ, P2, R21, R12, RZ ;  /* 0x0000000c15ff7210 */ /* 0x000fc40007f5e0ff */
[----:B------:R-:W-:Y:S01]  /*4ab0*/  LEA.HI.X.SX32 R35, R35, RZ, 0x1e, P5 ;  /* 0x000000ff23237211 */ /* 0x000fe200028ff6ff */
[----:B------:R-:W-:Y:S01]  /*4ac0*/  IMAD.WIDE.U32 R130, R34, -0x42, R130 ;  /* 0xffffffbe22827825 */ /* 0x000fe200078e0082 */
[----:B------:R-:W-:Y:S02]  /*4ad0*/  SEL R21, R10, R6, P6 ;  /* 0x000000060a157207 */ /* 0x000fe40003000000 */
[----:B------:R-:W-:Y:S01]  /*4ae0*/  SEL R20, R20, R7, P6 ;  /* 0x0000000714147207 */ /* 0x000fe20003000000 */
[----:B------:R-:W-:Y:S01]  /*4af0*/  IMAD.X R7, RZ, RZ, RZ, P3 ;  /* 0x000000ffff077224 */ /* 0x000fe200018e06ff */
[----:B------:R-:W-:Y:S01]  /*4b00*/  IADD3 R147, P3, R4, -0x3e0f83e1, RZ ;  /* 0xc1f07c1f04937810 */ /* 0x000fe20007f7e0ff */
[----:B------:R-:W-:Y:S01]  /*4b10*/  IMAD.WIDE.U32 R10, R35, 0x3e0f83e1, RZ ;  /* 0x3e0f83e1230a7825 */ /* 0x000fe200078e00ff */
[----:B------:R-:W-:Y:S02]  /*4b20*/  ISETP.LT.AND P4, PT, R17, RZ, PT ;  /* 0x000000ff1100720c */ /* 0x000fe40003f81270 */
[----:B------:R-:W-:Y:S01]  /*4b30*/  IADD3.X R146, R5, -0xf83e0f9, RZ, P3, !PT ;  /* 0xf07c1f0705927810 */ /* 0x000fe20001ffe4ff */
[----:B------:R-:W-:Y:S01]  /*4b40*/  IMAD.MOV.U32 R6, RZ, RZ, R13 ;  /* 0x000000ffff067224 */ /* 0x000fe200078e000d */
[----:B------:R-:W-:Y:S01]  /*4b50*/  SEL R147, R147, R4, P4 ;  /* 0x0000000493937207 */ /* 0x000fe20002000000 */
[----:B------:R-:W-:Y:S01]  /*4b60*/  IMAD.WIDE.U32 R10, P3, R34, 0xf83e0f8, R10 ;  /* 0x0f83e0f8220a7825 */ /* 0x000fe2000786000a */
[----:B------:R-:W-:-:S02]  /*4b70*/  SEL R146, R146, R5, P4 ;  /* 0x0000000592927207 */ /* 0x000fc40002000000 */
[----:B------:R-:W-:Y:S01]  /*4b80*/  SHF.R.S64 R40, R40, 0x2, R38 ;  /* 0x0000000228287819 */ /* 0x000fe20000001026 */
[----:B------:R-:W-:Y:S01]  /*4b90*/  IMAD.WIDE.U32.X R6, R19, 0xf83e0f8, R6, P2 ;  /* 0x0f83e0f813067825 */ /* 0x000fe200010e0406 */
[----:B------:R-:W-:Y:S02]  /*4ba0*/  SHF.R.S64 R31, R31, 0x2, R8 ;  /* 0x000000021f1f7819 */ /* 0x000fe40000001008 */
[----:B------:R-:W-:Y:S01]  /*4bb0*/  SHF.R.S64 R21, R21, 0x2, R20 ;  /* 0x0000000215157819 */ /* 0x000fe20000001014 */
[----:B------:R-:W-:Y:S01]  /*4bc0*/  IMAD.WIDE.U32 R12, R34, 0x3e0f83e1, RZ ;  /* 0x3e0f83e1220c7825 */ /* 0x000fe200078e00ff */
[----:B------:R-:W-:Y:S02]  /*4bd0*/  IADD3 R85, P2, R6, -0x3e0f83e1, RZ ;  /* 0xc1f07c1f06557810 */ /* 0x000fe40007f5e0ff */
[----:B------:R-:W-:Y:S01]  /*4be0*/  SHF.R.S64 R147, R147, 0x2, R146 ;  /* 0x0000000293937819 */ /* 0x000fe20000001092 */
[----:B------:R-:W-:Y:S01]  /*4bf0*/  IMAD.X R5, RZ, RZ, RZ, P3 ;  /* 0x000000ffff057224 */ /* 0x000fe200018e06ff */
[----:B------:R-:W-:Y:S01]  /*4c00*/  IADD3 RZ, P4, R13, R10, RZ ;  /* 0x0000000a0dff7210 */ /* 0x000fe20007f9e0ff */
[----:B------:R-:W-:Y:S01]  /*4c10*/  IMAD.MOV.U32 R4, RZ, RZ, R11 ;  /* 0x000000ffff047224 */ /* 0x000fe200078e000b */
[----:B------:R-:W-:-:S02]  /*4c20*/  IADD3.X R84, R7, -0xf83e0f9, RZ, P2, !PT ;  /* 0xf07c1f0707547810 */ /* 0x000fc400017fe4ff */
[C---:B------:R-:W-:Y:S01]  /*4c30*/  LEA.HI R12, P2, R42.reuse, R46, RZ, 0x1 ;  /* 0x0000002e2a0c7211 */ /* 0x040fe200078508ff */
[----:B------:R-:W-:Y:S01]  /*4c40*/  IMAD.WIDE.U32.X R4, R35, 0xf83e0f8, R4, P4 ;  /* 0x0f83e0f823047825 */ /* 0x000fe200020e0404 */
[----:B------:R-:W-:Y:S02]  /*4c50*/  ISETP.LT.AND P3, PT, R19, RZ, PT ;  /* 0x000000ff1300720c */ /* 0x000fe40003f61270 */
[----:B------:R-:W-:Y:S01]  /*4c60*/  LEA.HI.X.SX32 R13, R42, RZ, 0x1e, P2 ;  /* 0x000000ff2a0d7211 */ /* 0x000fe200010ff6ff */
[----:B------:R-:W-:Y:S01]  /*4c70*/  IMAD.WIDE.U32 R120, R12, -0x42, R120 ;  /* 0xffffffbe0c787825 */ /* 0x000fe200078e0078 */
[----:B------:R-:W-:Y:S02]  /*4c80*/  IADD3 R46, P2, R4, -0x3e0f83e1, RZ ;  /* 0xc1f07c1f042e7810 */ /* 0x000fe40007f5e0ff */
[----:B------:R-:W-:Y:S01]  /*4c90*/  SEL R85, R85, R6, P3 ;  /* 0x0000000655557207 */ /* 0x000fe20001800000 */
[C---:B------:R-:W-:Y:S01]  /*4ca0*/  IMAD R72, R13.reuse, -0x42, RZ ;  /* 0xffffffbe0d487824 */ /* 0x040fe200078e02ff */
[----:B------:R-:W-:Y:S01]  /*4cb0*/  SEL R84, R84, R7, P3 ;  /* 0x0000000754547207 */ /* 0x000fe20001800000 */
[----:B------:R-:W-:Y:S01]  /*4cc0*/  IMAD.WIDE.U32 R6, R13, 0x3e0f83e1, RZ ;  /* 0x3e0f83e10d067825 */ /* 0x000fe200078e00ff */
[----:B------:R-:W-:-:S02]  /*4cd0*/  ISETP.LT.AND P3, PT, R35, RZ, PT ;  /* 0x000000ff2300720c */ /* 0x000fc40003f61270 */
[----:B------:R-:W-:Y:S02]  /*4ce0*/  IADD3.X R42, R5, -0xf83e0f9, RZ, P2, !PT ;  /* 0xf07c1f07052a7810 */ /* 0x000fe400017fe4ff */
[----:B------:R-:W-:Y:S01]  /*4cf0*/  SEL R46, R46, R4, P3 ;  /* 0x000000042e2e7207 */ /* 0x000fe20001800000 */
[----:B------:R-:W-:Y:S01]  /*4d00*/  IMAD.WIDE.U32 R6, P2, R12, 0xf83e0f8, R6 ;  /* 0x0f83e0f80c067825 */ /* 0x000fe20007840006 */
[----:B------:R-:W-:Y:S02]  /*4d10*/  SEL R42, R42, R5, P3 ;  /* 0x000000052a2a7207 */ /* 0x000fe40001800000 */
[----:B------:R-:W-:Y:S01]  /*4d20*/  IADD3 R72, R121, -R12, R72 ;  /* 0x8000000c79487210 */ /* 0x000fe20007ffe048 */
[----:B------:R-:W-:Y:S01]  /*4d30*/  IMAD.WIDE.U32 R4, R12, 0x3e0f83e1, RZ ;  /* 0x3e0f83e10c047825 */ /* 0x000fe200078e00ff */
[----:B------:R-:W-:Y:S02]  /*4d40*/  SHF.R.S64 R46, R46, 0x2, R42 ;  /* 0x000000022e2e7819 */ /* 0x000fe4000000102a */
[----:B------:R-:W-:Y:S01]  /*4d50*/  SHF.R.S64 R85, R85, 0x2, R84 ;  /* 0x0000000255557819 */ /* 0x000fe20000001054 */
[----:B------:R-:W-:Y:S01]  /*4d60*/  IMAD.MOV.U32 R4, RZ, RZ, R7 ;  /* 0x000000ffff047224 */ /* 0x000fe200078e0007 */
[----:B------:R-:W-:Y:S01]  /*4d70*/  IADD3 RZ, P3, R5, R6, RZ ;  /* 0x0000000605ff7210 */ /* 0x000fe20007f7e0ff */
[----:B------:R-:W-:Y:S01]  /*4d80*/  IMAD.X R5, RZ, RZ, RZ, P2 ;  /* 0x000000ffff057224 */ /* 0x000fe200010e06ff */
[----:B------:R-:W-:-:S03]  /*4d90*/  LEA.HI R6, P2, R36, R37, RZ, 0x1 ;  /* 0x0000002524067211 */ /* 0x000fc600078508ff */
[C---:B------:R-:W-:Y:S01]  /*4da0*/  IMAD.WIDE.U32.X R4, R13.reuse, 0xf83e0f8, R4, P3 ;  /* 0x0f83e0f80d047825 */ /* 0x040fe200018e0404 */
[----:B------:R-:W-:Y:S02]  /*4db0*/  LEA.HI.X.SX32 R7, R36, RZ, 0x1e, P2 ;  /* 0x000000ff24077211 */ /* 0x000fe400010ff6ff */
[----:B------:R-:W-:Y:S01]  /*4dc0*/  ISETP.LT.AND P2, PT, R13, RZ, PT ;  /* 0x000000ff0d00720c */ /* 0x000fe20003f41270 */
[----:B------:R-:W-:Y:S01]  /*4dd0*/  IMAD.WIDE.U32 R10, R6, 0x3e0f83e1, RZ ;  /* 0x3e0f83e1060a7825 */ /* 0x000fe200078e00ff */
[----:B------:R-:W-:-:S03]  /*4de0*/  IADD3 R30, P3, R4, -0x3e0f83e1, RZ ;  /* 0xc1f07c1f041e7810 */ /* 0x000fc60007f7e0ff */
[----:B------:R-:W-:Y:S01]  /*4df0*/  IMAD.WIDE.U32 R126, R6, -0x42, R126 ;  /* 0xffffffbe067e7825 */ /* 0x000fe200078e007e */
[----:B------:R-:W-:Y:S02]  /*4e00*/  IADD3.X R48, R5, -0xf83e0f9, RZ, P3, !PT ;  /* 0xf07c1f0705307810 */ /* 0x000fe40001ffe4ff */
[----:B------:R-:W-:Y:S02]  /*4e10*/  SEL R30, R30, R4, P2 ;  /* 0x000000041e1e7207 */ /* 0x000fe40001000000 */
[----:B------:R-:W-:Y:S01]  /*4e20*/  SEL R48, R48, R5, P2 ;  /* 0x0000000530307207 */ /* 0x000fe20001000000 */
[----:B------:R-:W-:-:S03]  /*4e30*/  IMAD.WIDE.U32 R4, R7, 0x3e0f83e1, RZ ;  /* 0x3e0f83e107047825 */ /* 0x000fc600078e00ff */
[----:B------:R-:W-:Y:S01]  /*4e40*/  SHF.R.S64 R30, R30, 0x2, R48 ;  /* 0x000000021e1e7819 */ /* 0x000fe20000001030 */
[----:B------:R-:W-:-:S04]  /*4e50*/  IMAD.WIDE.U32 R4, P2, R6, 0xf83e0f8, R4 ;  /* 0x0f83e0f806047825 */ /* 0x000fc80007840004 */
[----:B------:R-:W-:Y:S01]  /*4e60*/  IMAD.MOV.U32 R10, RZ, RZ, R5 ;  /* 0x000000ffff0a7224 */ /* 0x000fe200078e0005 */
[----:B------:R-:W-:Y:S01]  /*4e70*/  IADD3 RZ, P3, R11, R4, RZ ;  /* 0x000000040bff7210 */ /* 0x000fe20007f7e0ff */
[----:B------:R-:W-:-:S04]  /*4e80*/  IMAD.X R11, RZ, RZ, RZ, P2 ;  /* 0x000000ffff0b7224 */ /* 0x000fc800010e06ff */
[C---:B------:R-:W-:Y:S01]  /*4e90*/  IMAD.WIDE.U32.X R10, R7.reuse, 0xf83e0f8, R10, P3 ;  /* 0x0f83e0f8070a7825 */ /* 0x040fe200018e040a */
[----:B------:R-:W-:Y:S02]  /*4ea0*/  ISETP.LT.AND P3, PT, R7, RZ, PT ;  /* 0x000000ff0700720c */ /* 0x000fe40003f61270 */
[----:B------:R-:W-:-:S04]  /*4eb0*/  IADD3 R49, P2, R10, -0x3e0f83e1, RZ ;  /* 0xc1f07c1f0a317810 */ /* 0x000fc80007f5e0ff */
[----:B------:R-:W-:Y:S02]  /*4ec0*/  IADD3.X R53, R11, -0xf83e0f9, RZ, P2, !PT ;  /* 0xf07c1f070b357810 */ /* 0x000fe400017fe4ff */
[----:B------:R-:W-:Y:S02]  /*4ed0*/  LEA.HI R58, P2, R27, R29, RZ, 0x1 ;  /* 0x0000001d1b3a7211 */ /* 0x000fe400078508ff */
[----:B------:R-:W-:Y:S02]  /*4ee0*/  SEL R49, R49, R10, P3 ;  /* 0x0000000a31317207 */ /* 0x000fe40001800000 */
[----:B------:R-:W-:Y:S01]  /*4ef0*/  LEA.HI.X.SX32 R59, R27, RZ, 0x1e, P2 ;  /* 0x000000ff1b3b7211 */ /* 0x000fe200010ff6ff */
[----:B------:R-:W-:Y:S01]  /*4f00*/  IMAD.WIDE.U32 R116, R58, -0x42, R116 ;  /* 0xffffffbe3a747825 */ /* 0x000fe200078e0074 */
[----:B------:R-:W-:Y:S02]  /*4f10*/  SEL R53, R53, R11, P3 ;  /* 0x0000000b35357207 */ /* 0x000fe40001800000 */
[----:B------:R-:W-:Y:S01]  /*4f20*/  LOP3.LUT R29, R9, 0x20, RZ, 0xfc, !PT ;  /* 0x00000020091d7812 */ /* 0x000fe200078efcff */
[----:B------:R-:W-:-:S04]  /*4f30*/  IMAD.WIDE.U32 R4, R59, 0x3e0f83e1, RZ ;  /* 0x3e0f83e13b047825 */ /* 0x000fc800078e00ff */
[----:B------:R-:W-:-:S04]  /*4f40*/  IMAD.WIDE.U32 R10, R58, 0x3e0f83e1, RZ ;  /* 0x3e0f83e13a0a7825 */ /* 0x000fc800078e00ff */
        /* <DEDUP_REMOVED lines=11> */
[----:B------:R-:W-:Y:S01]  /*5000*/  IMAD.WIDE.U32 R36, R4, 0x3e0f83e1, RZ ;  /* 0x3e0f83e104247825 */ /* 0x000fe200078e00ff */
[----:B------:R-:W-:-:S03]  /*5010*/  SEL R27, R27, R11, P3 ;  /* 0x0000000b1b1b7207 */ /* 0x000fc60001800000 */
[----:B------:R-:W-:Y:S01]  /*5020*/  IMAD.WIDE.U32 R10, R5, 0x3e0f83e1, RZ ;  /* 0x3e0f83e1050a7825 */ /* 0x000fe200078e00ff */
[----:B------:R-:W-:-:S03]  /*5030*/  SHF.R.S64 R60, R60, 0x2, R27 ;  /* 0x000000023c3c7819 */ /* 0x000fc6000000101b */
[----:B------:R-:W-:-:S04]  /*5040*/  IMAD.WIDE.U32 R128, R4, -0x42, R128 ;  /* 0xffffffbe04807825 */ /* 0x000fc800078e0080 */
[----:B------:R-:W-:-:S04]  /*5050*/  IMAD.WIDE.U32 R10, P2, R4, 0xf83e0f8, R10 ;  /* 0x0f83e0f8040a7825 */ /* 0x000fc8000784000a */
[----:B------:R-:W-:Y:S01]  /*5060*/  IMAD.MOV.U32 R36, RZ, RZ, R11 ;  /* 0x000000ffff247224 */ /* 0x000fe200078e000b */
[----:B------:R-:W-:Y:S01]  /*5070*/  IADD3 RZ, P3, R37, R10, RZ ;  /* 0x0000000a25ff7210 */ /* 0x000fe20007f7e0ff */
[----:B------:R-:W-:Y:S02]  /*5080*/  IMAD.X R37, RZ, RZ, RZ, P2 ;  /* 0x000000ffff257224 */ /* 0x000fe400010e06ff */
[C---:B------:R-:W-:Y:S02]  /*5090*/  IMAD R69, R5.reuse, -0x42, RZ ;  /* 0xffffffbe05457824 */ /* 0x040fe400078e02ff */
[C---:B------:R-:W-:Y:S01]  /*50a0*/  IMAD.WIDE.U32.X R36, R5.reuse, 0xf83e0f8, R36, P3 ;  /* 0x0f83e0f805247825 */ /* 0x040fe200018e0424 */
[----:B------:R-:W-:Y:S02]  /*50b0*/  ISETP.LT.AND P3, PT, R5, RZ, PT ;  /* 0x000000ff0500720c */ /* 0x000fe40003f61270 */
[----:B------:R-:W-:Y:S02]  /*50c0*/  IADD3 R69, R129, -R4, R69 ;  /* 0x8000000481457210 */ /* 0x000fe40007ffe045 */
[----:B------:R-:W-:-:S04]  /*50d0*/  IADD3 R24, P2, R36, -0x3e0f83e1, RZ ;  /* 0xc1f07c1f24187810 */ /* 0x000fc80007f5e0ff */
[----:B------:R-:W-:Y:S02]  /*50e0*/  IADD3.X R22, R37, -0xf83e0f9, RZ, P2, !PT ;  /* 0xf07c1f0725167810 */ /* 0x000fe400017fe4ff */
[----:B------:R-:W-:Y:S02]  /*50f0*/  LEA.HI R46, P2, R42, R46, RZ, 0x1 ;  /* 0x0000002e2a2e7211 */ /* 0x000fe400078508ff */
[----:B------:R-:W-:Y:S02]  /*5100*/  SEL R24, R24, R36, P3 ;  /* 0x0000002418187207 */ /* 0x000fe40001800000 */
[----:B------:R-:W-:Y:S01]  /*5110*/  LEA.HI.X.SX32 R42, R42, RZ, 0x1e, P2 ;  /* 0x000000ff2a2a7211 */ /* 0x000fe200010ff6ff */
[----:B------:R-:W-:Y:S01]  /*5120*/  IMAD.WIDE.U32 R10, R46, -0x42, R34 ;  /* 0xffffffbe2e0a7825 */ /* 0x000fe200078e0022 */
[----:B------:R-:W-:-:S03]  /*5130*/  SEL R22, R22, R37, P3 ;  /* 0x0000002516167207 */ /* 0x000fc60001800000 */
[----:B------:R-:W-:Y:S01]  /*5140*/  IMAD R42, R42, -0x42, RZ ;  /* 0xffffffbe2a2a7824 */ /* 0x000fe200078e02ff */
[----:B0-----:R-:W-:-:S04]  /*5150*/  LEA R36, P2, R10, R88, 0x8 ;  /* 0x000000580a247211 */ /* 0x001fc800078440ff */
[----:B------:R-:W-:Y:S02]  /*5160*/  IADD3 R46, R11, -R46, R42 ;  /* 0x8000002e0b2e7210 */ /* 0x000fe40007ffe02a */
[----:B------:R-:W-:Y:S02]  /*5170*/  SHF.R.S32.HI R11, RZ, 0x1f, R29 ;  /* 0x0000001fff0b7819 */ /* 0x000fe4000001141d */
[----:B------:R-:W-:Y:S02]  /*5180*/  LEA.HI.X R37, R10, R89, R46, 0x8, P2 ;  /* 0x000000590a257211 */ /* 0x000fe400010f442e */
[----:B------:R-:W-:Y:S01]  /*5190*/  LEA.HI R29, R11, R29, RZ, 0xc ;  /* 0x0000001d0b1d7211 */ /* 0x000fe200078f60ff */
[----:B------:R-:W-:Y:S01]  /*51a0*/  IMAD R11, R35, -0x42, RZ ;  /* 0xffffffbe230b7824 */ /* 0x000fe200078e02ff */
[----:B------:R-:W-:Y:S02]  /*51b0*/  IADD3 R42, P3, R130, -0x1, RZ ;  /* 0xffffffff822a7810 */ /* 0x000fe40007f7e0ff */
[----:B------:R-:W-:-:S02]  /*51c0*/  LOP3.LUT R29, R29, 0xfffff000, RZ, 0xc0, !PT ;  /* 0xfffff0001d1d7812 */ /* 0x000fc400078ec0ff */
[----:B------:R-:W-:-:S03]  /*51d0*/  IADD3 R11, R131, -R34, R11 ;  /* 0x80000022830b7210 */ /* 0x000fc60007ffe00b */
[----:B------:R-:W-:-:S03]  /*51e0*/  IMAD.WIDE R36, R29, 0x4, R36 ;  /* 0x000000041d247825 */ /* 0x000fc600078e0224 */
[C---:B------:R-:W-:Y:S02]  /*51f0*/  LEA R34, P2, R130.reuse, R36, 0x2 ;  /* 0x0000002482227211 */ /* 0x040fe400078410ff */
[----:B------:R-:W-:Y:S02]  /*5200*/  SHF.R.S64 R36, R49, 0x2, R53 ;  /* 0x0000000231247819 */ /* 0x000fe40000001035 */
[----:B------:R-:W-:Y:S02]  /*5210*/  LEA.HI.X R35, R130, R37, R11, 0x2, P2 ;  /* 0x0000002582237211 */ /* 0x000fe400010f140b */
[C---:B------:R-:W-:Y:S02]  /*5220*/  LEA.HI R49, P2, R48.reuse, R30, RZ, 0x1 ;  /* 0x0000001e30317211 */ /* 0x040fe400078508ff */
[----:B------:R-:W-:Y:S02]  /*5230*/  LEA.HI R30, P4, R53, R36, RZ, 0x1 ;  /* 0x00000024351e7211 */ /* 0x000fe400078908ff */
[----:B------:R-:W-:Y:S01]  /*5240*/  LEA.HI.X.SX32 R48, R48, RZ, 0x1e, P2 ;  /* 0x000000ff30307211 */ /* 0x000fe200010ff6ff */
[----:B------:R-:W-:Y:S01]  /*5250*/  IMAD.WIDE.U32 R36, R49, -0x42, R12 ;  /* 0xffffffbe31247825 */ /* 0x000fe200078e000c */
[----:B------:R-:W-:-:S03]  /*5260*/  LEA.HI.X.SX32 R53, R53, RZ, 0x1e, P4 ;  /* 0x000000ff35357211 */ /* 0x000fc600020ff6ff */
[----:B------:R-:W-:Y:S01]  /*5270*/  IMAD.WIDE.U32 R56, R30, -0x42, R6 ;  /* 0xffffffbe1e387825 */ /* 0x000fe200078e0006 */
[----:B------:R-:W-:-:S03]  /*5280*/  LEA R54, P2, R36, R88, 0x8 ;  /* 0x0000005824367211 */ /* 0x000fc600078440ff */
[----:B------:R-:W-:Y:S02]  /*5290*/  IMAD R13, R53, -0x42, RZ ;  /* 0xffffffbe350d7824 */ /* 0x000fe400078e02ff */
[----:B------:R-:W-:-:S03]  /*52a0*/  IMAD R48, R48, -0x42, RZ ;  /* 0xffffffbe30307824 */ /* 0x000fc600078e02ff */
[----:B------:R-:W-:Y:S01]  /*52b0*/  IADD3 R13, R57, -R30, R13 ;  /* 0x8000001e390d7210 */ /* 0x000fe20007ffe00d */
[----:B------:R-:W-:Y:S01]  /*52c0*/  IMAD R57, R59, -0x42, RZ ;  /* 0xffffffbe3b397824 */ /* 0x000fe200078e02ff */
[----:B------:R-:W-:Y:S02]  /*52d0*/  LOP3.LUT R30, R9, 0x40, RZ, 0xfc, !PT ;  /* 0x00000040091e7812 */ /* 0x000fe400078efcff */
[----:B------:R-:W-:Y:S02]  /*52e0*/  IADD3 R12, R37, -R49, R48 ;  /* 0x80000031250c7210 */ /* 0x000fe40007ffe030 */
[----:B------:R-:W-:Y:S02]  /*52f0*/  SHF.R.S32.HI R37, RZ, 0x1f, R30 ;  /* 0x0000001fff257819 */ /* 0x000fe4000001141e */
[----:B------:R-:W-:Y:S02]  /*5300*/  LEA.HI.X R55, R36, R89, R12, 0x8, P2 ;  /* 0x0000005924377211 */ /* 0x000fe400010f440c */
[----:B------:R-:W-:Y:S01]  /*5310*/  LEA.HI R30, R37, R30, RZ, 0xc ;  /* 0x0000001e251e7211 */ /* 0x000fe200078f60ff */
[----:B------:R-:W-:Y:S01]  /*5320*/  IMAD R37, R7, -0x42, RZ ;  /* 0xffffffbe07257824 */ /* 0x000fe200078e02ff */
[----:B------:R-:W-:Y:S01]  /*5330*/  LEA R48, P2, R56, R88, 0x8 ;  /* 0x0000005838307211 */ /* 0x000fe200078440ff */
[----:B------:R-:W-:Y:S01]  /*5340*/  IMAD.WIDE R54, R29, 0x4, R54 ;  /* 0x000000041d367825 */ /* 0x000fe200078e0236 */
[----:B------:R-:W-:-:S02]  /*5350*/  LOP3.LUT R30, R30, 0xfffff000, RZ, 0xc0, !PT ;  /* 0xfffff0001e1e7812 */ /* 0x000fc400078ec0ff */
[----:B------:R-:W-:Y:S02]  /*5360*/  LEA.HI.X R49, R56, R89, R13, 0x8, P2 ;  /* 0x0000005938317211 */ /* 0x000fe400010f440d */
[----:B------:R-:W-:Y:S02]  /*5370*/  IADD3 R37, R127, -R6, R37 ;  /* 0x800000067f257210 */ /* 0x000fe40007ffe025 */
[----:B------:R-:W-:Y:S01]  /*5380*/  SHF.R.S64 R6, R24, 0x2, R22 ;  /* 0x0000000218067819 */ /* 0x000fe20000001016 */
[----:B------:R-:W-:Y:S01]  /*5390*/  IMAD.WIDE R48, R30, 0x4, R48 ;  /* 0x000000041e307825 */ /* 0x000fe200078e0230 */
[----:B------:R-:W-:Y:S02]  /*53a0*/  IADD3 R57, R117, -R58, R57 ;  /* 0x8000003a75397210 */ /* 0x000fe40007ffe039 */
[----:B------:R-:W-:Y:S02]  /*53b0*/  LEA.HI R6, P6, R22, R6, RZ, 0x1 ;  /* 0x0000000616067211 */ /* 0x000fe400078d08ff */
[----:B------:R-:W-:-:S02]  /*53c0*/  LEA R48, P4, R126, R48, 0x2 ;  /* 0x000000307e307211 */ /* 0x000fc400078810ff */
[----:B------:R-:W-:Y:S02]  /*53d0*/  LEA.HI.X.SX32 R22, R22, RZ, 0x1e, P6 ;  /* 0x000000ff16167211 */ /* 0x000fe400030ff6ff */
[----:B------:R-:W-:Y:S02]  /*53e0*/  LEA.HI.X R49, R126, R49, R37, 0x2, P4 ;  /* 0x000000317e317211 */ /* 0x000fe400020f1425 */
[C---:B------:R-:W-:Y:S01]  /*53f0*/  LEA.HI R24, P4, R27.reuse, R60, RZ, 0x1 ;  /* 0x0000003c1b187211 */ /* 0x040fe200078908ff */
[----:B------:R-:W-:Y:S01]  /*5400*/  IMAD.WIDE.U32 R60, R6, -0x42, R4 ;  /* 0xffffffbe063c7825 */ /* 0x000fe200078e0004 */
[----:B------:R-:W-:Y:S02]  /*5410*/  LEA R54, P2, R120, R54, 0x2 ;  /* 0x0000003678367211 */ /* 0x000fe400078410ff */
[----:B------:R-:W-:Y:S01]  /*5420*/  LEA.HI.X.SX32 R27, R27, RZ, 0x1e, P4 ;  /* 0x000000ff1b1b7211 */ /* 0x000fe200020ff6ff */
[----:B------:R-:W-:Y:S01]  /*5430*/  IMAD.WIDE.U32 R58, R24, -0x42, R58 ;  /* 0xffffffbe183a7825 */ /* 0x000fe200078e003a */
[----:B------:R-:W-:-:S02]  /*5440*/  LEA.HI.X R55, R120, R55, R72, 0x2, P2 ;  /* 0x0000003778377211 */ /* 0x000fc400010f1448 */
[----:B------:R-:W-:Y:S01]  /*5450*/  IADD3 R53, P2, R120, -0x1, RZ ;  /* 0xffffffff78357810 */ /* 0x000fe20007f5e0ff */
[----:B------:R-:W-:Y:S01]  /*5460*/  IMAD R27, R27, -0x42, RZ ;  /* 0xffffffbe1b1b7824 */ /* 0x000fe200078e02ff */
[----:B------:R-:W-:Y:S01]  /*5470*/  LEA R62, P4, R58, R88, 0x8 ;  /* 0x000000583a3e7211 */ /* 0x000fe200078840ff */
[----:B------:R-:W-:Y:S01]  /*5480*/  IMAD R22, R22, -0x42, RZ ;  /* 0xffffffbe16167824 */ /* 0x000fe200078e02ff */
[----:B------:R-:W-:Y:S02]  /*5490*/  IADD3 R126, P5, R126, -0x1, RZ ;  /* 0xffffffff7e7e7810 */ /* 0x000fe40007fbe0ff */
[----:B------:R-:W-:Y:S02]  /*54a0*/  IADD3 R24, R59, -R24, R27 ;  /* 0x800000183b187210 */ /* 0x000fe40007ffe01b */
[----:B------:R-:W-:Y:S02]  /*54b0*/  LOP3.LUT R27, R9, 0x60, RZ, 0xfc, !PT ;  /* 0x00000060091b7812 */ /* 0x000fe400078efcff */
[----:B------:R-:W-:-:S02]  /*54c0*/  LEA.HI.X R63, R58, R89, R24, 0x8, P4 ;  /* 0x000000593a3f7211 */ /* 0x000fc400020f4418 */
[----:B------:R-:W-:Y:S02]  /*54d0*/  SHF.R.S32.HI R4, RZ, 0x1f, R27 ;  /* 0x0000001fff047819 */ /* 0x000fe4000001141b */
[----:B------:R-:W-:Y:S01]  /*54e0*/  IADD3 R22, R61, -R6, R22 ;  /* 0x800000063d167210 */ /* 0x000fe20007ffe016 */
[----:B------:R-:W-:Y:S01]  /*54f0*/  IMAD.WIDE R62, R30, 0x4, R62 ;  /* 0x000000041e3e7825 */ /* 0x000fe200078e023e */
[----:B------:R-:W-:Y:S02]  /*5500*/  LEA.HI R27, R4, R27, RZ, 0xc ;  /* 0x0000001b041b7211 */ /* 0x000fe400078f60ff */
[C---:B------:R-:W-:Y:S02]  /*5510*/  LEA R4, P4, R60.reuse, R88, 0x8 ;  /* 0x000000583c047211 */ /* 0x040fe400078840ff */
[----:B------:R-:W-:Y:S02]  /*5520*/  LOP3.LUT R27, R27, 0xfffff000, RZ, 0xc0, !PT ;  /* 0xfffff0001b1b7812 */ /* 0x000fe400078ec0ff */
[----:B------:R-:W-:-:S02]  /*5530*/  LEA.HI.X R5, R60, R89, R22, 0x8, P4 ;  /* 0x000000593c057211 */ /* 0x000fc400020f4416 */
[----:B------:R-:W-:Y:S02]  /*5540*/  LEA.HI R6, P4, R64, R65, RZ, 0x1 ;  /* 0x0000004140067211 */ /* 0x000fe400078908ff */
[----:B------:R-:W-:Y:S01]  /*5550*/  LEA R74, P6, R116, R62, 0x2 ;  /* 0x0000003e744a7211 */ /* 0x000fe200078c10ff */
[----:B------:R-:W-:Y:S01]  /*5560*/  IMAD.WIDE R4, R27, 0x4, R4 ;  /* 0x000000041b047825 */ /* 0x000fe200078e0204 */
[----:B------:R-:W-:Y:S02]  /*5570*/  LEA.HI.X.SX32 R7, R64, RZ, 0x1e, P4 ;  /* 0x000000ff40077211 */ /* 0x000fe400020ff6ff */
[----:B------:R-:W-:Y:S01]  /*5580*/  LEA.HI.X R75, R116, R63, R57, 0x2, P6 ;  /* 0x0000003f744b7211 */ /* 0x000fe200030f1439 */
[----:B------:R-:W-:Y:S01]  /*5590*/  IMAD.WIDE.U32 R62, R6, 0x3e0f83e1, RZ ;  /* 0x3e0f83e1063e7825 */ /* 0x000fe200078e00ff */
[----:B------:R-:W-:Y:S02]  /*55a0*/  LEA R70, P4, R128, R4, 0x2 ;  /* 0x0000000480467211 */ /* 0x000fe400078810ff */
[----:B------:R-:W-:Y:S01]  /*55b0*/  IADD3.X R61, R72, -0x1, RZ, P2, !PT ;  /* 0xffffffff483d7810 */ /* 0x000fe200017fe4ff */
[----:B------:R-:W-:Y:S01]  /*55c0*/  IMAD.WIDE.U32 R118, R6, -0x42, R118 ;  /* 0xffffffbe06767825 */ /* 0x000fe200078e0076 */
[----:B------:R-:W-:-:S02]  /*55d0*/  LEA.HI.X R71, R128, R5, R69, 0x2, P4 ;  /* 0x0000000580477211 */ /* 0x000fc400020f1445 */
[----:B------:R-:W-:Y:S01]  /*55e0*/  IADD3 R59, P2, R10, -0x1, RZ ;  /* 0xffffffff0a3b7810 */ /* 0x000fe20007f5e0ff */
[----:B------:R-:W-:Y:S01]  /*55f0*/  IMAD.WIDE.U32 R4, R7, 0x3e0f83e1, RZ ;  /* 0x3e0f83e107047825 */ /* 0x000fe200078e00ff */
[----:B------:R-:W-:-:S03]  /*5600*/  IADD3 R116, P4, R116, -0x1, RZ ;  /* 0xffffffff74747810 */ /* 0x000fc60007f9e0ff */
[----:B------:R-:W-:-:S04]  /*5610*/  IMAD.WIDE.U32 R4, P6, R6, 0xf83e0f8, R4 ;  /* 0x0f83e0f806047825 */ /* 0x000fc800078c0004 */
[----:B------:R-:W-:Y:S01]  /*5620*/  IMAD.X R65, RZ, RZ, RZ, P6 ;  /* 0x000000ffff417224 */ /* 0x000fe200030e06ff */
[----:B------:R-:W-:Y:S01]  /*5630*/  IADD3 RZ, P6, R63, R4, RZ ;  /* 0x000000043fff7210 */ /* 0x000fe20007fde0ff */
[----:B------:R-:W-:Y:S01]  /*5640*/  IMAD.MOV.U32 R64, RZ, RZ, R5 ;  /* 0x000000ffff407224 */ /* 0x000fe200078e0005 */
[----:B------:R-:W-:Y:S02]  /*5650*/  SHF.R.S64 R4, R33, 0x2, R68 ;  /* 0x0000000221047819 */ /* 0x000fe40000001044 */
[----:B------:R-:W-:Y:S01]  /*5660*/  IADD3.X R33, R11, -0x1, RZ, P3, !PT ;  /* 0xffffffff0b217810 */ /* 0x000fe20001ffe4ff */
[----:B------:R-:W-:Y:S01]  /*5670*/  IMAD.WIDE.U32.X R64, R7, 0xf83e0f8, R64, P6 ;  /* 0x0f83e0f807407825 */ /* 0x000fe200030e0440 */
[----:B------:R-:W-:Y:S02]  /*5680*/  IADD3 R128, P3, R128, -0x1, RZ ;  /* 0xffffffff80807810 */ /* 0x000fe40007f7e0ff */
[----:B------:R-:W-:-:S04]  /*5690*/  IADD3 R73, P6, R64, -0x3e0f83e1, RZ ;  /* 0xc1f07c1f40497810 */ /* 0x000fc80007fde0ff */
[----:B------:R-:W-:Y:S02]  /*56a0*/  IADD3.X R76, R65, -0xf83e0f9, RZ, P6, !PT ;  /* 0xf07c1f07414c7810 */ /* 0x000fe400037fe4ff */
[----:B------:R-:W-:-:S04]  /*56b0*/  ISETP.LT.AND P6, PT, R7, RZ, PT ;  /* 0x000000ff0700720c */ /* 0x000fc80003fc1270 */
[----:B------:R-:W-:Y:S02]  /*56c0*/  SEL R73, R73, R64, P6 ;  /* 0x0000004049497207 */ /* 0x000fe40003000000 */
[----:B------:R-:W-:Y:S02]  /*56d0*/  SEL R76, R76, R65, P6 ;  /* 0x000000414c4c7207 */ /* 0x000fe40003000000 */
[----:B------:R-:W-:-:S04]  /*56e0*/  LEA.HI R4, P6, R68, R4, RZ, 0x1 ;  /* 0x0000000444047211 */ /* 0x000fc800078d08ff */
[----:B------:R-:W-:Y:S01]  /*56f0*/  LEA.HI.X.SX32 R5, R68, RZ, 0x1e, P6 ;  /* 0x000000ff44057211 */ /* 0x000fe200030ff6ff */
[C---:B------:R-:W-:Y:S01]  /*5700*/  IMAD.WIDE.U32 R62, R4.reuse, 0x3e0f83e1, RZ ;  /* 0x3e0f83e1043e7825 */ /* 0x040fe200078e00ff */
[----:B------:R-:W-:Y:S02]  /*5710*/  IADD3.X R62, R37, -0x1, RZ, P5, !PT ;  /* 0xffffffff253e7810 */ /* 0x000fe40002ffe4ff */
[----:B------:R-:W-:Y:S01]  /*5720*/  IADD3 R80, P5, R36, -0x1, RZ ;  /* 0xffffffff24507810 */ /* 0x000fe20007fbe0ff */
[----:B------:R-:W-:Y:S01]  /*5730*/  IMAD.WIDE.U32 R10, R5, 0x3e0f83e1, RZ ;  /* 0x3e0f83e1050a7825 */ /* 0x000fe200078e00ff */
[----:B------:R-:W-:Y:S02]  /*5740*/  SHF.R.S64 R68, R73, 0x2, R76 ;  /* 0x0000000249447819 */ /* 0x000fe4000000104c */
[----:B------:R-:W-:Y:S01]  /*5750*/  IADD3.X R12, R12, -0x1, RZ, P5, !PT ;  /* 0xffffffff0c0c7810 */ /* 0x000fe20002ffe4ff */
[----:B------:R-:W-:-:S03]  /*5760*/  IMAD.WIDE.U32 R136, R4, -0x42, R136 ;  /* 0xffffffbe04887825 */ /* 0x000fc600078e0088 */
[----:B------:R-:W-:Y:S01]  /*5770*/  LOP3.LUT R12, R12, R61, RZ, 0xfc, !PT ;  /* 0x0000003d0c0c7212 */ /* 0x000fe200078efcff */
[----:B------:R-:W-:-:S04]  /*5780*/  IMAD.WIDE.U32 R10, P6, R4, 0xf83e0f8, R10 ;  /* 0x0f83e0f8040a7825 */ /* 0x000fc800078c000a */
[----:B------:R-:W-:Y:S01]  /*5790*/  IMAD.X R65, RZ, RZ, RZ, P6 ;  /* 0x000000ffff417224 */ /* 0x000fe200030e06ff */
[----:B------:R-:W-:Y:S01]  /*57a0*/  IADD3 RZ, P6, R63, R10, RZ ;  /* 0x0000000a3fff7210 */ /* 0x000fe20007fde0ff */
[----:B------:R-:W-:Y:S01]  /*57b0*/  IMAD.MOV.U32 R64, RZ, RZ, R11 ;  /* 0x000000ffff407224 */ /* 0x000fe200078e000b */
[----:B------:R-:W-:Y:S02]  /*57c0*/  IADD3.X R63, R57, -0x1, RZ, P4, !PT ;  /* 0xffffffff393f7810 */ /* 0x000fe400027fe4ff */
[----:B------:R-:W-:Y:S01]  /*57d0*/  IADD3 R72, P4, R56, -0x1, RZ ;  /* 0xffffffff38487810 */ /* 0x000fe20007f9e0ff */
[----:B------:R-:W-:-:S03]  /*57e0*/  IMAD.WIDE.U32.X R64, R5, 0xf83e0f8, R64, P6 ;  /* 0x0f83e0f805407825 */ /* 0x000fc600030e0440 */
[----:B------:R-:W-:Y:S02]  /*57f0*/  LOP3.LUT R126, R72, R126, RZ, 0xfc, !PT ;  /* 0x0000007e487e7212 */ /* 0x000fe400078efcff */
[----:B------:R-:W-:Y:S02]  /*5800*/  IADD3 R77, P6, R64, -0x3e0f83e1, RZ ;  /* 0xc1f07c1f404d7810 */ /* 0x000fe40007fde0ff */
[----:B------:R-:W-:Y:S02]  /*5810*/  IADD3.X R13, R13, -0x1, RZ, P4, !PT ;  /* 0xffffffff0d0d7810 */ /* 0x000fe400027fe4ff */
[----:B------:R-:W-:Y:S02]  /*5820*/  IADD3.X R10, R65, -0xf83e0f9, RZ, P6, !PT ;  /* 0xf07c1f07410a7810 */ /* 0x000fe400037fe4ff */
[----:B------:R-:W-:Y:S02]  /*5830*/  ISETP.LT.AND P6, PT, R5, RZ, PT ;  /* 0x000000ff0500720c */ /* 0x000fe40003fc1270 */
[----:B------:R-:W-:-:S02]  /*5840*/  LOP3.LUT R13, R13, R62, RZ, 0xfc, !PT ;  /* 0x0000003e0d0d7212 */ /* 0x000fc400078efcff */
[----:B------:R-:W-:Y:S02]  /*5850*/  SEL R77, R77, R64, P6 ;  /* 0x000000404d4d7207 */ /* 0x000fe40003000000 */
[----:B------:R-:W-:Y:S02]  /*5860*/  SEL R65, R10, R65, P6 ;  /* 0x000000410a417207 */ /* 0x000fe40003000000 */
[C---:B------:R-:W-:Y:S02]  /*5870*/  LEA.HI R78, P6, R66.reuse, R67, RZ, 0x1 ;  /* 0x00000043424e7211 */ /* 0x040fe400078d08ff */
[----:B------:R-:W-:Y:S02]  /*5880*/  IADD3.X R64, R69, -0x1, RZ, P3, !PT ;  /* 0xffffffff45407810 */ /* 0x000fe40001ffe4ff */
[----:B------:R-:W-:Y:S01]  /*5890*/  LEA.HI.X.SX32 R79, R66, RZ, 0x1e, P6 ;  /* 0x000000ff424f7211 */ /* 0x000fe200030ff6ff */
[----:B------:R-:W-:Y:S01]  /*58a0*/  IMAD.WIDE.U32 R36, R78, 0x3e0f83e1, RZ ;  /* 0x3e0f83e14e247825 */ /* 0x000fe200078e00ff */
[----:B------:R-:W-:-:S02]  /*58b0*/  LEA.HI R68, P3, R76, R68, RZ, 0x1 ;  /* 0x000000444c447211 */ /* 0x000fc400078708ff */
[----:B------:R-:W-:Y:S01]  /*58c0*/  SHF.R.S64 R77, R77, 0x2, R65 ;  /* 0x000000024d4d7819 */ /* 0x000fe20000001041 */
[----:B------:R-:W-:Y:S01]  /*58d0*/  IMAD.WIDE.U32 R10, R79, 0x3e0f83e1, RZ ;  /* 0x3e0f83e14f0a7825 */ /* 0x000fe200078e00ff */
[----:B------:R-:W-:Y:S02]  /*58e0*/  LEA.HI.X.SX32 R67, R76, RZ, 0x1e, P3 ;  /* 0x000000ff4c437211 */ /* 0x000fe400018ff6ff */
[----:B------:R-:W-:Y:S02]  /*58f0*/  SHF.R.S64 R76, R50, 0x2, R44 ;  /* 0x00000002324c7819 */ /* 0x000fe4000000102c */
[C---:B------:R-:W-:Y:S01]  /*5900*/  LEA.HI R117, P3, R65.reuse, R77, RZ, 0x1 ;  /* 0x0000004d41757211 */ /* 0x040fe200078708ff */
[----:B------:R-:W-:Y:S01]  /*5910*/  IMAD.WIDE.U32 R10, P6, R78, 0xf83e0f8, R10 ;  /* 0x0f83e0f84e0a7825 */ /* 0x000fe200078c000a */
[----:B------:R-:W-:Y:S02]  /*5920*/  LOP3.LUT R66, R80, R53, RZ, 0xfc, !PT ;  /* 0x0000003550427212 */ /* 0x000fe400078efcff */
[----:B------:R-:W-:Y:S01]  /*5930*/  LEA.HI.X.SX32 R50, R65, RZ, 0x1e, P3 ;  /* 0x000000ff41327211 */ /* 0x000fe200018ff6ff */
[----:B------:R-:W-:Y:S01]  /*5940*/  IMAD.X R57, RZ, RZ, RZ, P6 ;  /* 0x000000ffff397224 */ /* 0x000fe200030e06ff */
[----:B------:R-:W-:Y:S01]  /*5950*/  IADD3 RZ, P6, R37, R10, RZ ;  /* 0x0000000a25ff7210 */ /* 0x000fe20007fde0ff */
[----:B------:R-:W-:Y:S01]  /*5960*/  IMAD.MOV.U32 R56, RZ, RZ, R11 ;  /* 0x000000ffff387224 */ /* 0x000fe200078e000b */
[----:B------:R-:W-:Y:S01]  /*5970*/  IADD3.X R65, R46, -0x1, RZ, P2, !PT ;  /* 0xffffffff2e417810 */ /* 0x000fe200017fe4ff */
[----:B------:R-:W-:Y:S01]  /*5980*/  IMAD R53, R5, -0x42, RZ ;  /* 0xffffffbe05357824 */ /* 0x000fe200078e02ff */
[----:B------:R-:W-:Y:S01]  /*5990*/  IADD3 R73, P2, R60, -0x1, RZ ;  /* 0xffffffff3c497810 */ /* 0x000fe20007f5e0ff */
[----:B------:R-:W-:Y:S01]  /*59a0*/  IMAD.WIDE.U32.X R56, R79, 0xf83e0f8, R56, P6 ;  /* 0x0f83e0f84f387825 */ /* 0x000fe200030e0438 */
[----:B------:R-:W-:-:S02]  /*59b0*/  LOP3.LUT R60, R59, R42, RZ, 0xfc, !PT ;  /* 0x0000002a3b3c7212 */ /* 0x000fc400078efcff */
[----:B------:R-:W-:Y:S01]  /*59c0*/  IADD3 R53, R137, -R4, R53 ;  /* 0x8000000489357210 */ /* 0x000fe20007ffe035 */
[----:B------:R-:W-:Y:S01]  /*59d0*/  IMAD.WIDE.U32 R4, R117, -0x42, R4 ;  /* 0xffffffbe75047825 */ /* 0x000fe200078e0004 */
[----:B------:R-:W-:Y:S02]  /*59e0*/  IADD3 R10, P6, R56, -0x3e0f83e1, RZ ;  /* 0xc1f07c1f380a7810 */ /* 0x000fe40007fde0ff */
[----:B------:R-:W-:Y:S01]  /*59f0*/  IADD3 R58, P3, R58, -0x1, RZ ;  /* 0xffffffff3a3a7810 */ /* 0x000fe20007f7e0ff */
[----:B------:R-:W-:Y:S01]  /*5a00*/  IMAD R50, R50, -0x42, RZ ;  /* 0xffffffbe32327824 */ /* 0x000fe200078e02ff */
[----:B------:R-:W-:Y:S01]  /*5a10*/  IADD3.X R11, R57, -0xf83e0f9, RZ, P6, !PT ;  /* 0xf07c1f07390b7810 */ /* 0x000fe200037fe4ff */
[----:B------:R-:W-:Y:S01]  /*5a20*/  IMAD.WIDE.U32 R80, R78, -0x42, R122 ;  /* 0xffffffbe4e507825 */ /* 0x000fe200078e007a */
[----:B------:R-:W-:Y:S02]  /*5a30*/  ISETP.LT.AND P6, PT, R79, RZ, PT ;  /* 0x000000ff4f00720c */ /* 0x000fe40003fc1270 */
[----:B------:R-:W-:Y:S01]  /*5a40*/  IADD3 R117, R5, -R117, R50 ;  /* 0x8000007505757210 */ /* 0x000fe20007ffe032 */
[----:B------:R-:W-:Y:S01]  /*5a50*/  IMAD R50, R79, -0x42, RZ ;  /* 0xffffffbe4f327824 */ /* 0x000fe200078e02ff */
[----:B------:R-:W-:Y:S01]  /*5a60*/  SEL R10, R10, R56, P6 ;  /* 0x000000380a0a7207 */ /* 0x000fe20003000000 */
[----:B------:R-:W-:Y:S01]  /*5a70*/  IMAD R67, R67, -0x42, RZ ;  /* 0xffffffbe43437824 */ /* 0x000fe200078e02ff */
[----:B------:R-:W-:-:S02]  /*5a80*/  SEL R56, R11, R57, P6 ;  /* 0x000000390b387207 */ /* 0x000fc40003000000 */
[----:B------:R-:W-:Y:S02]  /*5a90*/  LEA.HI R76, P6, R44, R76, RZ, 0x1 ;  /* 0x0000004c2c4c7211 */ /* 0x000fe400078d08ff */
[----:B------:R-:W-:Y:S02]  /*5aa0*/  SHF.R.S64 R10, R10, 0x2, R56 ;  /* 0x000000020a0a7819 */ /* 0x000fe40000001038 */
[----:B------:R-:W-:Y:S01]  /*5ab0*/  LEA.HI.X.SX32 R77, R44, RZ, 0x1e, P6 ;  /* 0x000000ff2c4d7211 */ /* 0x000fe200030ff6ff */
[----:B------:R-:W-:Y:S01]  /*5ac0*/  IMAD.WIDE.U32 R36, R76, 0x3e0f83e1, RZ ;  /* 0x3e0f83e14c247825 */ /* 0x000fe200078e00ff */
[----:B------:R-:W-:Y:S02]  /*5ad0*/  LEA.HI R46, P6, R56, R10, RZ, 0x1 ;  /* 0x0000000a382e7211 */ /* 0x000fe400078d08ff */
[----:B------:R-:W-:Y:S01]  /*5ae0*/  LOP3.LUT R116, R58, R116, RZ, 0xfc, !PT ;  /* 0x000000743a747212 */ /* 0x000fe200078efcff */
[----:B------:R-:W-:Y:S01]  /*5af0*/  IMAD.WIDE.U32 R10, R77, 0x3e0f83e1, RZ ;  /* 0x3e0f83e14d0a7825 */ /* 0x000fe200078e00ff */
[----:B------:R-:W-:-:S02]  /*5b00*/  LEA.HI.X.SX32 R44, R56, RZ, 0x1e, P6 ;  /* 0x000000ff382c7211 */ /* 0x000fc400030ff6ff */
[----:B------:R-:W-:Y:S01]  /*5b10*/  IADD3 R50, R81, -R78, R50 ;  /* 0x8000004e51327210 */ /* 0x000fe20007ffe032 */
[----:B------:R-:W-:Y:S01]  /*5b20*/  IMAD.WIDE.U32 R78, R46, -0x42, R78 ;  /* 0xffffffbe2e4e7825 */ /* 0x000fe200078e004e */
[----:B------:R-:W-:Y:S02]  /*5b30*/  ISETP.LT.U32.AND P5, PT, R60, 0x40, PT ;  /* 0x000000403c00780c */ /* 0x000fe40003fa1070 */
[----:B------:R-:W-:Y:S01]  /*5b40*/  LOP3.LUT R33, R65, R33, RZ, 0xfc, !PT ;  /* 0x0000002141217212 */ /* 0x000fe200078efcff */
[----:B------:R-:W-:Y:S01]  /*5b50*/  IMAD.WIDE.U32 R10, P6, R76, 0xf83e0f8, R10 ;  /* 0x0f83e0f84c0a7825 */ /* 0x000fe200078c000a */
[----:B------:R-:W-:Y:S02]  /*5b60*/  ISETP.LT.U32.AND P4, PT, R66, 0x40, PT ;  /* 0x000000404200780c */ /* 0x000fe40003f81070 */
[----:B------:R-:W-:Y:S01]  /*5b70*/  IADD3.X R22, R22, -0x1, RZ, P2, !PT ;  /* 0xffffffff16167810 */ /* 0x000fe200017fe4ff */
[----:B------:R-:W-:Y:S01]  /*5b80*/  IMAD.X R57, RZ, RZ, RZ, P6 ;  /* 0x000000ffff397224 */ /* 0x000fe200030e06ff */
[----:B------:R-:W-:Y:S01]  /*5b90*/  IADD3 RZ, P6, R37, R10, RZ ;  /* 0x0000000a25ff7210 */ /* 0x000fe20007fde0ff */
[----:B------:R-:W-:Y:S01]  /*5ba0*/  IMAD.MOV.U32 R56, RZ, RZ, R11 ;  /* 0x000000ffff387224 */ /* 0x000fe200078e000b */
[----:B------:R-:W-:Y:S01]  /*5bb0*/  LOP3.LUT R64, R22, R64, RZ, 0xfc, !PT ;  /* 0x0000004016407212 */ /* 0x000fe200078efcff */
[----:B------:R-:W-:Y:S01]  /*5bc0*/  IMAD R44, R44, -0x42, RZ ;  /* 0xffffffbe2c2c7824 */ /* 0x000fe200078e02ff */
[----:B------:R-:W-:Y:S01]  /*5bd0*/  LOP3.LUT R22, R9, 0xa0, RZ, 0xfc, !PT ;  /* 0x000000a009167812 */ /* 0x000fe200078efcff */
[----:B------:R-:W-:Y:S01]  /*5be0*/  IMAD.WIDE.U32.X R56, R77, 0xf83e0f8, R56, P6 ;  /* 0x0f83e0f84d387825 */ /* 0x000fe200030e0438 */
[----:B------:R-:W-:-:S02]  /*5bf0*/  ISETP.LT.U32.AND P2, PT, R116, 0x40, PT ;  /* 0x000000407400780c */ /* 0x000fc40003f41070 */
[----:B------:R-:W-:Y:S01]  /*5c00*/  IADD3 R46, R79, -R46, R44 ;  /* 0x8000002e4f2e7210 */ /* 0x000fe20007ffe02c */
[----:B------:R-:W-:Y:S01]  /*5c10*/  IMAD.WIDE.U32 R134, R76, -0x42, R134 ;  /* 0xffffffbe4c867825 */ /* 0x000fe200078e0086 */
[----:B------:R-:W-:Y:S02]  /*5c20*/  IADD3 R10, P6, R56, -0x3e0f83e1, RZ ;  /* 0xc1f07c1f380a7810 */ /* 0x000fe40007fde0ff */
[----:B------:R-:W-:Y:S01]  /*5c30*/  LOP3.LUT R116, R9, 0xc0, RZ, 0xfc, !PT ;  /* 0x000000c009747812 */ /* 0x000fe200078efcff */
[C---:B------:R-:W-:Y:S01]  /*5c40*/  IMAD R44, R77.reuse, -0x42, RZ ;  /* 0xffffffbe4d2c7824 */ /* 0x040fe200078e02ff */
[----:B------:R-:W-:Y:S02]  /*5c50*/  IADD3.X R11, R57, -0xf83e0f9, RZ, P6, !PT ;  /* 0xf07c1f07390b7810 */ /* 0x000fe400037fe4ff */
[----:B------:R-:W-:Y:S02]  /*5c60*/  ISETP.LT.AND P6, PT, R77, RZ, PT ;  /* 0x000000ff4d00720c */ /* 0x000fe40003fc1270 */
[----:B------:R-:W-:-:S02]  /*5c70*/  IADD3 R44, R135, -R76, R44 ;  /* 0x8000004c872c7210 */ /* 0x000fc40007ffe02c */
[----:B------:R-:W-:Y:S02]  /*5c80*/  SEL R10, R10, R56, P6 ;  /* 0x000000380a0a7207 */ /* 0x000fe40003000000 */
[----:B------:R-:W-:Y:S02]  /*5c90*/  SEL R56, R11, R57, P6 ;  /* 0x000000390b387207 */ /* 0x000fe40003000000 */
[----:B------:R-:W-:Y:S02]  /*5ca0*/  LEA.HI R120, P6, R38, R40, RZ, 0x1 ;  /* 0x0000002826787211 */ /* 0x000fe400078d08ff */
[----:B------:R-:W-:Y:S02]  /*5cb0*/  SHF.R.S64 R10, R10, 0x2, R56 ;  /* 0x000000020a0a7819 */ /* 0x000fe40000001038 */
[----:B------:R-:W-:Y:S01]  /*5cc0*/  LEA.HI.X.SX32 R121, R38, RZ, 0x1e, P6 ;  /* 0x000000ff26797211 */ /* 0x000fe200030ff6ff */
[----:B------:R-:W-:Y:S01]  /*5cd0*/  IMAD.WIDE.U32 R36, R120, 0x3e0f83e1, RZ ;  /* 0x3e0f83e178247825 */ /* 0x000fe200078e00ff */
[----:B------:R-:W-:-:S03]  /*5ce0*/  LEA.HI R42, P6, R56, R10, RZ, 0x1 ;  /* 0x0000000a382a7211 */ /* 0x000fc600078d08ff */
[----:B------:R-:W-:Y:S01]  /*5cf0*/  IMAD.WIDE.U32 R10, R121, 0x3e0f83e1, RZ ;  /* 0x3e0f83e1790a7825 */ /* 0x000fe200078e00ff */
[----:B------:R-:W-:-:S03]  /*5d00*/  LEA.HI.X.SX32 R38, R56, RZ, 0x1e, P6 ;  /* 0x000000ff38267211 */ /* 0x000fc600030ff6ff */
[----:B------:R-:W-:-:S04]  /*5d10*/  IMAD.WIDE.U32 R76, R42, -0x42, R76 ;  /* 0xffffffbe2a4c7825 */ /* 0x000fc800078e004c */
[----:B------:R-:W-:-:S04]  /*5d20*/  IMAD.WIDE.U32 R10, P6, R120, 0xf83e0f8, R10 ;  /* 0x0f83e0f8780a7825 */ /* 0x000fc800078c000a */
[----:B------:R-:W-:Y:S01]  /*5d30*/  IMAD.X R57, RZ, RZ, RZ, P6 ;  /* 0x000000ffff397224 */ /* 0x000fe200030e06ff */
[----:B------:R-:W-:Y:S01]  /*5d40*/  IADD3 RZ, P6, R37, R10, RZ ;  /* 0x0000000a25ff7210 */ /* 0x000fe20007fde0ff */
[----:B------:R-:W-:Y:S02]  /*5d50*/  IMAD.MOV.U32 R56, RZ, RZ, R11 ;  /* 0x000000ffff387224 */ /* 0x000fe400078e000b */
[----:B------:R-:W-:Y:S02]  /*5d60*/  IMAD R38, R38, -0x42, RZ ;  /* 0xffffffbe26267824 */ /* 0x000fe400078e02ff */
[----:B------:R-:W-:-:S03]  /*5d70*/  IMAD.WIDE.U32.X R56, R121, 0xf83e0f8, R56, P6 ;  /* 0x0f83e0f879387825 */ /* 0x000fc600030e0438 */
[----:B------:R-:W-:Y:S01]  /*5d80*/  IADD3 R42, R77, -R42, R38 ;  /* 0x8000002a4d2a7210 */ /* 0x000fe20007ffe026 */
[----:B------:R-:W-:Y:S01]  /*5d90*/  IMAD.WIDE.U32 R124, R120, -0x42, R124 ;  /* 0xffffffbe787c7825 */ /* 0x000fe200078e007c */
[----:B------:R-:W-:-:S03]  /*5da0*/  IADD3 R69, P6, R56, -0x3e0f83e1, RZ ;  /* 0xc1f07c1f38457810 */ /* 0x000fc60007fde0ff */
[C---:B------:R-:W-:Y:S01]  /*5db0*/  IMAD R38, R121.reuse, -0x42, RZ ;  /* 0xffffffbe79267824 */ /* 0x040fe200078e02ff */
[----:B------:R-:W-:Y:S02]  /*5dc0*/  IADD3.X R40, R57, -0xf83e0f9, RZ, P6, !PT ;  /* 0xf07c1f0739287810 */ /* 0x000fe400037fe4ff */
[----:B------:R-:W-:Y:S02]  /*5dd0*/  ISETP.LT.AND P6, PT, R121, RZ, PT ;  /* 0x000000ff7900720c */ /* 0x000fe40003fc1270 */
[----:B------:R-:W-:Y:S02]  /*5de0*/  IADD3 R38, R125, -R120, R38 ;  /* 0x800000787d267210 */ /* 0x000fe40007ffe026 */
[----:B------:R-:W-:Y:S02]  /*5df0*/  SEL R69, R69, R56, P6 ;  /* 0x0000003845457207 */ /* 0x000fe40003000000 */
[----:B------:R-:W-:Y:S02]  /*5e00*/  SEL R40, R40, R57, P6 ;  /* 0x0000003928287207 */ /* 0x000fe40003000000 */
[----:B------:R-:W-:-:S02]  /*5e10*/  LEA.HI R10, P6, R8, R31, RZ, 0x1 ;  /* 0x0000001f080a7211 */ /* 0x000fc400078d08ff */
[----:B------:R-:W-:Y:S02]  /*5e20*/  SHF.R.S64 R5, R69, 0x2, R40 ;  /* 0x0000000245057819 */ /* 0x000fe40000001028 */
[----:B------:R-:W-:Y:S01]  /*5e30*/  LEA.HI.X.SX32 R11, R8, RZ, 0x1e, P6 ;  /* 0x000000ff080b7211 */ /* 0x000fe200030ff6ff */
[----:B------:R-:W-:-:S04]  /*5e40*/  IMAD.WIDE.U32 R56, R10, 0x3e0f83e1, RZ ;  /* 0x3e0f83e10a387825 */ /* 0x000fc800078e00ff */
[----:B------:R-:W-:-:S04]  /*5e50*/  IMAD.WIDE.U32 R36, R11, 0x3e0f83e1, RZ ;  /* 0x3e0f83e10b247825 */ /* 0x000fc800078e00ff */
[----:B------:R-:W-:-:S04]  /*5e60*/  IMAD.WIDE.U32 R132, R10, -0x42, R132 ;  /* 0xffffffbe0a847825 */ /* 0x000fc800078e0084 */
[----:B------:R-:W-:-:S04]  /*5e70*/  IMAD.WIDE.U32 R36, P6, R10, 0xf83e0f8, R36 ;  /* 0x0f83e0f80a247825 */ /* 0x000fc800078c0024 */
[----:B------:R-:W-:Y:S01]  /*5e80*/  IMAD.X R59, RZ, RZ, RZ, P6 ;  /* 0x000000ffff3b7224 */ /* 0x000fe200030e06ff */
[----:B------:R-:W-:Y:S01]  /*5e90*/  IADD3 RZ, P6, R57, R36, RZ ;  /* 0x0000002439ff7210 */ /* 0x000fe20007fde0ff */
[----:B------:R-:W-:-:S04]  /*5ea0*/  IMAD.MOV.U32 R58, RZ, RZ, R37 ;  /* 0x000000ffff3a7224 */ /* 0x000fc800078e0025 */
[----:B------:R-:W-:-:S03]  /*5eb0*/  IMAD.WIDE.U32.X R58, R11, 0xf83e0f8, R58, P6 ;  /* 0x0f83e0f80b3a7825 */ /* 0x000fc600030e043a */
[----:B------:R-:W-:-:S04]  /*5ec0*/  IADD3 R8, P6, R58, -0x3e0f83e1, RZ ;  /* 0xc1f07c1f3a087810 */ /* 0x000fc80007fde0ff */
[----:B------:R-:W-:Y:S02]  /*5ed0*/  IADD3.X R31, R59, -0xf83e0f9, RZ, P6, !PT ;  /* 0xf07c1f073b1f7810 */ /* 0x000fe400037fe4ff */
[----:B------:R-:W-:-:S04]  /*5ee0*/  ISETP.LT.AND P6, PT, R11, RZ, PT ;  /* 0x000000ff0b00720c */ /* 0x000fc80003fc1270 */
[----:B------:R-:W-:Y:S02]  /*5ef0*/  SEL R8, R8, R58, P6 ;  /* 0x0000003a08087207 */ /* 0x000fe40003000000 */
[----:B------:R-:W-:Y:S01]  /*5f00*/  SEL R59, R31, R59, P6 ;  /* 0x0000003b1f3b7207 */ /* 0x000fe20003000000 */
[----:B------:R-:W-:Y:S01]  /*5f10*/  IMAD R31, R7, -0x42, RZ ;  /* 0xffffffbe071f7824 */ /* 0x000fe200078e02ff */
[----:B------:R-:W-:Y:S02]  /*5f20*/  LEA.HI R5, P6, R40, R5, RZ, 0x1 ;  /* 0x0000000528057211 */ /* 0x000fe400078d08ff */
[----:B------:R-:W-:Y:S02]  /*5f30*/  SHF.R.S64 R8, R8, 0x2, R59 ;  /* 0x0000000208087819 */ /* 0x000fe4000000103b */
[----:B------:R-:W-:Y:S01]  /*5f40*/  LEA.HI.X.SX32 R40, R40, RZ, 0x1e, P6 ;  /* 0x000000ff28287211 */ /* 0x000fe200030ff6ff */
[----:B------:R-:W-:Y:S01]  /*5f50*/  IMAD.WIDE.U32 R120, R5, -0x42, R120 ;  /* 0xffffffbe05787825 */ /* 0x000fe200078e0078 */
[----:B------:R-:W-:-:S02]  /*5f60*/  IADD3 R119, R119, -R6, R31 ;  /* 0x8000000677777210 */ /* 0x000fc40007ffe01f */
[----:B------:R-:W-:Y:S01]  /*5f70*/  LEA.HI R8, P6, R59, R8, RZ, 0x1 ;  /* 0x000000083b087211 */ /* 0x000fe200078d08ff */
[----:B------:R-:W-:Y:S01]  /*5f80*/  IMAD R40, R40, -0x42, RZ ;  /* 0xffffffbe28287824 */ /* 0x000fe200078e02ff */
[----:B------:R-:W-:Y:S01]  /*5f90*/  LOP3.LUT R58, R73, R128, RZ, 0xfc, !PT ;  /* 0x00000080493a7212 */ /* 0x000fe200078efcff */
[----:B------:R-:W-:-:S03]  /*5fa0*/  IMAD.WIDE.U32 R6, R68, -0x42, R6 ;  /* 0xffffffbe44067825 */ /* 0x000fc600078e0006 */
[----:B------:R-:W-:Y:S01]  /*5fb0*/  IADD3 R40, R121, -R5, R40 ;  /* 0x8000000579287210 */ /* 0x000fe20007ffe028 */
[----:B------:R-:W-:Y:S01]  /*5fc0*/  IMAD R31, R11, -0x42, RZ ;  /* 0xffffffbe0b1f7824 */ /* 0x000fe200078e02ff */
[----:B------:R-:W-:Y:S01]  /*5fd0*/  IADD3.X R5, R24, -0x1, RZ, P3, !PT ;  /* 0xffffffff18057810 */ /* 0x000fe20001ffe4ff */
[----:B------:R-:W-:Y:S01]  /*5fe0*/  IMAD.WIDE.U32 R36, R8, -0x42, R10 ;  /* 0xffffffbe08247825 */ /* 0x000fe200078e000a */
[----:B------:R-:W-:Y:S02]  /*5ff0*/  IADD3 R128, R7, -R68, R67 ;  /* 0x8000004407807210 */ /* 0x000fe40007ffe043 */
[----:B------:R-:W-:Y:S02]  /*6000*/  ISETP.LT.U32.AND P3, PT, R126, 0x40, PT ;  /* 0x000000407e00780c */ /* 0x000fe40003f61070 */
[----:B------:R-:W-:Y:S02]  /*6010*/  LEA.HI.X.SX32 R7, R59, RZ, 0x1e, P6 ;  /* 0x000000ff3b077211 */ /* 0x000fe400030ff6ff */
[----:B------:R-:W-:-:S02]  /*6020*/  ISETP.LT.U32.AND.EX P6, PT, R33, RZ, !P0, P5 ;  /* 0x000000ff2100720c */ /* 0x000fc400047c1150 */
[----:B------:R-:W-:Y:S01]  /*6030*/  ISETP.LT.U32.AND.EX P5, PT, R12, RZ, !P1, P4 ;  /* 0x000000ff0c00720c */ /* 0x000fe20004fa1140 */
[----:B------:R-:W-:Y:S01]  /*6040*/  IMAD R7, R7, -0x42, RZ ;  /* 0xffffffbe07077824 */ /* 0x000fe200078e02ff */
[----:B------:R-:W-:Y:S02]  /*6050*/  IADD3 R31, R133, -R10, R31 ;  /* 0x8000000a851f7210 */ /* 0x000fe40007ffe01f */
[----:B------:R-:W-:Y:S02]  /*6060*/  ISETP.LT.U32.AND.EX P4, PT, R13, RZ, !P0, P3 ;  /* 0x000000ff0d00720c */ /* 0x000fe40004781130 */
[C---:B------:R-:W-:Y:S02]  /*6070*/  LEA R10, P3, R6.reuse, R88, 0x8 ;  /* 0x00000058060a7211 */ /* 0x040fe400078640ff */
[----:B------:R-:W-:Y:S02]  /*6080*/  LOP3.LUT R24, R9, 0x80, RZ, 0xfc, !PT ;  /* 0x0000008009187812 */ /* 0x000fe400078efcff */
[----:B------:R-:W-:-:S02]  /*6090*/  LEA.HI.X R11, R6, R89, R128, 0x8, P3 ;  /* 0x00000059060b7211 */ /* 0x000fc400018f4480 */
[----:B------:R-:W-:Y:S02]  /*60a0*/  IADD3 R8, R37, -R8, R7 ;  /* 0x8000000825087210 */ /* 0x000fe40007ffe007 */
[----:B------:R-:W-:Y:S01]  /*60b0*/  SHF.R.S32.HI R7, RZ, 0x1f, R24 ;  /* 0x0000001fff077819 */ /* 0x000fe20000011418 */
[----:B------:R-:W-:Y:S01]  /*60c0*/  IMAD.WIDE R10, R27, 0x4, R10 ;  /* 0x000000041b0a7825 */ /* 0x000fe200078e020a */
[----:B------:R-:W-:Y:S02]  /*60d0*/  LOP3.LUT R5, R5, R63, RZ, 0xfc, !PT ;  /* 0x0000003f05057212 */ /* 0x000fe400078efcff */
[----:B------:R-:W-:Y:S02]  /*60e0*/  LEA.HI R24, R7, R24, RZ, 0xc ;  /* 0x0000001807187211 */ /* 0x000fe400078f60ff */
[----:B------:R-:W-:Y:S02]  /*60f0*/  LEA R126, P3, R118, R10, 0x2 ;  /* 0x0000000a767e7211 */ /* 0x000fe400078610ff */
[----:B------:R-:W-:-:S02]  /*6100*/  LOP3.LUT R24, R24, 0xfffff000, RZ, 0xc0, !PT ;  /* 0xfffff00018187812 */ /* 0x000fc400078ec0ff */
[----:B------:R-:W-:Y:S02]  /*6110*/  LEA.HI.X R127, R118, R11, R119, 0x2, P3 ;  /* 0x0000000b767f7211 */ /* 0x000fe400018f1477 */
[CC--:B------:R-:W-:Y:S02]  /*6120*/  LEA R12, P3, R4.reuse, R88.reuse, 0x8 ;  /* 0x00000058040c7211 */ /* 0x0c0fe400078640ff */
[----:B------:R-:W-:Y:S02]  /*6130*/  SHF.R.S32.HI R7, RZ, 0x1f, R22 ;  /* 0x0000001fff077819 */ /* 0x000fe40000011416 */
[-C--:B------:R-:W-:Y:S02]  /*6140*/  LEA.HI.X R13, R4, R89.reuse, R117, 0x8, P3 ;  /* 0x00000059040d7211 */ /* 0x080fe400018f4475 */
[----:B------:R-:W-:Y:S02]  /*6150*/  LEA R10, P3, R78, R88, 0x8 ;  /* 0x000000584e0a7211 */ /* 0x000fe400078640ff */
[----:B------:R-:W-:Y:S01]  /*6160*/  LEA.HI R22, R7, R22, RZ, 0xc ;  /* 0x0000001607167211 */ /* 0x000fe200078f60ff */
[----:B------:R-:W-:Y:S01]  /*6170*/  IMAD.WIDE R12, R24, 0x4, R12 ;  /* 0x00000004180c7825 */ /* 0x000fe200078e020c */
[----:B------:R-:W-:-:S02]  /*6180*/  LEA.HI.X R11, R78, R89, R46, 0x8, P3 ;  /* 0x000000594e0b7211 */ /* 0x000fc400018f442e */
[----:B------:R-:W-:Y:S02]  /*6190*/  LOP3.LUT R22, R22, 0xfffff000, RZ, 0xc0, !PT ;  /* 0xfffff00016167812 */ /* 0x000fe400078ec0ff */
[----:B------:R-:W-:Y:S01]  /*61a0*/  LEA R122, P3, R136, R12, 0x2 ;  /* 0x0000000c887a7211 */ /* 0x000fe200078610ff */
[----:B------:R-:W-:Y:S01]  /*61b0*/  IMAD.WIDE R10, R24, 0x4, R10 ;  /* 0x00000004180a7825 */ /* 0x000fe200078e020a */
[----:B------:R-:W-:Y:S02]  /*61c0*/  SHF.R.S32.HI R7, RZ, 0x1f, R116 ;  /* 0x0000001fff077819 */ /* 0x000fe40000011474 */
[----:B------:R-:W-:Y:S02]  /*61d0*/  LEA.HI.X R123, R136, R13, R53, 0x2, P3 ;  /* 0x0000000d887b7211 */ /* 0x000fe400018f1435 */
[----:B------:R-:W-:Y:S02]  /*61e0*/  LEA R72, P3, R80, R10, 0x2 ;  /* 0x0000000a50487211 */ /* 0x000fe400078610ff */
[----:B------:R-:W-:-:S02]  /*61f0*/  LEA.HI R116, R7, R116, RZ, 0xc ;  /* 0x0000007407747211 */ /* 0x000fc400078f60ff */
[----:B------:R-:W-:Y:S02]  /*6200*/  LEA.HI.X R73, R80, R11, R50, 0x2, P3 ;  /* 0x0000000b50497211 */ /* 0x000fe400018f1432 */
[-C--:B------:R-:W-:Y:S02]  /*6210*/  LEA R12, P3, R76, R88.reuse, 0x8 ;  /* 0x000000584c0c7211 */ /* 0x080fe400078640ff */
[----:B------:R-:W-:Y:S02]  /*6220*/  LOP3.LUT R116, R116, 0xfffff000, RZ, 0xc0, !PT ;  /* 0xfffff00074747812 */ /* 0x000fe400078ec0ff */
[-C--:B------:R-:W-:Y:S02]  /*6230*/  LEA.HI.X R13, R76, R89.reuse, R42, 0x8, P3 ;  /* 0x000000594c0d7211 */ /* 0x080fe400018f442a */
[----:B------:R-:W-:Y:S02]  /*6240*/  LEA R10, P3, R120, R88, 0x8 ;  /* 0x00000058780a7211 */ /* 0x000fe400078640ff */
[----:B------:R-:W-:Y:S01]  /*6250*/  @P6 LOP3.LUT R0, R0, 0x2000, RZ, 0xfc, !PT ;  /* 0x0000200000006812 */ /* 0x000fe200078efcff */
[----:B------:R-:W-:Y:S01]  /*6260*/  IMAD.WIDE R12, R22, 0x4, R12 ;  /* 0x00000004160c7825 */ /* 0x000fe200078e020c */
[----:B------:R-:W-:-:S02]  /*6270*/  LEA.HI.X R11, R120, R89, R40, 0x8, P3 ;  /* 0x00000059780b7211 */ /* 0x000fc400018f4428 */
[----:B------:R-:W-:Y:S02]  /*6280*/  LOP3.LUT R0, R0, 0xffffefff, RZ, 0xc0, !PT ;  /* 0xffffefff00007812 */ /* 0x000fe400078ec0ff */
[----:B------:R-:W-:Y:S01]  /*6290*/  LEA R68, P3, R134, R12, 0x2 ;  /* 0x0000000c86447211 */ /* 0x000fe200078610ff */
[----:B------:R-:W-:Y:S01]  /*62a0*/  IMAD.WIDE R10, R22, 0x4, R10 ;  /* 0x00000004160a7825 */ /* 0x000fe200078e020a */
[----:B------:R-:W-:Y:S02]  /*62b0*/  @P5 LOP3.LUT R0, R0, 0x1000, RZ, 0xfc, !PT ;  /* 0x0000100000005812 */ /* 0x000fe400078efcff */
[----:B------:R-:W-:Y:S02]  /*62c0*/  LEA.HI.X R69, R134, R13, R44, 0x2, P3 ;  /* 0x0000000d86457211 */ /* 0x000fe400018f142c */
[----:B------:R-:W-:Y:S02]  /*62d0*/  LEA R62, P3, R124, R10, 0x2 ;  /* 0x0000000a7c3e7211 */ /* 0x000fe400078610ff */
[----:B------:R-:W-:-:S02]  /*62e0*/  LOP3.LUT R0, R0, 0xfffff7ff, RZ, 0xc0, !PT ;  /* 0xfffff7ff00007812 */ /* 0x000fc400078ec0ff */
[----:B------:R-:W-:Y:S02]  /*62f0*/  LEA.HI.X R63, R124, R11, R38, 0x2, P3 ;  /* 0x0000000b7c3f7211 */ /* 0x000fe400018f1426 */
[----:B------:R-:W-:Y:S02]  /*6300*/  LEA R10, P3, R36, R88, 0x8 ;  /* 0x00000058240a7211 */ /* 0x000fe400078640ff */
[----:B------:R-:W-:Y:S02]  /*6310*/  @P4 LOP3.LUT R0, R0, 0x800, RZ, 0xfc, !PT ;  /* 0x0000080000004812 */ /* 0x000fe400078efcff */
[----:B------:R-:W-:Y:S02]  /*6320*/  LEA.HI.X R11, R36, R89, R8, 0x8, P3 ;  /* 0x00000059240b7211 */ /* 0x000fe400018f4408 */
[----:B------:R-:W-:Y:S01]  /*6330*/  LOP3.LUT R0, R0, 0xfffffbff, RZ, 0xc0, !PT ;  /* 0xfffffbff00007812 */ /* 0x000fe200078ec0ff */
[----:B------:R-:W-:-:S03]  /*6340*/  IMAD.WIDE R10, R116, 0x4, R10 ;  /* 0x00000004740a7825 */ /* 0x000fc600078e020a */
[----:B------:R-:W-:-:S04]  /*6350*/  LEA R60, P3, R132, R10, 0x2 ;  /* 0x0000000a843c7211 */ /* 0x000fc800078610ff */
[----:B------:R-:W-:Y:S02]  /*6360*/  LEA.HI.X R61, R132, R11, R31, 0x2, P3 ;  /* 0x0000000b843d7211 */ /* 0x000fe400018f141f */
[----:B------:R-:W-:-:S04]  /*6370*/  LEA.HI R10, P3, R20, R21, RZ, 0x1 ;  /* 0x00000015140a7211 */ /* 0x000fc800078708ff */
[----:B------:R-:W-:Y:S01]  /*6380*/  LEA.HI.X.SX32 R11, R20, RZ, 0x1e, P3 ;  /* 0x000000ff140b7211 */ /* 0x000fe200018ff6ff */
[----:B------:R-:W-:Y:S01]  /*6390*/  IMAD.WIDE.U32 R20, R10, 0x3e0f83e1, RZ ;  /* 0x3e0f83e10a147825 */ /* 0x000fe200078e00ff */
[----:B------:R-:W-:-:S03]  /*63a0*/  ISETP.LT.U32.AND.EX P3, PT, R5, RZ, !P1, P2 ;  /* 0x000000ff0500720c */ /* 0x000fc60004f61120 */
[----:B------:R-:W-:-:S04]  /*63b0*/  IMAD.WIDE.U32 R12, R11, 0x3e0f83e1, RZ ;  /* 0x3e0f83e10b0c7825 */ /* 0x000fc800078e00ff */
[----:B------:R-:W-:Y:S02]  /*63c0*/  IMAD R33, R11, -0x42, RZ ;  /* 0xffffffbe0b217824 */ /* 0x000fe400078e02ff */
[----:B------:R-:W-:-:S04]  /*63d0*/  IMAD.WIDE.U32 R12, P2, R10, 0xf83e0f8, R12 ;  /* 0x0f83e0f80a0c7825 */ /* 0x000fc8000784000c */
[----:B------:R-:W-:Y:S01]  /*63e0*/  IMAD.X R57, RZ, RZ, RZ, P2 ;  /* 0x000000ffff397224 */ /* 0x000fe200010e06ff */
[----:B------:R-:W-:Y:S01]  /*63f0*/  IADD3 RZ, P2, R21, R12, RZ ;  /* 0x0000000c15ff7210 */ /* 0x000fe20007f5e0ff */
[----:B------:R-:W-:Y:S01]  /*6400*/  IMAD.MOV.U32 R56, RZ, RZ, R13 ;  /* 0x000000ffff387224 */ /* 0x000fe200078e000d */
[----:B------:R-:W-:Y:S02]  /*6410*/  @P3 LOP3.LUT R0, R0, 0x400, RZ, 0xfc, !PT ;  /* 0x0000040000003812 */ /* 0x000fe400078efcff */
[----:B------:R-:W-:Y:S01]  /*6420*/  IADD3 R118, P3, R118, -0x1, RZ ;  /* 0xffffffff76767810 */ /* 0x000fe20007f7e0ff */
[----:B------:R-:W-:Y:S01]  /*6430*/  IMAD.WIDE.U32.X R56, R11, 0xf83e0f8, R56, P2 ;  /* 0x0f83e0f80b387825 */ /* 0x000fe200010e0438 */
[----:B------:R-:W-:Y:S02]  /*6440*/  LOP3.LUT R0, R0, 0xfffffeff, RZ, 0xc0, !PT ;  /* 0xfffffeff00007812 */ /* 0x000fe400078ec0ff */
[----:B------:R-:W-:Y:S02]  /*6450*/  IADD3.X R119, R119, -0x1, RZ, P3, !PT ;  /* 0xffffffff77777810 */ /* 0x000fe40001ffe4ff */
[----:B------:R-:W-:-:S04]  /*6460*/  IADD3 R5, P2, R56, -0x3e0f83e1, RZ ;  /* 0xc1f07c1f38057810 */ /* 0x000fc80007f5e0ff */
[----:B------:R-:W-:Y:S02]  /*6470*/  IADD3.X R7, R57, -0xf83e0f9, RZ, P2, !PT ;  /* 0xf07c1f0739077810 */ /* 0x000fe400017fe4ff */
[----:B------:R-:W-:-:S04]  /*6480*/  ISETP.LT.AND P2, PT, R11, RZ, PT ;  /* 0x000000ff0b00720c */ /* 0x000fc80003f41270 */
[----:B------:R-:W-:Y:S02]  /*6490*/  SEL R5, R5, R56, P2 ;  /* 0x0000003805057207 */ /* 0x000fe40001000000 */
[----:B------:R-:W-:-:S04]  /*64a0*/  SEL R7, R7, R57, P2 ;  /* 0x0000003907077207 */ /* 0x000fc80001000000 */
[----:B------:R-:W-:-:S04]  /*64b0*/  SHF.R.S64 R5, R5, 0x2, R7 ;  /* 0x0000000205057819 */ /* 0x000fc80000001007 */
[----:B------:R-:W-:-:S04]  /*64c0*/  LEA.HI R37, P2, R7, R5, RZ, 0x1 ;  /* 0x0000000507257211 */ /* 0x000fc800078508ff */
[----:B------:R-:W-:Y:S01]  /*64d0*/  LEA.HI.X.SX32 R5, R7, RZ, 0x1e, P2 ;  /* 0x000000ff07057211 */ /* 0x000fe200010ff6ff */
[----:B------:R-:W-:Y:S01]  /*64e0*/  IMAD.WIDE.U32 R66, R37, -0x42, R10 ;  /* 0xffffffbe25427825 */ /* 0x000fe200078e000a */
[----:B------:R-:W-:-:S03]  /*64f0*/  ISETP.LT.U32.AND P2, PT, R58, 0x40, PT ;  /* 0x000000403a00780c */ /* 0x000fc60003f41070 */
[----:B------:R-:W-:Y:S01]  /*6500*/  IMAD R5, R5, -0x42, RZ ;  /* 0xffffffbe05057824 */ /* 0x000fe200078e02ff */
[----:B------:R-:W-:Y:S01]  /*6510*/  ISETP.LT.U32.AND.EX P2, PT, R64, RZ, !P0, P2 ;  /* 0x000000ff4000720c */ /* 0x000fe20004741120 */
[----:B------:R-:W-:-:S03]  /*6520*/  IMAD.WIDE.U32 R64, R10, -0x42, R98 ;  /* 0xffffffbe0a407825 */ /* 0x000fc600078e0062 */
[----:B------:R-:W-:Y:S02]  /*6530*/  IADD3 R37, R67, -R37, R5 ;  /* 0x8000002543257210 */ /* 0x000fe40007ffe005 */
[----:B------:R-:W-:-:S07]  /*6540*/  IADD3 R33, R65, -R10, R33 ;  /* 0x8000000a41217210 */ /* 0x000fce0007ffe021 */
[----:B------:R-:W-:Y:S02]  /*6550*/  @P2 LOP3.LUT R0, R0, 0x100, RZ, 0xfc, !PT ;  /* 0x0000010000002812 */ /* 0x000fe400078efcff */
[----:B------:R-:W-:Y:S02]  /*6560*/  LEA R10, P2, R66, R88, 0x8 ;  /* 0x00000058420a7211 */ /* 0x000fe400078440ff */
[----:B------:R-:W-:Y:S02]  /*6570*/  LOP3.LUT R0, R0, 0xffffff7f, RZ, 0xc0, !PT ;  /* 0xffffff7f00007812 */ /* 0x000fe400078ec0ff */
[----:B------:R-:W-:-:S03]  /*6580*/  LEA.HI.X R11, R66, R89, R37, 0x8, P2 ;  /* 0x00000059420b7211 */ /* 0x000fc600010f4425 */
[----:B------:R-:W-:-:S03]  /*6590*/  IMAD.WIDE R10, R116, 0x4, R10 ;  /* 0x00000004740a7825 */ /* 0x000fc600078e020a */
[----:B------:R-:W-:-:S04]  /*65a0*/  LEA R58, P2, R64, R10, 0x2 ;  /* 0x0000000a403a7211 */ /* 0x000fc800078410ff */
[----:B------:R-:W-:Y:S02]  /*65b0*/  LEA.HI.X R59, R64, R11, R33, 0x2, P2 ;  /* 0x0000000b403b7211 */ /* 0x000fe400010f1421 */
[----:B------:R-:W-:-:S04]  /*65c0*/  LEA.HI R10, P2, R146, R147, RZ, 0x1 ;  /* 0x00000093920a7211 */ /* 0x000fc800078508ff */
[----:B------:R-:W-:Y:S01]  /*65d0*/  LEA.HI.X.SX32 R11, R146, RZ, 0x1e, P2 ;  /* 0x000000ff920b7211 */ /* 0x000fe200010ff6ff */
[----:B------:R-:W-:Y:S01]  /*65e0*/  IMAD.WIDE.U32 R20, R10, 0x3e0f83e1, RZ ;  /* 0x3e0f83e10a147825 */ /* 0x000fe200078e00ff */
[----:B------:R-:W-:-:S03]  /*65f0*/  IADD3 R5, P2, R6, -0x1, RZ ;  /* 0xffffffff06057810 */ /* 0x000fc60007f5e0ff */
[----:B------:R-:W-:Y:S01]  /*6600*/  IMAD.WIDE.U32 R6, R11, 0x3e0f83e1, RZ ;  /* 0x3e0f83e10b067825 */ /* 0x000fe200078e00ff */
[----:B------:R-:W-:-:S03]  /*6610*/  IADD3.X R128, R128, -0x1, RZ, P2, !PT ;  /* 0xffffffff80807810 */ /* 0x000fc600017fe4ff */
        /* <DEDUP_REMOVED lines=12> */
[----:B------:R-:W-:Y:S02]  /*66e0*/  LOP3.LUT R12, R5, R118, RZ, 0xfc, !PT ;  /* 0x00000076050c7212 */ /* 0x000fe400078efcff */
[----:B------:R-:W-:Y:S02]  /*66f0*/  SHF.R.S64 R6, R6, 0x2, R7 ;  /* 0x0000000206067819 */ /* 0x000fe40000001007 */
[----:B------:R-:W-:Y:S02]  /*6700*/  LOP3.LUT R5, R128, R119, RZ, 0xfc, !PT ;  /* 0x0000007780057212 */ /* 0x000fe400078efcff */
[----:B------:R-:W-:-:S04]  /*6710*/  LEA.HI R6, P2, R7, R6, RZ, 0x1 ;  /* 0x0000000607067211 */ /* 0x000fc800078508ff */
[----:B------:R-:W-:Y:S01]  /*6720*/  LEA.HI.X.SX32 R7, R7, RZ, 0x1e, P2 ;  /* 0x000000ff07077211 */ /* 0x000fe200010ff6ff */
[----:B------:R-:W-:-:S04]  /*6730*/  IMAD.WIDE.U32 R118, R6, -0x42, R10 ;  /* 0xffffffbe06767825 */ /* 0x000fc800078e000a */
[----:B------:R-:W-:Y:S01]  /*6740*/  IMAD R11, R7, -0x42, RZ ;  /* 0xffffffbe070b7824 */ /* 0x000fe200078e02ff */
[----:B------:R-:W-:Y:S02]  /*6750*/  IADD3 R7, R99, -R10, R13 ;  /* 0x8000000a63077210 */ /* 0x000fe40007ffe00d */
[----:B------:R-:W-:Y:S02]  /*6760*/  LEA R10, P2, R118, R88, 0x8 ;  /* 0x00000058760a7211 */ /* 0x000fe400078440ff */
[----:B------:R-:W-:-:S04]  /*6770*/  IADD3 R6, R119, -R6, R11 ;  /* 0x8000000677067210 */ /* 0x000fc80007ffe00b */
[----:B------:R-:W-:Y:S02]  /*6780*/  LEA.HI.X R11, R118, R89, R6, 0x8, P2 ;  /* 0x00000059760b7211 */ /* 0x000fe400010f4406 */
[----:B------:R-:W-:Y:S02]  /*6790*/  ISETP.LT.U32.AND P2, PT, R12, 0x40, PT ;  /* 0x000000400c00780c */ /* 0x000fe40003f41070 */
[----:B------:R-:W-:-:S04]  /*67a0*/  LOP3.LUT R12, R9, 0xe0, RZ, 0xfc, !PT ;  /* 0x000000e0090c7812 */ /* 0x000fc800078efcff */
[----:B------:R-:W-:-:S04]  /*67b0*/  SHF.R.S32.HI R13, RZ, 0x1f, R12 ;  /* 0x0000001fff0d7819 */ /* 0x000fc8000001140c */
[----:B------:R-:W-:-:S04]  /*67c0*/  LEA.HI R13, R13, R12, RZ, 0xc ;  /* 0x0000000c0d0d7211 */ /* 0x000fc800078f60ff */
[----:B------:R-:W-:-:S05]  /*67d0*/  LOP3.LUT R235, R13, 0xfffff000, RZ, 0xc0, !PT ;  /* 0xfffff0000deb7812 */ /* 0x000fca00078ec0ff */
[----:B------:R-:W-:-:S03]  /*67e0*/  IMAD.WIDE R10, R235, 0x4, R10 ;  /* 0x00000004eb0a7825 */ /* 0x000fc600078e020a */
[----:B------:R-:W-:-:S04]  /*67f0*/  LEA R12, P3, R98, R10, 0x2 ;  /* 0x0000000a620c7211 */ /* 0x000fc800078610ff */
[----:B------:R-:W-:Y:S02]  /*6800*/  LEA.HI.X R13, R98, R11, R7, 0x2, P3 ;  /* 0x0000000b620d7211 */ /* 0x000fe400018f1407 */
[----:B------:R-:W-:-:S04]  /*6810*/  LEA.HI R10, P3, R84, R85, RZ, 0x1 ;  /* 0x00000055540a7211 */ /* 0x000fc800078708ff */
[----:B------:R-:W-:Y:S01]  /*6820*/  LEA.HI.X.SX32 R11, R84, RZ, 0x1e, P3 ;  /* 0x000000ff540b7211 */ /* 0x000fe200018ff6ff */
[----:B------:R-:W-:Y:S01]  /*6830*/  IMAD.WIDE.U32 R20, R10, 0x3e0f83e1, RZ ;  /* 0x3e0f83e10a147825 */ /* 0x000fe200078e00ff */
[----:B------:R-:W-:Y:S02]  /*6840*/  ISETP.LT.U32.AND.EX P3, PT, R5, RZ, !P1, P2 ;  /* 0x000000ff0500720c */ /* 0x000fe40004f61120 */
[----:B------:R-:W-:Y:S01]  /*6850*/  IADD3 R65, P2, R4, -0x1, RZ ;  /* 0xffffffff04417810 */ /* 0x000fe20007f5e0ff */
[----:B------:R-:W-:-:S03]  /*6860*/  IMAD.WIDE.U32 R4, R11, 0x3e0f83e1, RZ ;  /* 0x3e0f83e10b047825 */ /* 0x000fc600078e00ff */
[----:B------:R-:W-:-:S07]  /*6870*/  IADD3.X R67, R117, -0x1, RZ, P2, !PT ;  /* 0xffffffff75437810 */ /* 0x000fce00017fe4ff */
[----:B------:R-:W-:Y:S01]  /*6880*/  @P3 LOP3.LUT R0, R0, 0x80, RZ, 0xfc, !PT ;  /* 0x0000008000003812 */ /* 0x000fe200078efcff */
[----:B------:R-:W-:-:S03]  /*6890*/  IMAD.WIDE.U32 R4, P3, R10, 0xf83e0f8, R4 ;  /* 0x0f83e0f80a047825 */ /* 0x000fc60007860004 */
[----:B------:R-:W-:Y:S01]  /*68a0*/  LOP3.LUT R0, R0, 0xfffffdff, RZ, 0xc0, !PT ;  /* 0xfffffdff00007812 */ /* 0x000fe200078ec0ff */
[----:B------:R-:W-:Y:S01]  /*68b0*/  IMAD.X R17, RZ, RZ, RZ, P3 ;  /* 0x000000ffff117224 */ /* 0x000fe200018e06ff */
[----:B------:R-:W-:Y:S01]  /*68c0*/  IADD3 RZ, P3, R21, R4, RZ ;  /* 0x0000000415ff7210 */ /* 0x000fe20007f7e0ff */
[----:B------:R-:W-:Y:S02]  /*68d0*/  IMAD.MOV.U32 R16, RZ, RZ, R5 ;  /* 0x000000ffff107224 */ /* 0x000fe400078e0005 */
[----:B------:R-:W-:-:S04]  /*68e0*/  IMAD.WIDE.U32 R20, R10, -0x42, R18 ;  /* 0xffffffbe0a147825 */ /* 0x000fc800078e0012 */
[----:B------:R-:W-:-:S03]  /*68f0*/  IMAD.WIDE.U32.X R16, R11, 0xf83e0f8, R16, P3 ;  /* 0x0f83e0f80b107825 */ /* 0x000fc600018e0410 */
        /* <DEDUP_REMOVED lines=8> */
[----:B------:R-:W-:Y:S01]  /*6980*/  IMAD R16, R11, -0x42, RZ ;  /* 0xffffffbe0b107824 */ /* 0x000fe200078e02ff */
[----:B------:R-:W-:Y:S01]  /*6990*/  IADD3 R136, P3, R136, -0x1, RZ ;  /* 0xffffffff88887810 */ /* 0x000fe20007f7e0ff */
[----:B------:R-:W-:-:S03]  /*69a0*/  IMAD.WIDE.U32 R56, R5, -0x42, R10 ;  /* 0xffffffbe05387825 */ /* 0x000fc600078e000a */
[----:B------:R-:W-:Y:S01]  /*69b0*/  LOP3.LUT R65, R65, R136, RZ, 0xfc, !PT ;  /* 0x0000008841417212 */ /* 0x000fe200078efcff */
[----:B------:R-:W-:Y:S01]  /*69c0*/  IMAD R11, R4, -0x42, RZ ;  /* 0xffffffbe040b7824 */ /* 0x000fe200078e02ff */
[----:B------:R-:W-:Y:S02]  /*69d0*/  IADD3 R4, R21, -R10, R16 ;  /* 0x8000000a15047210 */ /* 0x000fe40007ffe010 */
[----:B------:R-:W-:Y:S02]  /*69e0*/  LEA R10, P4, R56, R88, 0x8 ;  /* 0x00000058380a7211 */ /* 0x000fe400078840ff */
[----:B------:R-:W-:-:S04]  /*69f0*/  IADD3 R5, R57, -R5, R11 ;  /* 0x8000000539057210 */ /* 0x000fc80007ffe00b */
[----:B------:R-:W-:-:S03]  /*6a00*/  LEA.HI.X R11, R56, R89, R5, 0x8, P4 ;  /* 0x00000059380b7211 */ /* 0x000fc600020f4405 */
[----:B------:R-:W-:-:S03]  /*6a10*/  IMAD.WIDE R10, R235, 0x4, R10 ;  /* 0x00000004eb0a7825 */ /* 0x000fc600078e020a */
[----:B------:R-:W-:-:S04]  /*6a20*/  LEA R10, P4, R20, R10, 0x2 ;  /* 0x0000000a140a7211 */ /* 0x000fc800078810ff */
[----:B------:R-:W-:Y:S02]  /*6a30*/  LEA.HI.X R11, R20, R11, R4, 0x2, P4 ;  /* 0x0000000b140b7211 */ /* 0x000fe400020f1404 */
[----:B------:R-:W-:-:S04]  /*6a40*/  LEA.HI R16, P4, R82, R83, RZ, 0x1 ;  /* 0x0000005352107211 */ /* 0x000fc800078908ff */
        /* <DEDUP_REMOVED lines=17> */
[----:B------:R-:W-:-:S04]  /*6b60*/  IMAD.WIDE.U32 R18, R57, -0x42, R16 ;  /* 0xffffffbe39127825 */ /* 0x000fc800078e0010 */
[----:B------:R-:W-:Y:S02]  /*6b70*/  IMAD R21, R21, -0x42, RZ ;  /* 0xffffffbe15157824 */ /* 0x000fe400078e02ff */
[----:B------:R-:W-:-:S03]  /*6b80*/  IMAD R17, R17, -0x42, RZ ;  /* 0xffffffbe11117824 */ /* 0x000fc600078e02ff */
[----:B------:R-:W-:Y:S02]  /*6b90*/  IADD3 R57, R19, -R57, R21 ;  /* 0x8000003913397210 */ /* 0x000fe40007ffe015 */
[----:B------:R-:W-:Y:S02]  /*6ba0*/  IADD3 R19, P4, R18, -0x1, RZ ;  /* 0xffffffff12137810 */ /* 0x000fe40007f9e0ff */
[----:B------:R-:W-:Y:S02]  /*6bb0*/  IADD3 R15, R15, -R16, R17 ;  /* 0x800000100f0f7210 */ /* 0x000fe40007ffe011 */
[----:B------:R-:W-:Y:S02]  /*6bc0*/  IADD3.X R21, R57, -0x1, RZ, P4, !PT ;  /* 0xffffffff39157810 */ /* 0x000fe400027fe4ff */
[----:B------:R-:W-:-:S04]  /*6bd0*/  IADD3 R16, P4, R14, -0x1, RZ ;  /* 0xffffffff0e107810 */ /* 0x000fc80007f9e0ff */
[----:B------:R-:W-:Y:S02]  /*6be0*/  LOP3.LUT R19, R19, R16, RZ, 0xfc, !PT ;  /* 0x0000001013137212 */ /* 0x000fe400078efcff */
[----:B------:R-:W-:-:S04]  /*6bf0*/  IADD3.X R16, R15, -0x1, RZ, P4, !PT ;  /* 0xffffffff0f107810 */ /* 0x000fc800027fe4ff */
[----:B------:R-:W-:Y:S02]  /*6c00*/  LOP3.LUT R21, R21, R16, RZ, 0xfc, !PT ;  /* 0x0000001015157212 */ /* 0x000fe400078efcff */
[----:B------:R-:W-:-:S04]  /*6c10*/  LEA R16, P4, R18, R88, 0x8 ;  /* 0x0000005812107211 */ /* 0x000fc800078840ff */
[----:B------:R-:W-:Y:S02]  /*6c20*/  LEA.HI.X R17, R18, R89, R57, 0x8, P4 ;  /* 0x0000005912117211 */ /* 0x000fe400020f4439 */
        /* <DEDUP_REMOVED lines=9> */
[----:B------:R-:W-:Y:S01]  /*6cc0*/  ISETP.LT.U32.AND P4, PT, R19, 0x40, PT ;  /* 0x000000401300780c */ /* 0x000fe20003f81070 */
[----:B------:R-:W0:Y:S02]  /*6cd0*/  F2I.S64.TRUNC R86, R190 ;  /* 0x000000be00567311 */ /* 0x000e24000020d900 */
[----:B------:R-:W-:Y:S01]  /*6ce0*/  IMAD.WIDE.U32 R18, R15, 0x3e0f83e1, RZ ;  /* 0x3e0f83e10f127825 */ /* 0x000fe200078e00ff */
[----:B------:R-:W-:-:S03]  /*6cf0*/  ISETP.LT.U32.AND.EX P5, PT, R21, RZ, !P0, P4 ;  /* 0x000000ff1500720c */ /* 0x000fc600047a1140 */
[----:B------:R-:W-:-:S04]  /*6d00*/  IMAD.WIDE.U32 R96, R14, -0x42, R96 ;  /* 0xffffffbe0e607825 */ /* 0x000fc800078e0060 */
[----:B------:R-:W-:-:S04]  /*6d10*/  IMAD.WIDE.U32 R18, P4, R14, 0xf83e0f8, R18 ;  /* 0x0f83e0f80e127825 */ /* 0x000fc80007880012 */
[----:B------:R-:W-:Y:S01]  /*6d20*/  IMAD.X R83, RZ, RZ, RZ, P4 ;  /* 0x000000ffff537224 */ /* 0x000fe200020e06ff */
[----:B------:R-:W-:Y:S01]  /*6d30*/  IADD3 RZ, P4, R85, R18, RZ ;  /* 0x0000001255ff7210 */ /* 0x000fe20007f9e0ff */
[----:B------:R-:W-:Y:S01]  /*6d40*/  IMAD.MOV.U32 R82, RZ, RZ, R19 ;  /* 0x000000ffff527224 */ /* 0x000fe200078e0013 */
[----:B------:R-:W-:-:S03]  /*6d50*/  @P5 LOP3.LUT R0, R0, 0x200, RZ, 0xfc, !PT ;  /* 0x0000020000005812 */ /* 0x000fc600078efcff */
[----:B------:R-:W-:Y:S01]  /*6d60*/  IMAD.WIDE.U32.X R82, R15, 0xf83e0f8, R82, P4 ;  /* 0x0f83e0f80f527825 */ /* 0x000fe200020e0452 */
[----:B------:R-:W-:Y:S01]  /*6d70*/  F2I.S64.TRUNC R84, R192 ;  /* 0x000000c000547311 */ /* 0x000fe2000020d900 */
[----:B------:R-:W-:Y:S02]  /*6d80*/  LOP3.LUT P2, RZ, R0, 0x200, RZ, 0xc0, !PT ;  /* 0x0000020000ff7812 */ /* 0x000fe4000784c0ff */
        /* <DEDUP_REMOVED lines=9> */
[----:B------:R-:W-:Y:S01]  /*6e20*/  IMAD R21, R21, -0x42, RZ ;  /* 0xffffffbe15157824 */ /* 0x000fe200078e02ff */
[----:B------:R-:W-:-:S04]  /*6e30*/  IADD3 R57, P4, R18, -0x1, RZ ;  /* 0xffffffff12397810 */ /* 0x000fc80007f9e0ff */
[----:B------:R-:W-:Y:S01]  /*6e40*/  IADD3 R9, R19, -R9, R21 ;  /* 0x8000000913097210 */ /* 0x000fe20007ffe015 */
[----:B------:R-:W-:-:S05]  /*6e50*/  IMAD R21, R15, -0x42, RZ ;  /* 0xffffffbe0f157824 */ /* 0x000fca00078e02ff */
[----:B------:R-:W-:Y:S02]  /*6e60*/  IADD3 R21, R97, -R14, R21 ;  /* 0x8000000e61157210 */ /* 0x000fe40007ffe015 */
[----:B------:R-:W-:-:S04]  /*6e70*/  LEA R14, P5, R18, R88, 0x8 ;  /* 0x00000058120e7211 */ /* 0x000fc800078a40ff */
[----:B------:R-:W-:Y:S02]  /*6e80*/  LEA.HI.X R15, R18, R89, R9, 0x8, P5 ;  /* 0x00000059120f7211 */ /* 0x000fe400028f4409 */
[----:B------:R-:W-:Y:S01]  /*6e90*/  IADD3.X R9, R9, -0x1, RZ, P4, !PT ;  /* 0xffffffff09097810 */ /* 0x000fe200027fe4ff */
[----:B------:R-:W-:-:S03]  /*6ea0*/  IMAD.WIDE R14, R245, 0x4, R14 ;  /* 0x00000004f50e7825 */ /* 0x000fc600078e020e */
[C---:B------:R-:W-:Y:S02]  /*6eb0*/  LEA R18, P5, R96.reuse, R14, 0x2 ;  /* 0x0000000e60127211 */ /* 0x040fe400078a10ff */
[----:B------:R-:W-:Y:S02]  /*6ec0*/  IADD3 R14, P6, R96, -0x1, RZ ;  /* 0xffffffff600e7810 */ /* 0x000fe40007fde0ff */
[----:B------:R-:W-:Y:S02]  /*6ed0*/  LEA.HI.X R19, R96, R15, R21, 0x2, P5 ;  /* 0x0000000f60137211 */ /* 0x000fe400028f1415 */
[----:B------:R-:W-:Y:S02]  /*6ee0*/  IADD3.X R21, R21, -0x1, RZ, P6, !PT ;  /* 0xffffffff15157810 */ /* 0x000fe400037fe4ff */
[----:B------:R-:W-:Y:S02]  /*6ef0*/  LOP3.LUT R14, R57, R14, RZ, 0xfc, !PT ;  /* 0x0000000e390e7212 */ /* 0x000fe400078efcff */
[----:B------:R-:W-:Y:S01]  /*6f00*/  LOP3.LUT R21, R9, R21, RZ, 0xfc, !PT ;  /* 0x0000001509157212 */ /* 0x000fe200078efcff */
[----:B0-----:R-:W-:Y:S01]  /*6f10*/  IMAD R9, R87, 0x42, RZ ;  /* 0x0000004257097824 */ /* 0x001fe200078e02ff */
[----:B------:R-:W-:Y:S01]  /*6f20*/  ISETP.LT.U32.AND P4, PT, R14, 0x40, PT ;  /* 0x000000400e00780c */ /* 0x000fe20003f81070 */
[----:B------:R-:W-:Y:S01]  /*6f30*/  IMAD.WIDE.U32 R14, R86, 0x42, R148 ;  /* 0x00000042560e7825 */ /* 0x000fe200078e0094 */
[----:B------:R-:W-:Y:S01]  /*6f40*/  IADD3.X R57, R53, -0x1, RZ, P3, !PT ;  /* 0xffffffff35397810 */ /* 0x000fe20001ffe4ff */
[----:B------:R-:W0:Y:S01]  /*6f50*/  F2I.S64.TRUNC R82, R193 ;  /* 0x000000c100527311 */ /* 0x000e22000020d900 */
[----:B------:R-:W-:Y:S01]  /*6f60*/  LOP3.LUT P3, RZ, R0, 0x1000, RZ, 0xc0, !PT ;  /* 0x0000100000ff7812 */ /* 0x000fe2000786c0ff */
[----:B------:R-:W-:Y:S01]  /*6f70*/  IMAD.IADD R9, R15, 0x1, R9 ;  /* 0x000000010f097824 */ /* 0x000fe200078e0209 */
[----:B------:R-:W-:-:S04]  /*6f80*/  IADD3 R15, P6, R14, 0x1104, RZ ;  /* 0x000011040e0f7810 */ /* 0x000fc80007fde0ff */
[----:B------:R-:W-:-:S04]  /*6f90*/  ISETP.GE.AND P5, PT, R9, RZ, PT ;  /* 0x000000ff0900720c */ /* 0x000fc80003fa6270 */
[----:B------:R-:W-:Y:S01]  /*6fa0*/  SEL R14, R15, R14, !P5 ;  /* 0x0000000e0f0e7207 */ /* 0x000fe20006800000 */
[----:B------:R-:W-:Y:S01]  /*6fb0*/  IMAD.X R15, RZ, RZ, R9, P6 ;  /* 0x000000ffff0f7224 */ /* 0x000fe200030e0609 */
[C---:B------:R-:W-:Y:S01]  /*6fc0*/  LOP3.LUT P6, RZ, R0.reuse, 0x2000, RZ, 0xc0, !PT ;  /* 0x0000200000ff7812 */ /* 0x040fe200078cc0ff */
[----:B------:R-:W-:Y:S02]  /*6fd0*/  IMAD.MOV.U32 R53, RZ, RZ, RZ ;  /* 0x000000ffff357224 */ /* 0x000fe400078e00ff */
[----:B------:R-:W-:Y:S01]  /*6fe0*/  IMAD.MOV.U32 R117, RZ, RZ, RZ ;  /* 0x000000ffff757224 */ /* 0x000fe200078e00ff */
[----:B------:R-:W-:Y:S01]  /*6ff0*/  SEL R15, R15, R9, !P5 ;  /* 0x000000090f0f7207 */ /* 0x000fe20006800000 */
[----:B------:R-:W-:Y:S01]  /*7000*/  IMAD.MOV.U32 R9, RZ, RZ, RZ ;  /* 0x000000ffff097224 */ /* 0x000fe200078e00ff */
[----:B0-----:R0:W-:Y:S01]  /*7010*/  STL.64 [R1+0x1f8], R82 ;  /* 0x0001f85201007387 */ /* 0x0011e20000100a00 */
[----:B------:R-:W-:-:S03]  /*7020*/  LOP3.LUT P5, RZ, R0, 0x800, RZ, 0xc0, !PT ;  /* 0x0000080000ff7812 */ /* 0x000fc600078ac0ff */
[----:B------:R1:W2:Y:S04]  /*7030*/  @P3 LDG.E.EL R117, desc[UR4][R54.64+-0x104] ;  /* 0xfffefc0436753981 */ /* 0x0002a8000c2e1900 */
[----:B------:R3:W4:Y:S04]  /*7040*/  @P6 LDG.E.EL R53, desc[UR4][R34.64+-0x104] ;  /* 0xfffefc0422356981 */ /* 0x000728000c2e1900 */
[----:B------:R5:W2:Y:S01]  /*7050*/  @P2 LDG.E.EL R9, desc[UR4][R16.64+-0x104] ;  /* 0xfffefc0410092981 */ /* 0x000aa2000c2e1900 */
[----:B------:R-:W-:Y:S01]  /*7060*/  ISETP.LT.U32.AND.EX P2, PT, R21, RZ, !P1, P4 ;  /* 0x000000ff1500720c */ /* 0x000fe20004f41140 */
[----:B-1----:R-:W-:Y:S01]  /*7070*/  IMAD.WIDE.U32 R54, R84, 0x42, R82 ;  /* 0x0000004254367825 */ /* 0x002fe200078e0052 */
[----:B------:R-:W-:Y:S01]  /*7080*/  LOP3.LUT R0, R0, 0xffffffbf, RZ, 0xc0, !PT ;  /* 0xffffffbf00007812 */ /* 0x000fe200078ec0ff */
[----:B0-----:R-:W0:Y:S02]  /*7090*/  F2I.S64.TRUNC R82, R194 ;  /* 0x000000c200527311 */ /* 0x001e24000020d900 */
[----:B------:R-:W-:-:S06]  /*70a0*/  IMAD.MOV.U32 R21, RZ, RZ, RZ ;  /* 0x000000ffff157224 */ /* 0x000fcc00078e00ff */
[----:B---3--:R-:W1:Y:S01]  /*70b0*/  F2I.S64.TRUNC R34, R195 ;  /* 0x000000c300227311 */ /* 0x008e62000020d900 */
[----:B-----5:R-:W-:Y:S01]  /*70c0*/  IMAD R16, R85, 0x42, RZ ;  /* 0x0000004255107824 */ /* 0x020fe200078e02ff */
[----:B------:R-:W-:Y:S01]  /*70d0*/  @P2 LOP3.LUT R0, R0, 0x40, RZ, 0xfc, !PT ;  /* 0x0000004000002812 */ /* 0x000fe200078efcff */
[----:B------:R0:W3:Y:S02]  /*70e0*/  @P2 LDG.E.EL R21, desc[UR4][R18.64+-0x104] ;  /* 0xfffefc0412152981 */ /* 0x0000e4000c2e1900 */
[----:B------:R-:W-:Y:S01]  /*70f0*/  IMAD.IADD R16, R55, 0x1, R16 ;  /* 0x0000000137107824 */ /* 0x000fe200078e0210 */
[----:B------:R-:W-:Y:S01]  /*7100*/  IADD3 R55, P3, R54, 0x1104, RZ ;  /* 0x0000110436377810 */ /* 0x000fe20007f7e0ff */
[----:B------:R-:W-:-:S03]  /*7110*/  IMAD.MOV.U32 R133, RZ, RZ, RZ ;  /* 0x000000ffff857224 */ /* 0x000fc600078e00ff */
[----:B------:R-:W-:Y:S01]  /*7120*/  ISETP.GE.AND P2, PT, R16, RZ, PT ;  /* 0x000000ff1000720c */ /* 0x000fe20003f46270 */
[----:B------:R-:W-:Y:S02]  /*7130*/  IMAD.X R17, RZ, RZ, R16, P3 ;  /* 0x000000ffff117224 */ /* 0x000fe400018e0610 */
[----:B0-----:R-:W-:Y:S01]  /*7140*/  IMAD R18, R83, 0x42, RZ ;  /* 0x0000004253127824 */ /* 0x001fe200078e02ff */
[----:B-1----:R0:W-:Y:S01]  /*7150*/  STL.64 [R1+0x1f0], R34 ;  /* 0x0001f02201007387 */ /* 0x0021e20000100a00 */
[----:B------:R-:W-:Y:S02]  /*7160*/  SEL R54, R55, R54, !P2 ;  /* 0x0000003637367207 */ /* 0x000fe40005000000 */
[----:B------:R-:W-:Y:S01]  /*7170*/  SEL R55, R17, R16, !P2 ;  /* 0x0000001011377207 */ /* 0x000fe20005000000 */
[----:B------:R1:W5:Y:S01]  /*7180*/  @P5 LDG.E.EL R133, desc[UR4][R48.64+-0x104] ;  /* 0xfffefc0430855981 */ /* 0x000362000c2e1900 */
[----:B------:R-:W-:Y:S02]  /*7190*/  IADD3 R80, P3, R80, -0x1, RZ ;  /* 0xffffffff50507810 */ /* 0x000fe40007f7e0ff */
[----:B------:R-:W-:Y:S01]  /*71a0*/  IADD3 R16, P2, R78, -0x1, RZ ;  /* 0xffffffff4e107810 */ /* 0x000fe20007f5e0ff */
[----:B0-----:R-:W-:-:S04]  /*71b0*/  IMAD.WIDE.U32 R34, R82, 0x42, R34 ;  /* 0x0000004252227825 */ /* 0x001fc800078e0022 */
[----:B------:R-:W-:Y:S01]  /*71c0*/  IMAD.IADD R18, R35, 0x1, R18 ;  /* 0x0000000123127824 */ /* 0x000fe200078e0212 */
[----:B------:R-:W-:Y:S01]  /*71d0*/  IADD3 R35, P5, R34, 0x1104, RZ ;  /* 0x0000110422237810 */ /* 0x000fe20007fbe0ff */
[----:B-1----:R-:W0:Y:S01]  /*71e0*/  F2I.S64.TRUNC R48, R198 ;  /* 0x000000c600307311 */ /* 0x002e22000020d900 */
[----:B------:R-:W-:Y:S02]  /*71f0*/  LOP3.LUT R16, R16, R80, RZ, 0xfc, !PT ;  /* 0x0000005010107212 */ /* 0x000fe400078efcff */
[----:B------:R-:W-:Y:S01]  /*7200*/  ISETP.GE.AND P4, PT, R18, RZ, PT ;  /* 0x000000ff1200720c */ /* 0x000fe20003f86270 */
[----:B------:R-:W-:Y:S01]  /*7210*/  IMAD.X R19, RZ, RZ, R18, P5 ;  /* 0x000000ffff137224 */ /* 0x000fe200028e0612 */
[----:B------:R-:W-:-:S03]  /*7220*/  LOP3.LUT P6, RZ, R0, 0x400, RZ, 0xc0, !PT ;  /* 0x0000040000ff7812 */ /* 0x000fc600078cc0ff */
[----:B------:R-:W1:Y:S01]  /*7230*/  F2I.S64.TRUNC R80, R196 ;  /* 0x000000c400507311 */ /* 0x000e62000020d900 */
[----:B------:R-:W-:Y:S02]  /*7240*/  SEL R34, R35, R34, !P4 ;  /* 0x0000002223227207 */ /* 0x000fe40006000000 */
[----:B------:R-:W-:Y:S02]  /*7250*/  SEL R35, R19, R18, !P4 ;  /* 0x0000001213237207 */ /* 0x000fe40006000000 */
[----:B------:R-:W-:Y:S02]  /*7260*/  IADD3.X R18, R46, -0x1, RZ, P2, !PT ;  /* 0xffffffff2e127810 */ /* 0x000fe400017fe4ff */
[----:B------:R-:W-:Y:S02]  /*7270*/  LOP3.LUT R17, R67, R57, RZ, 0xfc, !PT ;  /* 0x0000003943117212 */ /* 0x000fe400078efcff */
[----:B------:R-:W-:Y:S01]  /*7280*/  ISETP.LT.U32.AND P2, PT, R65, 0x40, PT ;  /* 0x000000404100780c */ /* 0x000fe20003f41070 */
[----:B------:R-:W-:-:S03]  /*7290*/  IMAD.MOV.U32 R46, RZ, RZ, RZ ;  /* 0x000000ffff2e7224 */ /* 0x000fc600078e00ff */
[----:B------:R-:W-:Y:S01]  /*72a0*/  ISETP.LT.U32.AND.EX P2, PT, R17, RZ, !P0, P2 ;  /* 0x000000ff1100720c */ /* 0x000fe20004741120 */
[----:B0-----:R0:W-:Y:S01]  /*72b0*/  STL.64 [R1+0x1e8], R48 ;  /* 0x0001e83001007387 */ /* 0x0011e20000100a00 */
[----:B-1----:R-:W-:Y:S01]  /*72c0*/  IMAD R17, R81, 0x42, RZ ;  /* 0x0000004251117824 */ /* 0x002fe200078e02ff */
[----:B------:R-:W1:Y:S02]  /*72d0*/  F2I.S64.TRUNC R78, R199 ;  /* 0x000000c7004e7311 */ /* 0x000e64000020d900 */
[----:B------:R0:W2:Y:S01]  /*72e0*/  @P6 LDG.E.EL R46, desc[UR4][R74.64+-0x104] ;  /* 0xfffefc044a2e6981 */ /* 0x0000a2000c2e1900 */
[----:B------:R-:W-:Y:S02]  /*72f0*/  LOP3.LUT P5, RZ, R0, 0x100, RZ, 0xc0, !PT ;  /* 0x0000010000ff7812 */ /* 0x000fe400078ac0ff */
[----:B------:R-:W-:Y:S01]  /*7300*/  IADD3.X R50, R50, -0x1, RZ, P3, !PT ;  /* 0xffffffff32327810 */ /* 0x000fe20001ffe4ff */
[----:B0-----:R-:W-:Y:S02]  /*7310*/  IMAD.WIDE.U32 R48, R80, 0x42, R48 ;  /* 0x0000004250307825 */ /* 0x001fe400078e0030 */
[----:B------:R-:W0:Y:S01]  /*7320*/  F2I.S64.TRUNC R74, R200 ;  /* 0x000000c8004a7311 */ /* 0x000e22000020d900 */
[C---:B------:R-:W-:Y:S01]  /*7330*/  LOP3.LUT P6, RZ, R0.reuse, 0x80, RZ, 0xc0, !PT ;  /* 0x0000008000ff7812 */ /* 0x040fe200078cc0ff */
[----:B------:R-:W-:Y:S01]  /*7340*/  IMAD.IADD R17, R49, 0x1, R17 ;  /* 0x0000000131117824 */ /* 0x000fe200078e0211 */
[----:B------:R-:W-:-:S02]  /*7350*/  LOP3.LUT R0, R0, 0xfffffff7, RZ, 0xc0, !PT ;  /* 0xfffffff700007812 */ /* 0x000fc400078ec0ff */
[----:B------:R-:W-:Y:S02]  /*7360*/  IADD3 R49, P3, R48, 0x1104, RZ ;  /* 0x0000110430317810 */ /* 0x000fe40007f7e0ff */
[----:B------:R-:W-:Y:S02]  /*7370*/  @P2 LOP3.LUT R0, R0, 0x8, RZ, 0xfc, !PT ;  /* 0x0000000800002812 */ /* 0x000fe400078efcff */
[----:B------:R-:W-:Y:S01]  /*7380*/  ISETP.GE.AND P2, PT, R17, RZ, PT ;  /* 0x000000ff1100720c */ /* 0x000fe20003f46270 */
[----:B------:R-:W-:-:S03]  /*7390*/  IMAD.X R19, RZ, RZ, R17, P3 ;  /* 0x000000ffff137224 */ /* 0x000fc600018e0611 */
[----:B------:R-:W-:Y:S02]  /*73a0*/  SEL R48, R49, R48, !P2 ;  /* 0x0000003031307207 */ /* 0x000fe40005000000 */
[----:B------:R-:W-:Y:S01]  /*73b0*/  SEL R49, R19, R17, !P2 ;  /* 0x0000001113317207 */ /* 0x000fe20005000000 */
[----:B-1----:R-:W-:Y:S01]  /*73c0*/  IMAD R65, R79, 0x42, RZ ;  /* 0x000000424f417824 */ /* 0x002fe200078e02ff */
[----:B------:R-:W-:Y:S01]  /*73d0*/  LOP3.LUT R17, R18, R50, RZ, 0xfc, !PT ;  /* 0x0000003212117212 */ /* 0x000fe200078efcff */
[----:B0-----:R-:W-:-:S04]  /*73e0*/  IMAD.WIDE.U32 R18, R78, 0x42, R74 ;  /* 0x000000424e127825 */ /* 0x001fc800078e004a */
[----:B------:R-:W-:Y:S02]  /*73f0*/  IMAD.MOV.U32 R50, RZ, RZ, RZ ;  /* 0x000000ffff327224 */ /* 0x000fe400078e00ff */
[----:B------:R-:W-:Y:S01]  /*7400*/  IMAD.IADD R19, R19, 0x1, R65 ;  /* 0x0000000113137824 */ /* 0x000fe200078e0241 */
[----:B------:R-:W-:-:S03]  /*7410*/  IADD3 R76, P3, R76, -0x1, RZ ;  /* 0xffffffff4c4c7810 */ /* 0x000fc60007f7e0ff */
[----:B------:R0:W2:Y:S01]  /*7420*/  @P5 LDG.E.EL R50, desc[UR4][R70.64+-0x104] ;  /* 0xfffefc0446325981 */ /* 0x0000a2000c2e1900 */
[----:B------:R-:W-:Y:S02]  /*7430*/  ISETP.GE.AND P4, PT, R19, RZ, PT ;  /* 0x000000ff1300720c */ /* 0x000fe40003f86270 */
[----:B------:R-:W-:Y:S02]  /*7440*/  IADD3 R65, P5, R18, 0x1104, RZ ;  /* 0x0000110412417810 */ /* 0x000fe40007fbe0ff */
[----:B------:R-:W-:Y:S02]  /*7450*/  IADD3 R57, P2, R134, -0x1, RZ ;  /* 0xffffffff86397810 */ /* 0x000fe40007f5e0ff */
[----:B------:R-:W-:Y:S01]  /*7460*/  SEL R18, R65, R18, !P4 ;  /* 0x0000001241127207 */ /* 0x000fe20006000000 */
[----:B------:R-:W-:Y:S01]  /*7470*/  IMAD.X R65, RZ, RZ, R19, P5 ;  /* 0x000000ffff417224 */ /* 0x000fe200028e0613 */
[----:B------:R-:W-:Y:S01]  /*7480*/  LOP3.LUT R57, R76, R57, RZ, 0xfc, !PT ;  /* 0x000000394c397212 */ /* 0x000fe200078efcff */
[----:B0-----:R-:W-:Y:S03]  /*7490*/  F2I.S64.TRUNC R70, R203 ;  /* 0x000000cb00467311 */ /* 0x001fe6000020d900 */
[----:B------:R-:W-:-:S05]  /*74a0*/  SEL R19, R65, R19, !P4 ;  /* 0x0000001341137207 */ /* 0x000fca0006000000 */
[----:B------:R-:W0:Y:S01]  /*74b0*/  F2I.S64.TRUNC R76, R201 ;  /* 0x000000c9004c7311 */ /* 0x000e22000020d900 */
[----:B------:R-:W-:Y:S02]  /*74c0*/  IADD3.X R65, R44, -0x1, RZ, P2, !PT ;  /* 0xffffffff2c417810 */ /* 0x000fe400017fe4ff */
[----:B------:R-:W-:Y:S01]  /*74d0*/  IADD3.X R44, R42, -0x1, RZ, P3, !PT ;  /* 0xffffffff2a2c7810 */ /* 0x000fe20001ffe4ff */
[----:B------:R-:W-:Y:S01]  /*74e0*/  IMAD.MOV.U32 R42, RZ, RZ, RZ ;  /* 0x000000ffff2a7224 */ /* 0x000fe200078e00ff */
[----:B------:R-:W-:-:S05]  /*74f0*/  ISETP.LT.U32.AND P2, PT, R16, 0x40, PT ;  /* 0x000000401000780c */ /* 0x000fca0003f41070 */
[----:B------:R-:W2:Y:S01]  /*7500*/  @P6 LDG.E.EL R42, desc[UR4][R126.64+-0x104] ;  /* 0xfffefc047e2a6981 */ /* 0x000ea2000c2e1900 */
[----:B------:R-:W-:Y:S01]  /*7510*/  ISETP.LT.U32.AND.EX P6, PT, R17, RZ, !P1, P2 ;  /* 0x000000ff1100720c */ /* 0x000fe20004fc1120 */
[----:B0-----:R-:W-:Y:S02]  /*7520*/  IMAD R67, R77, 0x42, RZ ;  /* 0x000000424d437824 */ /* 0x001fe400078e02ff */
[----:B------:R-:W-:Y:S01]  /*7530*/  IMAD.WIDE.U32 R16, R76, 0x42, R70 ;  /* 0x000000424c107825 */ /* 0x000fe200078e0046 */
[----:B------:R0:W-:Y:S01]  /*7540*/  STL.64 [R1+0x1e0], R74 ;  /* 0x0001e04a01007387 */ /* 0x0001e20000100a00 */
[----:B------:R-:W-:Y:S02]  /*7550*/  F2I.S64.TRUNC R96, R197 ;  /* 0x000000c500607311 */ /* 0x000fe4000020d900 */
[----:B------:R-:W-:Y:S01]  /*7560*/  IMAD.IADD R17, R17, 0x1, R67 ;  /* 0x0000000111117824 */ /* 0x000fe200078e0243 */
[----:B------:R-:W-:-:S04]  /*7570*/  IADD3 R67, P3, R16, 0x1104, RZ ;  /* 0x0000110410437810 */ /* 0x000fc80007f7e0ff */
[----:B------:R-:W-:Y:S01]  /*7580*/  ISETP.GE.AND P2, PT, R17, RZ, PT ;  /* 0x000000ff1100720c */ /* 0x000fe20003f46270 */
[----:B0-----:R-:W0:Y:S01]  /*7590*/  F2I.S64.TRUNC R74, R204 ;  /* 0x000000cc004a7311 */ /* 0x001e22000020d900 */
[----:B------:R-:W-:Y:S02]  /*75a0*/  LOP3.LUT P5, RZ, R0, 0x8, RZ, 0xc0, !PT ;  /* 0x0000000800ff7812 */ /* 0x000fe400078ac0ff */
[----:B------:R-:W-:Y:S01]  /*75b0*/  SEL R16, R67, R16, !P2 ;  /* 0x0000001043107207 */ /* 0x000fe20005000000 */
[----:B------:R-:W-:Y:S01]  /*75c0*/  IMAD.X R67, RZ, RZ, R17, P3 ;  /* 0x000000ffff437224 */ /* 0x000fe200018e0611 */
[----:B------:R-:W-:Y:S01]  /*75d0*/  LOP3.LUT R65, R44, R65, RZ, 0xfc, !PT ;  /* 0x000000412c417212 */ /* 0x000fe200078efcff */
[----:B------:R-:W-:Y:S01]  /*75e0*/  IMAD.MOV.U32 R44, RZ, RZ, RZ ;  /* 0x000000ffff2c7224 */ /* 0x000fe200078e00ff */
[----:B------:R1:W-:Y:S02]  /*75f0*/  STL.64 [R1+0x1d0], R70 ;  /* 0x0001d04601007387 */ /* 0x0003e40000100a00 */
[----:B------:R-:W-:-:S02]  /*7600*/  SEL R17, R67, R17, !P2 ;  /* 0x0000001143117207 */ /* 0x000fc40005000000 */
[----:B------:R-:W-:-:S03]  /*7610*/  IADD3 R67, P2, R124, -0x1, RZ ;  /* 0xffffffff7c437810 */ /* 0x000fc60007f5e0ff */
[----:B------:R-:W2:Y:S01]  /*7620*/  @P5 LDG.E.EL R44, desc[UR4][R122.64+-0x104] ;  /* 0xfffefc047a2c5981 */ /* 0x000ea2000c2e1900 */
[----:B0-----:R-:W-:-:S04]  /*7630*/  IMAD.WIDE.U32 R124, R74, 0x42, R96 ;  /* 0x000000424a7c7825 */ /* 0x001fc800078e0060 */
[----:B-1----:R-:W-:-:S04]  /*7640*/  IMAD R70, R75, 0x42, RZ ;  /* 0x000000424b467824 */ /* 0x002fc800078e02ff */
[----:B------:R-:W-:Y:S01]  /*7650*/  IMAD.IADD R70, R125, 0x1, R70 ;  /* 0x000000017d467824 */ /* 0x000fe200078e0246 */
[----:B------:R-:W-:-:S04]  /*7660*/  IADD3 R125, P5, R124, 0x1104, RZ ;  /* 0x000011047c7d7810 */ /* 0x000fc80007fbe0ff */
[----:B------:R-:W-:Y:S01]  /*7670*/  ISETP.GE.AND P4, PT, R70, RZ, PT ;  /* 0x000000ff4600720c */ /* 0x000fe20003f86270 */
[----:B------:R-:W-:-:S03]  /*7680*/  IMAD.X R71, RZ, RZ, R70, P5 ;  /* 0x000000ffff477224 */ /* 0x000fc600028e0646 */
[----:B------:R-:W-:Y:S02]  /*7690*/  SEL R124, R125, R124, !P4 ;  /* 0x0000007c7d7c7207 */ /* 0x000fe40006000000 */
[----:B------:R-:W-:Y:S02]  /*76a0*/  SEL R125, R71, R70, !P4 ;  /* 0x00000046477d7207 */ /* 0x000fe40006000000 */
[----:B------:R-:W-:Y:S01]  /*76b0*/  IADD3.X R70, R38, -0x1, RZ, P2, !PT ;  /* 0xffffffff26467810 */ /* 0x000fe200017fe4ff */
[----:B------:R-:W-:Y:S01]  /*76c0*/  IMAD.MOV.U32 R38, RZ, RZ, RZ ;  /* 0x000000ffff267224 */ /* 0x000fe200078e00ff */
[----:B------:R0:W-:Y:S05]  /*76d0*/  STL.64 [R1+0x1c8], R96 ;  /* 0x0001c86001007387 */ /* 0x0001ea0000100a00 */
[----:B------:R1:W2:Y:S01]  /*76e0*/  @P6 LDG.E.EL R38, desc[UR4][R72.64+-0x104] ;  /* 0xfffefc0448266981 */ /* 0x0002a2000c2e1900 */
[----:B0-----:R-:W0:Y:S08]  /*76f0*/  F2I.S64.TRUNC R96, R202 ;  /* 0x000000ca00607311 */ /* 0x001e30000020d900 */
[----:B-1----:R-:W1:Y:S01]  /*7700*/  F2I.S64.TRUNC R72, R205 ;  /* 0x000000cd00487311 */ /* 0x002e62000020d900 */
[----:B------:R-:W-:-:S02]  /*7710*/  ISETP.LT.U32.AND P2, PT, R57, 0x40, PT ;  /* 0x000000403900780c */ /* 0x000fc40003f41070 */
[----:B------:R-:W-:Y:S01]  /*7720*/  IADD3 R120, P3, R120, -0x1, RZ ;  /* 0xffffffff78787810 */ /* 0x000fe20007f7e0ff */
[----:B0-----:R0:W-:Y:S03]  /*7730*/  STL.64 [R1+0x1a0], R96 ;  /* 0x0001a06001007387 */ /* 0x0011e60000100a00 */
[----:B------:R-:W-:Y:S01]  /*7740*/  IADD3.X R40, R40, -0x1, RZ, P3, !PT ;  /* 0xffffffff28287810 */ /* 0x000fe20001ffe4ff */
[----:B-1----:R-:W-:Y:S02]  /*7750*/  IMAD R57, R73, 0x42, RZ ;  /* 0x0000004249397824 */ /* 0x002fe400078e02ff */
[----:B0-----:R-:W-:-:S04]  /*7760*/  IMAD.WIDE.U32 R96, R72, 0x42, R96 ;  /* 0x0000004248607825 */ /* 0x001fc800078e0060 */
[----:B------:R-:W-:Y:S01]  /*7770*/  IMAD.IADD R57, R97, 0x1, R57 ;  /* 0x0000000161397824 */ /* 0x000fe200078e0239 */
[----:B------:R-:W-:Y:S02]  /*7780*/  IADD3 R97, P3, R96, 0x1104, RZ ;  /* 0x0000110460617810 */ /* 0x000fe40007f7e0ff */
[----:B------:R-:W-:Y:S02]  /*7790*/  ISETP.LT.U32.AND.EX P4, PT, R65, RZ, !P0, P2 ;  /* 0x000000ff4100720c */ /* 0x000fe40004781120 */
[----:B------:R-:W-:Y:S01]  /*77a0*/  ISETP.GE.AND P2, PT, R57, RZ, PT ;  /* 0x000000ff3900720c */ /* 0x000fe20003f46270 */
[----:B------:R-:W-:Y:S01]  /*77b0*/  IMAD.X R65, RZ, RZ, R57, P3 ;  /* 0x000000ffff417224 */ /* 0x000fe200018e0639 */
[----:B------:R-:W-:Y:S02]  /*77c0*/  LOP3.LUT R67, R120, R67, RZ, 0xfc, !PT ;  /* 0x0000004378437212 */ /* 0x000fe400078efcff */
[----:B------:R-:W-:Y:S02]  /*77d0*/  SEL R96, R97, R96, !P2 ;  /* 0x0000006061607207 */ /* 0x000fe40005000000 */
[----:B------:R-:W-:Y:S01]  /*77e0*/  SEL R97, R65, R57, !P2 ;  /* 0x0000003941617207 */ /* 0x000fe20005000000 */
[----:B------:R-:W0:Y:S01]  /*77f0*/  F2I.S64.TRUNC R120, R209 ;  /* 0x000000d100787311 */ /* 0x000e22000020d900 */
[----:B------:R-:W-:-:S02]  /*7800*/  LOP3.LUT R57, R40, R70, RZ, 0xfc, !PT ;  /* 0x0000004628397212 */ /* 0x000fc400078efcff */
[----:B------:R-:W-:-:S05]  /*7810*/  LOP3.LUT R0, R0, 0xfffffffd, RZ, 0xc0, !PT ;  /* 0xfffffffd00007812 */ /* 0x000fca00078ec0ff */
[----:B------:R-:W1:Y:S01]  /*7820*/  F2I.S64.TRUNC R70, R207 ;  /* 0x000000cf00467311 */ /* 0x000e62000020d900 */
[----:B------:R-:W-:Y:S01]  /*7830*/  @P6 LOP3.LUT R0, R0, 0x2, RZ, 0xfc, !PT ;  /* 0x0000000200006812 */ /* 0x000fe200078efcff */
[----:B------:R-:W-:Y:S01]  /*7840*/  IMAD.MOV.U32 R40, RZ, RZ, RZ ;  /* 0x000000ffff287224 */ /* 0x000fe200078e00ff */
[----:B------:R-:W-:Y:S02]  /*7850*/  ISETP.LT.U32.AND P2, PT, R67, 0x40, PT ;  /* 0x000000404300780c */ /* 0x000fe40003f41070 */
[----:B------:R-:W-:Y:S01]  /*7860*/  LOP3.LUT R0, R0, 0xfeffffff, RZ, 0xc0, !PT ;  /* 0xfeffffff00007812 */ /* 0x000fe200078ec0ff */
[----:B0-----:R0:W-:Y:S03]  /*7870*/  STL.64 [R1+0x1b8], R120 ;  /* 0x0001b87801007387 */ /* 0x0011e60000100a00 */
[----:B------:R-:W-:Y:S02]  /*7880*/  @P0 LOP3.LUT R0, R0, 0x1000000, RZ, 0xfc, !PT ;  /* 0x0100000000000812 */ /* 0x000fe400078efcff */
[----:B------:R-:W-:Y:S01]  /*7890*/  ISETP.LT.U32.AND.EX P0, PT, R57, RZ, !P1, P2 ;  /* 0x000000ff3900720c */ /* 0x000fe20004f01120 */
[----:B------:R0:W2:Y:S01]  /*78a0*/  @P4 LDG.E.EL R40, desc[UR4][R68.64+-0x104] ;  /* 0xfffefc0444284981 */ /* 0x0000a2000c2e1900 */
[----:B-1----:R-:W-:-:S02]  /*78b0*/  IMAD R57, R71, 0x42, RZ ;  /* 0x0000004247397824 */ /* 0x002fc400078e02ff */
[----:B------:R-:W-:Y:S02]  /*78c0*/  IMAD.WIDE.U32 R122, R70, 0x42, R120 ;  /* 0x00000042467a7825 */ /* 0x000fe400078e0078 */
[----:B0-----:R-:W-:Y:S02]  /*78d0*/  F2I.S64.TRUNC R120, R214 ;  /* 0x000000d600787311 */ /* 0x001fe4000020d900 */
[----:B------:R-:W-:Y:S01]  /*78e0*/  IMAD.IADD R57, R123, 0x1, R57 ;  /* 0x000000017b397824 */ /* 0x000fe200078e0239 */
[----:B------:R-:W-:-:S05]  /*78f0*/  IADD3 R123, P3, R122, 0x1104, RZ ;  /* 0x000011047a7b7810 */ /* 0x000fca0007f7e0ff */
[----:B------:R-:W0:Y:S01]  /*7900*/  F2I.S64.TRUNC R68, R212 ;  /* 0x000000d400447311 */ /* 0x000e22000020d900 */
[----:B------:R-:W-:Y:S01]  /*7910*/  ISETP.GE.AND P2, PT, R57, RZ, PT ;  /* 0x000000ff3900720c */ /* 0x000fe20003f46270 */
[----:B------:R-:W-:Y:S01]  /*7920*/  IMAD.X R65, RZ, RZ, R57, P3 ;  /* 0x000000ffff417224 */ /* 0x000fe200018e0639 */
[----:B------:R-:W-:Y:S02]  /*7930*/  LOP3.LUT R0, R0, 0xffffffdf, RZ, 0xc0, !PT ;  /* 0xffffffdf00007812 */ /* 0x000fe400078ec0ff */
[----:B------:R-:W-:Y:S02]  /*7940*/  SEL R122, R123, R122, !P2 ;  /* 0x0000007a7b7a7207 */ /* 0x000fe40005000000 */
[----:B------:R-:W-:Y:S02]  /*7950*/  @P4 LOP3.LUT R0, R0, 0x20, RZ, 0xfc, !PT ;  /* 0x0000002000004812 */ /* 0x000fe400078efcff */
[----:B------:R-:W-:Y:S02]  /*7960*/  SEL R123, R65, R57, !P2 ;  /* 0x00000039417b7207 */ /* 0x000fe40005000000 */
[----:B------:R-:W-:Y:S01]  /*7970*/  LOP3.LUT R0, R0, 0xffffffef, RZ, 0xc0, !PT ;  /* 0xffffffef00007812 */ /* 0x000fe200078ec0ff */
[----:B0-----:R-:W-:-:S02]  /*7980*/  IMAD R57, R69, 0x42, RZ ;  /* 0x0000004245397824 */ /* 0x001fc400078e02ff */
[----:B------:R-:W-:Y:S01]  /*7990*/  IMAD.WIDE.U32 R130, R68, 0x42, R120 ;  /* 0x0000004244827825 */ /* 0x000fe200078e0078 */
[----:B------:R-:W-:-:S03]  /*79a0*/  @P0 LOP3.LUT R0, R0, 0x10, RZ, 0xfc, !PT ;  /* 0x0000001000000812 */ /* 0x000fc600078efcff */
[----:B------:R-:W-:Y:S01]  /*79b0*/  IMAD.IADD R57, R131, 0x1, R57 ;  /* 0x0000000183397824 */ /* 0x000fe200078e0239 */
[----:B------:R-:W-:Y:S02]  /*79c0*/  IADD3 R131, P6, R130, 0x1104, RZ ;  /* 0x0000110482837810 */ /* 0x000fe40007fde0ff */
[----:B------:R-:W-:Y:S02]  /*79d0*/  IADD3 R65, P0, R36, -0x1, RZ ;  /* 0xffffffff24417810 */ /* 0x000fe40007f1e0ff */
[----:B------:R-:W-:Y:S01]  /*79e0*/  IADD3 R36, P4, R66, -0x1, RZ ;  /* 0xffffffff42247810 */ /* 0x000fe20007f9e0ff */
[----:B------:R-:W-:Y:S01]  /*79f0*/  IMAD.X R66, RZ, RZ, R57, P6 ;  /* 0x000000ffff427224 */ /* 0x000fe200030e0639 */
[----:B------:R-:W-:Y:S01]  /*7a00*/  ISETP.GE.AND P5, PT, R57, RZ, PT ;  /* 0x000000ff3900720c */ /* 0x000fe20003fa6270 */
[----:B------:R0:W-:Y:S01]  /*7a10*/  STL.64 [R1+0x1b0], R120 ;  /* 0x0001b07801007387 */ /* 0x0001e20000100a00 */
[----:B------:R-:W-:Y:S02]  /*7a20*/  LOP3.LUT P6, RZ, R0, 0x10, RZ, 0xc0, !PT ;  /* 0x0000001000ff7812 */ /* 0x000fe400078cc0ff */
[----:B------:R-:W-:-:S02]  /*7a30*/  SEL R130, R131, R130, !P5 ;  /* 0x0000008283827207 */ /* 0x000fc40006800000 */
[----:B------:R-:W-:Y:S02]  /*7a40*/  SEL R131, R66, R57, !P5 ;  /* 0x0000003942837207 */ /* 0x000fe40006800000 */
[----:B------:R-:W1:Y:S01]  /*7a50*/  F2I.S64.TRUNC R66, R215 ;  /* 0x000000d700427311 */ /* 0x000e62000020d900 */
[----:B------:R-:W-:-:S07]  /*7a60*/  IADD3.X R99, R8, -0x1, RZ, P0, !PT ;  /* 0xffffffff08637810 */ /* 0x000fce00007fe4ff */
[----:B0-----:R-:W0:Y:S01]  /*7a70*/  F2I.S64.TRUNC R120, R211 ;  /* 0x000000d300787311 */ /* 0x001e22000020d900 */
[----:B------:R-:W-:Y:S01]  /*7a80*/  IMAD.MOV.U32 R8, RZ, RZ, RZ ;  /* 0x000000ffff087224 */ /* 0x000fe200078e00ff */
[----:B------:R-:W-:Y:S02]  /*7a90*/  IADD3 R132, P2, R132, -0x1, RZ ;  /* 0xffffffff84847810 */ /* 0x000fe40007f5e0ff */
[----:B------:R-:W-:Y:S02]  /*7aa0*/  IADD3 R64, P3, R64, -0x1, RZ ;  /* 0xffffffff40407810 */ /* 0x000fe40007f7e0ff */
[----:B------:R-:W-:Y:S01]  /*7ab0*/  IADD3.X R57, R31, -0x1, RZ, P2, !PT ;  /* 0xffffffff1f397810 */ /* 0x000fe200017fe4ff */
[----:B------:R0:W2:Y:S01]  /*7ac0*/  @P6 LDG.E.EL R8, desc[UR4][R62.64+-0x104] ;  /* 0xfffefc043e086981 */ /* 0x0000a2000c2e1900 */
[----:B------:R-:W-:Y:S02]  /*7ad0*/  IADD3.X R31, R37, -0x1, RZ, P4, !PT ;  /* 0xffffffff251f7810 */ /* 0x000fe400027fe4ff */
[----:B0-----:R-:W-:Y:S01]  /*7ae0*/  LOP3.LUT R62, R36, R64, RZ, 0xfc, !PT ;  /* 0x00000040243e7212 */ /* 0x001fe200078efcff */
[----:B-1----:R-:W-:-:S02]  /*7af0*/  IMAD R63, R67, 0x42, RZ ;  /* 0x00000042433f7824 */ /* 0x002fc400078e02ff */
[----:B------:R-:W-:-:S04]  /*7b00*/  IMAD.WIDE.U32 R36, R66, 0x42, R120 ;  /* 0x0000004242247825 */ /* 0x000fc800078e0078 */
[----:B------:R-:W-:Y:S01]  /*7b10*/  IMAD.IADD R37, R37, 0x1, R63 ;  /* 0x0000000125257824 */ /* 0x000fe200078e023f */
[----:B------:R-:W-:Y:S01]  /*7b20*/  IADD3.X R33, R33, -0x1, RZ, P3, !PT ;  /* 0xffffffff21217810 */ /* 0x000fe20001ffe4ff */
[----:B------:R0:W-:Y:S01]  /*7b30*/  STL.64 [R1+0x190], R120 ;  /* 0x0001907801007387 */ /* 0x0001e20000100a00 */
[----:B------:R-:W-:Y:S02]  /*7b40*/  LOP3.LUT R132, R65, R132, RZ, 0xfc, !PT ;  /* 0x0000008441847212 */ /* 0x000fe400078efcff */
[----:B------:R-:W-:Y:S01]  /*7b50*/  ISETP.GE.AND P2, PT, R37, RZ, PT ;  /* 0x000000ff2500720c */ /* 0x000fe20003f46270 */
[----:B------:R-:W1:Y:S01]  /*7b60*/  F2I.S64.TRUNC R64, R217 ;  /* 0x000000d900407311 */ /* 0x000e62000020d900 */
[----:B------:R-:W-:-:S07]  /*7b70*/  IADD3 R63, P3, R36, 0x1104, RZ ;  /* 0x00001104243f7810 */ /* 0x000fce0007f7e0ff */
[----:B0-----:R-:W0:Y:S01]  /*7b80*/  F2I.S64.TRUNC R120, R216 ;  /* 0x000000d800787311 */ /* 0x001e22000020d900 */
[----:B------:R-:W-:Y:S01]  /*7b90*/  SEL R36, R63, R36, !P2 ;  /* 0x000000243f247207 */ /* 0x000fe20005000000 */
[----:B------:R-:W-:Y:S01]  /*7ba0*/  IMAD.X R63, RZ, RZ, R37, P3 ;  /* 0x000000ffff3f7224 */ /* 0x000fe200018e0625 */
[----:B------:R-:W-:Y:S02]  /*7bb0*/  LOP3.LUT P0, RZ, R0, 0x1000000, RZ, 0xc0, !PT ;  /* 0x0100000000ff7812 */ /* 0x000fe4000780c0ff */
[----:B------:R-:W-:Y:S02]  /*7bc0*/  LOP3.LUT R57, R99, R57, RZ, 0xfc, !PT ;  /* 0x0000003963397212 */ /* 0x000fe400078efcff */
[----:B------:R-:W-:Y:S02]  /*7bd0*/  SEL R37, R63, R37, !P2 ;  /* 0x000000253f257207 */ /* 0x000fe40005000000 */
[----:B------:R-:W-:Y:S02]  /*7be0*/  ISETP.LT.U32.AND P2, PT, R132, 0x40, PT ;  /* 0x000000408400780c */ /* 0x000fe40003f41070 */
[----:B------:R-:W-:Y:S01]  /*7bf0*/  LOP3.LUT R31, R31, R33, RZ, 0xfc, !PT ;  /* 0x000000211f1f7212 */ /* 0x000fe200078efcff */
[----:B-1----:R-:W-:Y:S01]  /*7c00*/  IMAD R33, R65, 0x42, RZ ;  /* 0x0000004241217824 */ /* 0x002fe200078e02ff */
[----:B------:R-:W-:Y:S01]  /*7c10*/  ISETP.LT.U32.AND.EX P5, PT, R57, RZ, !P0, P2 ;  /* 0x000000ff3900720c */ /* 0x000fe200047a1120 */
[----:B0-----:R-:W-:Y:S01]  /*7c20*/  IMAD.WIDE.U32 R126, R64, 0x42, R120 ;  /* 0x00000042407e7825 */ /* 0x001fe200078e0078 */
[----:B------:R-:W-:Y:S01]  /*7c30*/  ISETP.LT.U32.AND P2, PT, R62, 0x40, PT ;  /* 0x000000403e00780c */ /* 0x000fe20003f41070 */
[----:B------:R0:W-:Y:S01]  /*7c40*/  STL.64 [R1+0x188], R120 ;  /* 0x0001887801007387 */ /* 0x0001e20000100a00 */
[----:B------:R-:W1:Y:S01]  /*7c50*/  F2I.S64.TRUNC R62, R218 ;  /* 0x000000da003e7311 */ /* 0x000e62000020d900 */
[----:B------:R-:W-:Y:S01]  /*7c60*/  IMAD.IADD R33, R127, 0x1, R33 ;  /* 0x000000017f217824 */ /* 0x000fe200078e0221 */
[----:B------:R-:W-:-:S06]  /*7c70*/  IADD3 R127, P4, R126, 0x1104, RZ ;  /* 0x000011047e7f7810 */ /* 0x000fcc0007f9e0ff */
[----:B0-----:R-:W0:Y:S01]  /*7c80*/  F2I.S64.TRUNC R120, R208 ;  /* 0x000000d000787311 */ /* 0x001e22000020d900 */
[----:B------:R-:W-:Y:S01]  /*7c90*/  ISETP.GE.AND P3, PT, R33, RZ, PT ;  /* 0x000000ff2100720c */ /* 0x000fe20003f66270 */
[----:B------:R-:W-:Y:S01]  /*7ca0*/  IMAD.X R57, RZ, RZ, R33, P4 ;  /* 0x000000ffff397224 */ /* 0x000fe200020e0621 */
[----:B------:R-:W-:Y:S01]  /*7cb0*/  ISETP.LT.U32.AND.EX P6, PT, R31, RZ, !P1, P2 ;  /* 0x000000ff1f00720c */ /* 0x000fe20004fc1120 */
[----:B------:R-:W-:Y:S01]  /*7cc0*/  IMAD.MOV.U32 R31, RZ, RZ, RZ ;  /* 0x000000ffff1f7224 */ /* 0x000fe200078e00ff */
[----:B------:R-:W-:Y:S02]  /*7cd0*/  SEL R126, R127, R126, !P3 ;  /* 0x0000007e7f7e7207 */ /* 0x000fe40005800000 */
[----:B------:R-:W-:Y:S01]  /*7ce0*/  SEL R127, R57, R33, !P3 ;  /* 0x00000021397f7207 */ /* 0x000fe20005800000 */
[----:B-1----:R-:W-:Y:S01]  /*7cf0*/  IMAD R57, R63, 0x42, RZ ;  /* 0x000000423f397824 */ /* 0x002fe200078e02ff */
[----:B------:R-:W-:Y:S01]  /*7d00*/  IADD3 R33, P2, R98, -0x1, RZ ;  /* 0xffffffff62217810 */ /* 0x000fe20007f5e0ff */
[----:B------:R1:W2:Y:S01]  /*7d10*/  @P5 LDG.E.EL R31, desc[UR4][R60.64+-0x104] ;  /* 0xfffefc043c1f5981 */ /* 0x0002a2000c2e1900 */
[----:B------:R-:W-:Y:S01]  /*7d20*/  LOP3.LUT R0, R0, 0xfffffffb, RZ, 0xc0, !PT ;  /* 0xfffffffb00007812 */ /* 0x000fe200078ec0ff */
[----:B0-----:R-:W-:-:S03]  /*7d30*/  IMAD.WIDE.U32 R98, R62, 0x42, R120 ;  /* 0x000000423e627825 */ /* 0x001fc600078e0078 */
[----:B------:R-:W-:Y:S01]  /*7d40*/  @P5 LOP3.LUT R0, R0, 0x4, RZ, 0xfc, !PT ;  /* 0x0000000400005812 */ /* 0x000fe200078efcff */
[----:B------:R-:W-:Y:S01]  /*7d50*/  IMAD.IADD R57, R99, 0x1, R57 ;  /* 0x0000000163397824 */ /* 0x000fe200078e0239 */
[----:B------:R-:W-:-:S04]  /*7d60*/  IADD3 R99, P5, R98, 0x1104, RZ ;  /* 0x0000110462637810 */ /* 0x000fc80007fbe0ff */
[----:B------:R-:W-:Y:S01]  /*7d70*/  ISETP.GE.AND P4, PT, R57, RZ, PT ;  /* 0x000000ff3900720c */ /* 0x000fe20003f86270 */
[----:B-1----:R-:W-:Y:S01]  /*7d80*/  IMAD.X R60, RZ, RZ, R57, P5 ;  /* 0x000000ffff3c7224 */ /* 0x002fe200028e0639 */
[----:B------:R0:W-:Y:S02]  /*7d90*/  STL.64 [R1+0x140], R120 ;  /* 0x0001407801007387 */ /* 0x0001e40000100a00 */
[----:B------:R-:W-:Y:S02]  /*7da0*/  SEL R98, R99, R98, !P4 ;  /* 0x0000006263627207 */ /* 0x000fe40006000000 */
[----:B------:R-:W-:Y:S02]  /*7db0*/  SEL R99, R60, R57, !P4 ;  /* 0x000000393c637207 */ /* 0x000fe40006000000 */
[----:B------:R-:W1:Y:S01]  /*7dc0*/  F2I.S64.TRUNC R60, R219 ;  /* 0x000000db003c7311 */ /* 0x000e62000020d900 */
[----:B------:R-:W-:-:S07]  /*7dd0*/  IADD3 R118, P3, R118, -0x1, RZ ;  /* 0xffffffff76767810 */ /* 0x000fce0007f7e0ff */
[----:B0-----:R-:W0:Y:S01]  /*7de0*/  F2I.S64.TRUNC R120, R213 ;  /* 0x000000d500787311 */ /* 0x001e22000020d900 */
[----:B------:R-:W-:Y:S01]  /*7df0*/  IADD3.X R57, R6, -0x1, RZ, P3, !PT ;  /* 0xffffffff06397810 */ /* 0x000fe20001ffe4ff */
[----:B------:R-:W-:Y:S01]  /*7e00*/  IMAD.MOV.U32 R6, RZ, RZ, RZ ;  /* 0x000000ffff067224 */ /* 0x000fe200078e00ff */
[----:B------:R-:W-:Y:S02]  /*7e10*/  IADD3.X R7, R7, -0x1, RZ, P2, !PT ;  /* 0xffffffff07077810 */ /* 0x000fe400017fe4ff */
[----:B------:R-:W-:Y:S02]  /*7e20*/  LOP3.LUT R33, R118, R33, RZ, 0xfc, !PT ;  /* 0x0000002176217212 */ /* 0x000fe400078efcff */
[----:B------:R-:W-:Y:S01]  /*7e30*/  LOP3.LUT R7, R57, R7, RZ, 0xfc, !PT ;  /* 0x0000000739077212 */ /* 0x000fe200078efcff */
[----:B------:R3:W5:Y:S01]  /*7e40*/  @P6 LDG.E.EL R6, desc[UR4][R58.64+-0x104] ;  /* 0xfffefc043a066981 */ /* 0x000762000c2e1900 */
[----:B------:R-:W-:Y:S01]  /*7e50*/  ISETP.LT.U32.AND P2, PT, R33, 0x40, PT ;  /* 0x000000402100780c */ /* 0x000fe20003f41070 */
[----:B-1----:R-:W-:-:S03]  /*7e60*/  IMAD R57, R61, 0x42, RZ ;  /* 0x000000423d397824 */ /* 0x002fc600078e02ff */
[----:B------:R-:W-:Y:S01]  /*7e70*/  ISETP.LT.U32.AND.EX P2, PT, R7, RZ, !P0, P2 ;  /* 0x000000ff0700720c */ /* 0x000fe20004741120 */
[----:B0-----:R0:W-:Y:S01]  /*7e80*/  STL.64 [R1+0x110], R120 ;  /* 0x0001107801007387 */ /* 0x0011e20000100a00 */
[----:B------:R-:W-:Y:S01]  /*7e90*/  IMAD.WIDE.U32 R118, R60, 0x42, R120 ;  /* 0x000000423c767825 */ /* 0x000fe200078e0078 */
[----:B---3--:R-:W-:Y:S03]  /*7ea0*/  F2I.S64.TRUNC R58, R220 ;  /* 0x000000dc003a7311 */ /* 0x008fe6000020d900 */
[----:B------:R-:W-:-:S05]  /*7eb0*/  IMAD.IADD R33, R119, 0x1, R57 ;  /* 0x0000000177217824 */ /* 0x000fca00078e0239 */
[----:B0-----:R-:W0:Y:S01]  /*7ec0*/  F2I.S64.TRUNC R120, R206 ;  /* 0x000000ce00787311 */ /* 0x001e22000020d900 */
[----:B------:R-:W-:Y:S01]  /*7ed0*/  IADD3 R119, P4, R118, 0x1104, RZ ;  /* 0x0000110476777810 */ /* 0x000fe20007f9e0ff */
[----:B------:R-:W-:Y:S01]  /*7ee0*/  IMAD.MOV.U32 R7, RZ, RZ, RZ ;  /* 0x000000ffff077224 */ /* 0x000fe200078e00ff */
[----:B------:R-:W-:-:S03]  /*7ef0*/  ISETP.GE.AND P3, PT, R33, RZ, PT ;  /* 0x000000ff2100720c */ /* 0x000fc60003f66270 */
[----:B------:R-:W-:Y:S01]  /*7f00*/  IMAD.X R57, RZ, RZ, R33, P4 ;  /* 0x000000ffff397224 */ /* 0x000fe200020e0621 */
[----:B------:R-:W-:Y:S01]  /*7f10*/  LOP3.LUT R0, R0, 0xfffffffe, RZ, 0xc0, !PT ;  /* 0xfffffffe00007812 */ /* 0x000fe200078ec0ff */
[----:B------:R1:W3:Y:S01]  /*7f20*/  @P2 LDG.E.EL R7, desc[UR4][R12.64+-0x104] ;  /* 0xfffefc040c072981 */ /* 0x0002e2000c2e1900 */
[----:B------:R-:W-:Y:S02]  /*7f30*/  SEL R118, R119, R118, !P3 ;  /* 0x0000007677767207 */ /* 0x000fe40005800000 */
[----:B------:R-:W-:Y:S01]  /*7f40*/  SEL R119, R57, R33, !P3 ;  /* 0x0000002139777207 */ /* 0x000fe20005800000 */
[----:B0-----:R-:W-:Y:S01]  /*7f50*/  IMAD.WIDE.U32 R128, R58, 0x42, R120 ;  /* 0x000000423a807825 */ /* 0x001fe200078e0078 */
[----:B------:R-:W-:-:S03]  /*7f60*/  IADD3 R20, P3, R20, -0x1, RZ ;  /* 0xffffffff14147810 */ /* 0x000fc60007f7e0ff */
[----:B-1----:R-:W-:Y:S01]  /*7f70*/  IMAD R12, R59, 0x42, RZ ;  /* 0x000000423b0c7824 */ /* 0x002fe200078e02ff */
[----:B------:R-:W-:-:S03]  /*7f80*/  @P6 LOP3.LUT R0, R0, 0x1, RZ, 0xfc, !PT ;  /* 0x0000000100006812 */ /* 0x000fc600078efcff */
[----:B------:R-:W-:Y:S01]  /*7f90*/  IMAD.IADD R12, R129, 0x1, R12 ;  /* 0x00000001810c7824 */ /* 0x000fe200078e020c */
[----:B------:R-:W-:Y:S02]  /*7fa0*/  IADD3 R129, P6, R128, 0x1104, RZ ;  /* 0x0000110480817810 */ /* 0x000fe40007fde0ff */
[----:B------:R-:W-:Y:S02]  /*7fb0*/  IADD3.X R4, R4, -0x1, RZ, P3, !PT ;  /* 0xffffffff04047810 */ /* 0x000fe40001ffe4ff */
[----:B------:R-:W-:Y:S01]  /*7fc0*/  ISETP.GT.U32.AND P3, PT, R54, 0x1103, PT ;  /* 0x000011033600780c */ /* 0x000fe20003f64070 */
[----:B------:R-:W-:Y:S01]  /*7fd0*/  IMAD.X R13, RZ, RZ, R12, P6 ;  /* 0x000000ffff0d7224 */ /* 0x000fe200030e060c */
[----:B------:R-:W-:Y:S02]  /*7fe0*/  ISETP.GE.AND P5, PT, R12, RZ, PT ;  /* 0x000000ff0c00720c */ /* 0x000fe40003fa6270 */
[----:B------:R-:W-:Y:S02]  /*7ff0*/  ISETP.GT.U32.AND.EX P3, PT, R55, RZ, PT, P3 ;  /* 0x000000ff3700720c */ /* 0x000fe40003f64130 */
[----:B------:R-:W-:-:S02]  /*8000*/  SEL R128, R129, R128, !P5 ;  /* 0x0000008081807207 */ /* 0x000fc40006800000 */
[----:B------:R-:W-:Y:S02]  /*8010*/  SEL R129, R13, R12, !P5 ;  /* 0x0000000c0d817207 */ /* 0x000fe40006800000 */
[----:B------:R-:W-:Y:S02]  /*8020*/  IADD3 R56, P4, R56, -0x1, RZ ;  /* 0xffffffff38387810 */ /* 0x000fe40007f9e0ff */
[----:B------:R-:W-:Y:S02]  /*8030*/  SEL R12, RZ, 0x1, !P3 ;  /* 0x00000001ff0c7807 */ /* 0x000fe40005800000 */
[----:B------:R-:W-:Y:S02]  /*8040*/  ISETP.GT.U32.AND P3, PT, R14, 0x1103, PT ;  /* 0x000011030e00780c */ /* 0x000fe40003f64070 */
[----:B------:R-:W-:Y:S02]  /*8050*/  IADD3.X R5, R5, -0x1, RZ, P4, !PT ;  /* 0xffffffff05057810 */ /* 0x000fe400027fe4ff */
[----:B------:R-:W-:-:S02]  /*8060*/  ISETP.GT.U32.AND.EX P3, PT, R15, RZ, PT, P3 ;  /* 0x000000ff0f00720c */ /* 0x000fc40003f64130 */
[----:B------:R-:W-:Y:S02]  /*8070*/  LOP3.LUT R4, R5, R4, RZ, 0xfc, !PT ;  /* 0x0000000405047212 */ /* 0x000fe400078efcff */
[----:B------:R-:W-:Y:S02]  /*8080*/  SEL R5, RZ, 0x1fffe, !P3 ;  /* 0x0001fffeff057807 */ /* 0x000fe40005800000 */
[----:B------:R-:W-:Y:S02]  /*8090*/  ISETP.GT.U32.AND P3, PT, R34, 0x1103, PT ;  /* 0x000011032200780c */ /* 0x000fe40003f64070 */
[----:B------:R-:W-:Y:S02]  /*80a0*/  LOP3.LUT R20, R56, R20, RZ, 0xfc, !PT ;  /* 0x0000001438147212 */ /* 0x000fe400078efcff */
[----:B------:R-:W-:Y:S02]  /*80b0*/  ISETP.GT.U32.AND.EX P3, PT, R35, RZ, PT, P3 ;  /* 0x000000ff2300720c */ /* 0x000fe40003f64130 */
[----:B------:R-:W-:-:S02]  /*80c0*/  ISETP.LT.U32.AND P4, PT, R20, 0x40, PT ;  /* 0x000000401400780c */ /* 0x000fc40003f81070 */
[----:B------:R-:W-:Y:S02]  /*80d0*/  SEL R13, RZ, 0x7fff8, !P3 ;  /* 0x0007fff8ff0d7807 */ /* 0x000fe40005800000 */
[----:B------:R-:W-:Y:S01]  /*80e0*/  ISETP.LT.U32.AND.EX P3, PT, R4, RZ, !P1, P4 ;  /* 0x000000ff0400720c */ /* 0x000fe20004f61140 */
[----:B------:R-:W-:-:S12]  /*80f0*/  IMAD.MOV.U32 R4, RZ, RZ, RZ ;  /* 0x000000ffff047224 */ /* 0x000fd800078e00ff */
[----:B------:R0:W3:Y:S01]  /*8100*/  @P3 LDG.E.EL R4, desc[UR4][R10.64+-0x104] ;  /* 0xfffefc040a043981 */ /* 0x0000e2000c2e1900 */
[----:B------:R-:W-:-:S04]  /*8110*/  LOP3.LUT R0, R0, 0xffff7fff, RZ, 0xc0, !PT ;  /* 0xffff7fff00007812 */ /* 0x000fc800078ec0ff */
[----:B------:R-:W-:-:S04]  /*8120*/  @P0 LOP3.LUT R0, R0, 0x8000, RZ, 0xfc, !PT ;  /* 0x0000800000000812 */ /* 0x000fc800078efcff */
[C---:B------:R-:W-:Y:S02]  /*8130*/  LOP3.LUT P0, RZ, R0.reuse, 0x20, RZ, 0xc0, !PT ;  /* 0x0000002000ff7812 */ /* 0x040fe4000780c0ff */
[----:B------:R-:W-:-:S11]  /*8140*/  LOP3.LUT R0, R0, 0xfffeffff, RZ, 0xc0, !PT ;  /* 0xfffeffff00007812 */ /* 0x000fd600078ec0ff */
[----:B------:R-:W-:-:S04]  /*8150*/  @P0 LOP3.LUT R0, R0, 0x10000, RZ, 0xfc, !PT ;  /* 0x0001000000000812 */ /* 0x000fc800078efcff */
[C---:B------:R-:W-:Y:S02]  /*8160*/  LOP3.LUT P0, RZ, R0.reuse, 0x8, RZ, 0xc0, !PT ;  /* 0x0000000800ff7812 */ /* 0x040fe4000780c0ff */
[----:B------:R-:W-:-:S11]  /*8170*/  LOP3.LUT R0, R0, 0xfffdffff, RZ, 0xc0, !PT ;  /* 0xfffdffff00007812 */ /* 0x000fd600078ec0ff */
[----:B------:R-:W-:-:S04]  /*8180*/  @P0 LOP3.LUT R0, R0, 0x20000, RZ, 0xfc, !PT ;  /* 0x0002000000000812 */ /* 0x000fc800078efcff */
[C---:B------:R-:W-:Y:S02]  /*8190*/  LOP3.LUT P0, RZ, R0.reuse, 0x80, RZ, 0xc0, !PT ;  /* 0x0000008000ff7812 */ /* 0x040fe4000780c0ff */
[----:B------:R-:W-:Y:S02]  /*81a0*/  LOP3.LUT R0, R0, 0xfffbffff, RZ, 0xc0, !PT ;  /* 0xfffbffff00007812 */ /* 0x000fe400078ec0ff */
[----:B------:R-:W-:-:S09]  /*81b0*/  ISETP.GT.U32.AND P4, PT, R48, 0x1103, PT ;  /* 0x000011033000780c */ /* 0x000fd20003f84070 */
[----:B------:R-:W-:-:S04]  /*81c0*/  @P0 LOP3.LUT R0, R0, 0x40000, RZ, 0xfc, !PT ;  /* 0x0004000000000812 */ /* 0x000fc800078efcff */
[C---:B------:R-:W-:Y:S02]  /*81d0*/  LOP3.LUT P0, RZ, R0.reuse, 0x100, RZ, 0xc0, !PT ;  /* 0x0000010000ff7812 */ /* 0x040fe4000780c0ff */
[----:B------:R-:W-:Y:S02]  /*81e0*/  ISETP.GT.U32.AND.EX P4, PT, R49, RZ, PT, P4 ;  /* 0x000000ff3100720c */ /* 0x000fe40003f84140 */
[----:B------:R-:W-:Y:S02]  /*81f0*/  LOP3.LUT R0, R0, 0xfff7ffff, RZ, 0xc0, !PT ;  /* 0xfff7ffff00007812 */ /* 0x000fe400078ec0ff */
[----:B0-----:R-:W-:Y:S02]  /*8200*/  SEL R10, RZ, 0x4, !P4 ;  /* 0x00000004ff0a7807 */ /* 0x001fe40006000000 */
[----:B------:R-:W-:-:S04]  /*8210*/  ISETP.GT.U32.AND P4, PT, R16, 0x1103, PT ;  /* 0x000011031000780c */ /* 0x000fc80003f84070 */
[----:B------:R-:W-:Y:S02]  /*8220*/  ISETP.GT.U32.AND.EX P4, PT, R17, RZ, PT, P4 ;  /* 0x000000ff1100720c */ /* 0x000fe40003f84140 */
[----:B------:R-:W-:Y:S02]  /*8230*/  @P0 LOP3.LUT R0, R0, 0x80000, RZ, 0xfc, !PT ;  /* 0x0008000000000812 */ /* 0x000fe400078efcff */
[----:B------:R-:W-:Y:S02]  /*8240*/  SEL R11, RZ, 0x1, !P4 ;  /* 0x00000001ff0b7807 */ /* 0x000fe40006000000 */
[----:B------:R-:W-:Y:S02]  /*8250*/  LOP3.LUT P0, RZ, R0, 0x400, RZ, 0xc0, !PT ;  /* 0x0000040000ff7812 */ /* 0x000fe4000780c0ff */
[----:B------:R-:W-:Y:S01]  /*8260*/  ISETP.GT.U32.AND P4, PT, R18, 0x1103, PT ;  /* 0x000011031200780c */ /* 0x000fe20003f84070 */
[----:B------:R-:W-:-:S03]  /*8270*/  IMAD.IADD R12, R12, 0x1, R5 ;  /* 0x000000010c0c7824 */ /* 0x000fc600078e0205 */
[----:B------:R-:W-:Y:S02]  /*8280*/  ISETP.GT.U32.AND.EX P4, PT, R19, RZ, PT, P4 ;  /* 0x000000ff1300720c */ /* 0x000fe40003f84140 */
[----:B------:R-:W-:Y:S02]  /*8290*/  LOP3.LUT R0, R0, 0xffefffff, RZ, 0xc0, !PT ;  /* 0xffefffff00007812 */ /* 0x000fe400078ec0ff */
[----:B------:R-:W-:Y:S02]  /*82a0*/  SEL R5, RZ, 0x1fffe, !P4 ;  /* 0x0001fffeff057807 */ /* 0x000fe40006000000 */
[----:B------:R-:W-:Y:S02]  /*82b0*/  ISETP.GT.U32.AND P4, PT, R96, 0x1103, PT ;  /* 0x000011036000780c */ /* 0x000fe40003f84070 */
[----:B------:R-:W-:Y:S02]  /*82c0*/  @P0 LOP3.LUT R0, R0, 0x100000, RZ, 0xfc, !PT ;  /* 0x0010000000000812 */ /* 0x000fe400078efcff */
[----:B------:R-:W-:-:S02]  /*82d0*/  LOP3.LUT R12, R12, 0x3, RZ, 0xc0, !PT ;  /* 0x000000030c0c7812 */ /* 0x000fc400078ec0ff */
[----:B------:R-:W-:Y:S02]  /*82e0*/  ISETP.GT.U32.AND.EX P4, PT, R97, RZ, PT, P4 ;  /* 0x000000ff6100720c */ /* 0x000fe40003f84140 */
[----:B------:R-:W-:Y:S02]  /*82f0*/  LOP3.LUT P0, RZ, R0, 0x800, RZ, 0xc0, !PT ;  /* 0x0000080000ff7812 */ /* 0x000fe4000780c0ff */
[----:B------:R-:W-:Y:S02]  /*8300*/  IADD3 R10, R12, R13, R10 ;  /* 0x0000000d0c0a7210 */ /* 0x000fe40007ffe00a */
[----:B------:R-:W-:Y:S02]  /*8310*/  SEL R12, RZ, 0x4, !P4 ;  /* 0x00000004ff0c7807 */ /* 0x000fe40006000000 */
[----:B------:R-:W-:Y:S02]  /*8320*/  ISETP.GT.U32.AND P4, PT, R124, 0x1103, PT ;  /* 0x000011037c00780c */ /* 0x000fe40003f84070 */
[----:B------:R-:W-:-:S02]  /*8330*/  LOP3.LUT R0, R0, 0xffdfffff, RZ, 0xc0, !PT ;  /* 0xffdfffff00007812 */ /* 0x000fc400078ec0ff */
[----:B------:R-:W-:-:S04]  /*8340*/  ISETP.GT.U32.AND.EX P4, PT, R125, RZ, PT, P4 ;  /* 0x000000ff7d00720c */ /* 0x000fc80003f84140 */
[----:B------:R-:W-:Y:S02]  /*8350*/  SEL R13, RZ, 0x7fff8, !P4 ;  /* 0x0007fff8ff0d7807 */ /* 0x000fe40006000000 */
[----:B------:R-:W-:Y:S02]  /*8360*/  ISETP.GT.U32.AND P4, PT, R130, 0x1103, PT ;  /* 0x000011038200780c */ /* 0x000fe40003f84070 */
[----:B------:R-:W-:Y:S02]  /*8370*/  @P0 LOP3.LUT R0, R0, 0x200000, RZ, 0xfc, !PT ;  /* 0x0020000000000812 */ /* 0x000fe400078efcff */
[----:B------:R-:W-:Y:S02]  /*8380*/  ISETP.GT.U32.AND.EX P4, PT, R131, RZ, PT, P4 ;  /* 0x000000ff8300720c */ /* 0x000fe40003f84140 */
[----:B------:R-:W-:Y:S01]  /*8390*/  LOP3.LUT P0, RZ, R0, 0x2000, RZ, 0xc0, !PT ;  /* 0x0000200000ff7812 */ /* 0x000fe2000780c0ff */
[----:B------:R-:W-:Y:S01]  /*83a0*/  IMAD.IADD R11, R11, 0x1, R5 ;  /* 0x000000010b0b7824 */ /* 0x000fe200078e0205 */
[----:B------:R-:W-:Y:S01]  /*83b0*/  SEL R5, RZ, 0x1, !P4 ;  /* 0x00000001ff057807 */ /* 0x000fe20006000000 */
[----:B------:R0:W-:Y:S01]  /*83c0*/  STL.64 [R1+0x90], R120 ;  /* 0x0000907801007387 */ /* 0x0001e20000100a00 */
[----:B------:R-:W-:Y:S01]  /*83d0*/  ISETP.GT.U32.AND P4, PT, R122, 0x1103, PT ;  /* 0x000011037a00780c */ /* 0x000fe20003f84070 */
[----:B------:R-:W-:Y:S01]  /*83e0*/  F2I.S64.TRUNC R56, R221 ;  /* 0x000000dd00387311 */ /* 0x000fe2000020d900 */
[----:B------:R-:W-:-:S02]  /*83f0*/  LOP3.LUT R11, R11, 0x3, RZ, 0xc0, !PT ;  /* 0x000000030b0b7812 */ /* 0x000fc400078ec0ff */
[----:B------:R-:W-:Y:S02]  /*8400*/  ISETP.GT.U32.AND.EX P4, PT, R123, RZ, PT, P4 ;  /* 0x000000ff7b00720c */ /* 0x000fe40003f84140 */
[----:B------:R-:W-:-:S03]  /*8410*/  LOP3.LUT R0, R0, 0xffbfffff, RZ, 0xc0, !PT ;  /* 0xffbfffff00007812 */ /* 0x000fc600078ec0ff */
[----:B0-----:R-:W0:Y:S01]  /*8420*/  F2I.S64.TRUNC R120, R210 ;  /* 0x000000d200787311 */ /* 0x001e22000020d900 */
[----:B------:R-:W-:Y:S02]  /*8430*/  IADD3 R11, R11, R13, R12 ;  /* 0x0000000d0b0b7210 */ /* 0x000fe40007ffe00c */
[----:B------:R-:W-:Y:S02]  /*8440*/  SEL R13, RZ, 0x1fffe, !P4 ;  /* 0x0001fffeff0d7807 */ /* 0x000fe40006000000 */
[----:B------:R-:W-:Y:S02]  /*8450*/  @P0 LOP3.LUT R0, R0, 0x400000, RZ, 0xfc, !PT ;  /* 0x0040000000000812 */ /* 0x000fe400078efcff */
[----:B------:R-:W-:Y:S02]  /*8460*/  ISETP.GT.U32.AND P4, PT, R36, 0x1103, PT ;  /* 0x000011032400780c */ /* 0x000fe40003f84070 */
[----:B------:R-:W-:Y:S02]  /*8470*/  LOP3.LUT R10, R10, 0xf, RZ, 0xc0, !PT ;  /* 0x0000000f0a0a7812 */ /* 0x000fe400078ec0ff */
[----:B------:R-:W-:-:S02]  /*8480*/  LOP3.LUT P0, RZ, R0, 0x40, RZ, 0xc0, !PT ;  /* 0x0000004000ff7812 */ /* 0x000fc4000780c0ff */
[----:B------:R-:W-:Y:S01]  /*8490*/  ISETP.GT.U32.AND.EX P4, PT, R37, RZ, PT, P4 ;  /* 0x000000ff2500720c */ /* 0x000fe20003f84140 */
[----:B------:R-:W-:Y:S01]  /*84a0*/  IMAD R11, R11, 0x10, R10 ;  /* 0x000000100b0b7824 */ /* 0x000fe200078e020a */
[----:B0-----:R0:W-:Y:S01]  /*84b0*/  STL.64 [R1+0x88], R120 ;  /* 0x0000887801007387 */ /* 0x0011e20000100a00 */
[----:B------:R-:W-:Y:S01]  /*84c0*/  IMAD R10, R57, 0x42, RZ ;  /* 0x00000042390a7824 */ /* 0x000fe200078e02ff */
[----:B------:R-:W-:Y:S02]  /*84d0*/  SEL R12, RZ, 0x7fff8, !P4 ;  /* 0x0007fff8ff0c7807 */ /* 0x000fe40006000000 */
[----:B------:R-:W-:Y:S02]  /*84e0*/  ISETP.GT.U32.AND P4, PT, R126, 0x1103, PT ;  /* 0x000011037e00780c */ /* 0x000fe40003f84070 */
[----:B------:R-:W-:Y:S02]  /*84f0*/  LOP3.LUT R0, R0, 0xff7fffff, RZ, 0xc0, !PT ;  /* 0xff7fffff00007812 */ /* 0x000fe400078ec0ff */
[----:B------:R-:W-:Y:S01]  /*8500*/  ISETP.GT.U32.AND.EX P4, PT, R127, RZ, PT, P4 ;  /* 0x000000ff7f00720c */ /* 0x000fe20003f84140 */
[----:B0-----:R-:W-:-:S04]  /*8510*/  IMAD.WIDE.U32 R120, R56, 0x42, R120 ;  /* 0x0000004238787825 */ /* 0x001fc800078e0078 */
[----:B------:R-:W-:Y:S01]  /*8520*/  IMAD.IADD R10, R121, 0x1, R10 ;  /* 0x00000001790a7824 */ /* 0x000fe200078e020a */
[----:B------:R-:W-:Y:S01]  /*8530*/  IADD3 R121, P6, R120, 0x1104, RZ ;  /* 0x0000110478797810 */ /* 0x000fe20007fde0ff */
[----:B------:R-:W-:Y:S01]  /*8540*/  IMAD.IADD R5, R5, 0x1, R13 ;  /* 0x0000000105057824 */ /* 0x000fe200078e020d */
[----:B------:R-:W-:Y:S02]  /*8550*/  @P0 LOP3.LUT R0, R0, 0x800000, RZ, 0xfc, !PT ;  /* 0x0080000000000812 */ /* 0x000fe400078efcff */
[----:B------:R-:W-:Y:S02]  /*8560*/  SEL R13, RZ, 0x4, !P4 ;  /* 0x00000004ff0d7807 */ /* 0x000fe40006000000 */
[----:B------:R-:W-:Y:S01]  /*8570*/  LOP3.LUT P4, RZ, R11, 0xff, RZ, 0xc0, !PT ;  /* 0x000000ff0bff7812 */ /* 0x000fe2000788c0ff */
[----:B------:R-:W-:Y:S01]  /*8580*/  IMAD.X R11, RZ, RZ, R10, P6 ;  /* 0x000000ffff0b7224 */ /* 0x000fe200030e060a */
[----:B------:R-:W-:Y:S02]  /*8590*/  ISETP.GE.AND P5, PT, R10, RZ, PT ;  /* 0x000000ff0a00720c */ /* 0x000fe40003fa6270 */
[----:B------:R-:W-:-:S02]  /*85a0*/  LOP3.LUT P0, RZ, R0, 0x200, RZ, 0xc0, !PT ;  /* 0x0000020000ff7812 */ /* 0x000fc4000780c0ff */
[----:B------:R-:W-:Y:S02]  /*85b0*/  SEL R120, R121, R120, !P5 ;  /* 0x0000007879787207 */ /* 0x000fe40006800000 */
[----:B------:R-:W-:Y:S02]  /*85c0*/  SEL R121, R11, R10, !P5 ;  /* 0x0000000a0b797207 */ /* 0x000fe40006800000 */
[----:B--2---:R-:W-:Y:S02]  /*85d0*/  SEL R10, R9, RZ, P0 ;  /* 0x000000ff090a7207 */ /* 0x004fe40000000000 */
[----:B------:R-:W-:-:S04]  /*85e0*/  LOP3.LUT P0, RZ, R0, 0x800000, RZ, 0xc0, !PT ;  /* 0x0080000000ff7812 */ /* 0x000fc8000780c0ff */
[----:B------:R-:W-:Y:S02]  /*85f0*/  SEL R9, R21, RZ, P0 ;  /* 0x000000ff15097207 */ /* 0x000fe40000000000 */
[C---:B------:R-:W-:Y:S01]  /*8600*/  LOP3.LUT P0, RZ, R0.reuse, 0x400000, RZ, 0xc0, !PT ;  /* 0x0040000000ff7812 */ /* 0x040fe2000780c0ff */
[----:B------:R4:W-:Y:S01]  /*8610*/  STL [R1+0x304], R10 ;  /* 0x0003040a01007387 */ /* 0x0009e20000100800 */
[----:B------:R-:W-:-:S03]  /*8620*/  LOP3.LUT P6, RZ, R0, 0x1000, RZ, 0xc0, !PT ;  /* 0x0000100000ff7812 */ /* 0x000fc600078cc0ff */
[----:B------:R0:W-:Y:S01]  /*8630*/  STL [R1+0x300], R9 ;  /* 0x0003000901007387 */ /* 0x0001e20000100800 */
[----:B----4-:R-:W-:Y:S02]  /*8640*/  SEL R10, R53, RZ, P0 ;  /* 0x000000ff350a7207 */ /* 0x010fe40000000000 */
[----:B------:R-:W-:Y:S02]  /*8650*/  LOP3.LUT P0, RZ, R0, 0x200000, RZ, 0xc0, !PT ;  /* 0x0020000000ff7812 */ /* 0x000fe4000780c0ff */
[----:B0-----:R-:W-:Y:S01]  /*8660*/  SEL R9, R117, RZ, P6 ;  /* 0x000000ff75097207 */ /* 0x001fe20003000000 */
[----:B------:R5:W-:Y:S04]  /*8670*/  STL [R1+0x2fc], R10 ;  /* 0x0002fc0a01007387 */ /* 0x000be80000100800 */
[----:B------:R0:W-:Y:S01]  /*8680*/  STL [R1+0x2f8], R9 ;  /* 0x0002f80901007387 */ /* 0x0001e20000100800 */
[----:B-----5:R-:W-:-:S02]  /*8690*/  SEL R10, R133, RZ, P0 ;  /* 0x000000ff850a7207 */ /* 0x020fc40000000000 */
[----:B------:R-:W-:-:S04]  /*86a0*/  LOP3.LUT P0, RZ, R0, 0x100000, RZ, 0xc0, !PT ;  /* 0x0010000000ff7812 */ /* 0x000fc8000780c0ff */
[----:B0-----:R-:W-:Y:S02]  /*86b0*/  SEL R9, R46, RZ, P0 ;  /* 0x000000ff2e097207 */ /* 0x001fe40000000000 */
[C---:B------:R-:W-:Y:S01]  /*86c0*/  LOP3.LUT P0, RZ, R0.reuse, 0x80000, RZ, 0xc0, !PT ;  /* 0x0008000000ff7812 */ /* 0x040fe2000780c0ff */
[----:B------:R0:W-:Y:S01]  /*86d0*/  STL [R1+0x2f4], R10 ;  /* 0x0002f40a01007387 */ /* 0x0001e20000100800 */
[----:B------:R-:W-:-:S03]  /*86e0*/  LOP3.LUT P5, RZ, R0, 0x2, RZ, 0xc0, !PT ;  /* 0x0000000200ff7812 */ /* 0x000fc600078ac0ff */
[----:B------:R1:W-:Y:S01]  /*86f0*/  STL [R1+0x2f0], R9 ;  /* 0x0002f00901007387 */ /* 0x0003e20000100800 */
[----:B0-----:R-:W-:Y:S02]  /*8700*/  SEL R10, R50, RZ, P0 ;  /* 0x000000ff320a7207 */ /* 0x001fe40000000000 */
[----:B------:R-:W-:-:S04]  /*8710*/  LOP3.LUT P0, RZ, R0, 0x40000, RZ, 0xc0, !PT ;  /* 0x0004000000ff7812 */ /* 0x000fc8000780c0ff */
[----:B-1----:R-:W-:Y:S01]  /*8720*/  SEL R9, R42, RZ, P0 ;  /* 0x000000ff2a097207 */ /* 0x002fe20000000000 */
[----:B------:R-:W-:Y:S04]  /*8730*/  STL [R1+0x2ec], R10 ;  /* 0x0002ec0a01007387 */ /* 0x000fe80000100800 */
[----:B------:R0:W-:Y:S01]  /*8740*/  STL [R1+0x2e8], R9 ;  /* 0x0002e80901007387 */ /* 0x0001e20000100800 */
[----:B------:R-:W-:Y:S02]  /*8750*/  LOP3.LUT P0, RZ, R0, 0x20000, RZ, 0xc0, !PT ;  /* 0x0002000000ff7812 */ /* 0x000fe4000780c0ff */
[----:B0-----:R-:W-:Y:S02]  /*8760*/  SEL R9, R38, RZ, P5 ;  /* 0x000000ff26097207 */ /* 0x001fe40002800000 */
[----:B------:R-:W-:-:S04]  /*8770*/  ISETP.GT.U32.AND P5, PT, R118, 0x1103, PT ;  /* 0x000011037600780c */ /* 0x000fc80003fa4070 */
[----:B------:R-:W-:Y:S02]  /*8780*/  ISETP.GT.U32.AND.EX P5, PT, R119, RZ, PT, P5 ;  /* 0x000000ff7700720c */ /* 0x000fe40003fa4150 */
[----:B------:R-:W-:Y:S02]  /*8790*/  ISETP.LT.AND P4, PT, R2, 0x9, P4 ;  /* 0x000000090200780c */ /* 0x000fe40002781270 */
[----:B------:R-:W-:Y:S02]  /*87a0*/  SEL R2, RZ, 0x1, !P5 ;  /* 0x00000001ff027807 */ /* 0x000fe40006800000 */
[----:B------:R-:W-:Y:S02]  /*87b0*/  ISETP.GT.U32.AND P5, PT, R98, 0x1103, PT ;  /* 0x000011036200780c */ /* 0x000fe40003fa4070 */
[----:B------:R-:W-:Y:S02]  /*87c0*/  SEL R10, R44, RZ, P0 ;  /* 0x000000ff2c0a7207 */ /* 0x000fe40000000000 */
[----:B------:R-:W-:-:S03]  /*87d0*/  ISETP.GT.U32.AND.EX P5, PT, R99, RZ, PT, P5 ;  /* 0x000000ff6300720c */ /* 0x000fc60003fa4150 */
[----:B------:R-:W-:Y:S04]  /*87e0*/  STL [R1+0x2e4], R10 ;  /* 0x0002e40a01007387 */ /* 0x000fe80000100800 */
[----:B------:R0:W-:Y:S01]  /*87f0*/  STL [R1+0x2e0], R9 ;  /* 0x0002e00901007387 */ /* 0x0001e20000100800 */
[C---:B------:R-:W-:Y:S02]  /*8800*/  LOP3.LUT P0, RZ, R0.reuse, 0x10000, RZ, 0xc0, !PT ;  /* 0x0001000000ff7812 */ /* 0x040fe4000780c0ff */
[----:B0-----:R-:W-:Y:S02]  /*8810*/  SEL R9, RZ, 0x1fffe, !P5 ;  /* 0x0001fffeff097807 */ /* 0x001fe40006800000 */
[----:B------:R-:W-:Y:S02]  /*8820*/  LOP3.LUT P5, RZ, R0, 0x10, RZ, 0xc0, !PT ;  /* 0x0000001000ff7812 */ /* 0x000fe400078ac0ff */
[----:B------:R-:W-:-:S02]  /*8830*/  SEL R10, R40, RZ, P0 ;  /* 0x000000ff280a7207 */ /* 0x000fc40000000000 */
[----:B------:R-:W-:Y:S02]  /*8840*/  SEL R8, R8, RZ, P5 ;  /* 0x000000ff08087207 */ /* 0x000fe40002800000 */
[----:B------:R-:W-:Y:S01]  /*8850*/  ISETP.GT.U32.AND P5, PT, R120, 0x1103, PT ;  /* 0x000011037800780c */ /* 0x000fe20003fa4070 */
[----:B------:R-:W-:Y:S03]  /*8860*/  STL [R1+0x2dc], R10 ;  /* 0x0002dc0a01007387 */ /* 0x000fe60000100800 */
[----:B------:R-:W-:Y:S01]  /*8870*/  ISETP.GT.U32.AND.EX P5, PT, R121, RZ, PT, P5 ;  /* 0x000000ff7900720c */ /* 0x000fe20003fa4150 */
[----:B------:R0:W-:Y:S01]  /*8880*/  STL [R1+0x2d8], R8 ;  /* 0x0002d80801007387 */ /* 0x0001e20000100800 */
[----:B------:R-:W-:Y:S01]  /*8890*/  IMAD.IADD R2, R2, 0x1, R9 ;  /* 0x0000000102027824 */ /* 0x000fe200078e0209 */
[----:B------:R-:W-:Y:S02]  /*88a0*/  LOP3.LUT R5, R5, 0x3, RZ, 0xc0, !PT ;  /* 0x0000000305057812 */ /* 0x000fe400078ec0ff */
[----:B0-----:R-:W-:-:S02]  /*88b0*/  SEL R8, RZ, 0x4, !P5 ;  /* 0x00000004ff087807 */ /* 0x001fc40006800000 */
[----:B------:R-:W-:-:S04]  /*88c0*/  ISETP.GT.U32.AND P5, PT, R128, 0x1103, PT ;  /* 0x000011038000780c */ /* 0x000fc80003fa4070 */
[----:B------:R-:W-:Y:S02]  /*88d0*/  ISETP.GT.U32.AND.EX P5, PT, R129, RZ, PT, P5 ;  /* 0x000000ff8100720c */ /* 0x000fe40003fa4150 */
[----:B------:R-:W-:Y:S02]  /*88e0*/  IADD3 R5, R5, R12, R13 ;  /* 0x0000000c05057210 */ /* 0x000fe40007ffe00d */
[----:B------:R-:W-:Y:S02]  /*88f0*/  SEL R9, RZ, 0x7fff8, !P5 ;  /* 0x0007fff8ff097807 */ /* 0x000fe40006800000 */
[----:B------:R-:W-:Y:S02]  /*8900*/  LOP3.LUT R2, R2, 0x3, RZ, 0xc0, !PT ;  /* 0x0000000302027812 */ /* 0x000fe400078ec0ff */
[----:B------:R-:W-:Y:S02]  /*8910*/  LOP3.LUT R5, R5, 0xf, RZ, 0xc0, !PT ;  /* 0x0000000f05057812 */ /* 0x000fe400078ec0ff */
[----:B------:R-:W-:-:S02]  /*8920*/  IADD3 R2, R2, R9, R8 ;  /* 0x0000000902027210 */ /* 0x000fc40007ffe008 */
[----:B------:R-:W-:-:S03]  /*8930*/  LOP3.LUT P5, RZ, R0, 0x4, RZ, 0xc0, !PT ;  /* 0x0000000400ff7812 */ /* 0x000fc600078ac0ff */
[----:B------:R-:W-:Y:S01]  /*8940*/  IMAD R2, R2, 0x10, R5 ;  /* 0x0000001002027824 */ /* 0x000fe200078e0205 */
[----:B------:R-:W-:Y:S02]  /*8950*/  SEL R5, R31, RZ, P5 ;  /* 0x000000ff1f057207 */ /* 0x000fe40002800000 */
[----:B------:R-:W-:Y:S02]  /*8960*/  LOP3.LUT P6, RZ, R0, 0x1, RZ, 0xc0, !PT ;  /* 0x0000000100ff7812 */ /* 0x000fe400078cc0ff */
[----:B------:R-:W-:Y:S01]  /*8970*/  LOP3.LUT P5, RZ, R2, 0xff, RZ, 0xc0, !PT ;  /* 0x000000ff02ff7812 */ /* 0x000fe200078ac0ff */
[----:B------:R0:W-:Y:S01]  /*8980*/  STL [R1+0x2d4], R5 ;  /* 0x0002d40501007387 */ /* 0x0001e20000100800 */
[----:B---3--:R-:W-:Y:S02]  /*8990*/  SEL R2, R4, RZ, P3 ;  /* 0x000000ff04027207 */ /* 0x008fe40001800000 */
[----:B------:R-:W-:Y:S02]  /*89a0*/  ISETP.LT.AND P5, PT, R3, 0x9, P5 ;  /* 0x000000090300780c */ /* 0x000fe40002fa1270 */
[----:B------:R-:W-:-:S02]  /*89b0*/  SEL R3, R7, RZ, P2 ;  /* 0x000000ff07037207 */ /* 0x000fc40001000000 */
[----:B0-----:R-:W-:-:S05]  /*89c0*/  SEL R5, R6, RZ, P6 ;  /* 0x000000ff06057207 */ /* 0x001fca0003000000 */
[----:B------:R0:W-:Y:S04]  /*89d0*/  STL [R1+0x2d0], R5 ;  /* 0x0002d00501007387 */ /* 0x0001e80000100800 */
[----:B------:R0:W-:Y:S04]  /*89e0*/  STL [R1+0x2c8], R2 ;  /* 0x0002c80201007387 */ /* 0x0001e80000100800 */
[----:B------:R0:W-:Y:S01]  /*89f0*/  STL [R1+0x2cc], R3 ;  /* 0x0002cc0301007387 */ /* 0x0001e20000100800 */
[----:B------:R-:W-:Y:S02]  /*8a00*/  PLOP3.LUT P4, PT, P4, P5, PT, 0xa8, 0x0 ;  /* 0x000000000000781c */ /* 0x000fe4000278b570 */
[----:B------:R-:W-:-:S11]  /*8a10*/  LOP3.LUT P0, RZ, R0, 0x8000, RZ, 0xc0, !PT ;  /* 0x0000800000ff7812 */ /* 0x000fd6000780c0ff */
[----:B0-----:R-:W-:Y:S05]  /*8a20*/  @!P4 BRA `(.L_x_1) ;  /* 0x000000000040c947 */ /* 0x001fea0003800000 */
        /* <DEDUP_REMOVED lines=15> */
[----:B0-----:R-:W-:Y:S05]  /*8b20*/  CALL.ABS.NOINC R2 ;  /* 0x0000000002007343 */ /* 0x001fea0003c00000 */
.L_x_1:
[----:B------:R-:W-:Y:S01]  /*8b30*/  IMAD.WIDE.U32 R4, R55, 0x3e0f83e1, RZ ;  /* 0x3e0f83e137047825 */ /* 0x000fe200078e00ff */
[----:B------:R-:W-:Y:S01]  /*8b40*/  SHF.R.S32.HI R238, RZ, 0x1f, R245 ;  /* 0x0000001fffee7819 */ /* 0x000fe200000114f5 */
[----:B------:R-:W-:Y:S05]  /*8b50*/  WARPSYNC.ALL ;  /* 0x0000000000007948 */ /* 0x000fea0003800000 */
[----:B------:R-:W-:Y:S01]  /*8b60*/  BAR.SYNC.DEFER_BLOCKING 0x0 ;  /* 0x0000000000007b1d */ /* 0x000fe20000010000 */
[----:B------:R-:W-:Y:S01]  /*8b70*/  LOP3.LUT R0, R0, 0xffffbfff, RZ, 0xc0, !PT ;  /* 0xffffbfff00007812 */ /* 0x000fe200078ec0ff */
[----:B------:R-:W-:Y:S01]  /*8b80*/  IMAD.WIDE.U32 R2, R54, 0x3e0f83e1, RZ ;  /* 0x3e0f83e136027825 */ /* 0x000fe200078e00ff */
[----:B------:R-:W-:-:S03]  /*8b90*/  SHF.L.U64.HI R238, R245, 0x2, R238 ;  /* 0x00000002f5ee7819 */ /* 0x000fc600000102ee */
[----:B------:R-:W-:-:S04]  /*8ba0*/  IMAD.WIDE.U32 R4, P2, R54, 0xf83e0f8, R4 ;  /* 0x0f83e0f836047825 */ /* 0x000fc80007840004 */
[----:B------:R-:W-:Y:S01]  /*8bb0*/  IMAD.X R9, RZ, RZ, RZ, P2 ;  /* 0x000000ffff097224 */ /* 0x000fe200010e06ff */
[----:B------:R-:W-:Y:S01]  /*8bc0*/  IADD3 RZ, P2, R3, R4, RZ ;  /* 0x0000000403ff7210 */ /* 0x000fe20007f5e0ff */
[----:B------:R-:W-:-:S04]  /*8bd0*/  IMAD.WIDE.U32 R6, R131, 0x3e0f83e1, RZ ;  /* 0x3e0f83e183067825 */ /* 0x000fc800078e00ff */
[----:B------:R-:W-:Y:S02]  /*8be0*/  IMAD.MOV.U32 R8, RZ, RZ, R5 ;  /* 0x000000ffff087224 */ /* 0x000fe400078e0005 */
[----:B------:R-:W-:-:S04]  /*8bf0*/  IMAD.WIDE.U32 R6, P4, R130, 0xf83e0f8, R6 ;  /* 0x0f83e0f882067825 */ /* 0x000fc80007880006 */
[----:B------:R-:W-:-:S04]  /*8c00*/  IMAD.WIDE.U32.X R4, R55, 0xf83e0f8, R8, P2 ;  /* 0x0f83e0f837047825 */ /* 0x000fc800010e0408 */
[----:B------:R-:W-:Y:S01]  /*8c10*/  IMAD.WIDE.U32 R8, R130, 0x3e0f83e1, RZ ;  /* 0x3e0f83e182087825 */ /* 0x000fe200078e00ff */
[----:B------:R-:W-:-:S03]  /*8c20*/  IADD3 R8, P2, R4, -0x3e0f83e1, RZ ;  /* 0xc1f07c1f04087810 */ /* 0x000fc60007f5e0ff */
[----:B------:R-:W-:Y:S01]  /*8c30*/  IMAD.WIDE.U32 R2, R15, 0x3e0f83e1, RZ ;  /* 0x3e0f83e10f027825 */ /* 0x000fe200078e00ff */
[----:B------:R-:W-:Y:S02]  /*8c40*/  IADD3 RZ, P6, R9, R6, RZ ;  /* 0x0000000609ff7210 */ /* 0x000fe40007fde0ff */
[----:B------:R-:W-:Y:S01]  /*8c50*/  IADD3.X R6, R5, -0xf83e0f9, RZ, P2, !PT ;  /* 0xf07c1f0705067810 */ /* 0x000fe200017fe4ff */
[----:B------:R-:W-:Y:S01]  /*8c60*/  IMAD.X R135, RZ, RZ, RZ, P4 ;  /* 0x000000ffff877224 */ /* 0x000fe200020e06ff */
[----:B------:R-:W-:Y:S01]  /*8c70*/  ISETP.LT.AND P4, PT, R55, RZ, PT ;  /* 0x000000ff3700720c */ /* 0x000fe20003f81270 */
[----:B------:R-:W-:Y:S02]  /*8c80*/  IMAD.MOV.U32 R134, RZ, RZ, R7 ;  /* 0x000000ffff867224 */ /* 0x000fe400078e0007 */
[----:B------:R-:W-:Y:S01]  /*8c90*/  IMAD.WIDE.U32 R12, R123, 0x3e0f83e1, RZ ;  /* 0x3e0f83e17b0c7825 */ /* 0x000fe200078e00ff */
[----:B------:R-:W-:Y:S02]  /*8ca0*/  SEL R7, R8, R4, P4 ;  /* 0x0000000408077207 */ /* 0x000fe40002000000 */
[----:B------:R-:W-:Y:S01]  /*8cb0*/  SEL R6, R6, R5, P4 ;  /* 0x0000000506067207 */ /* 0x000fe20002000000 */
[C---:B------:R-:W-:Y:S01]  /*8cc0*/  IMAD.WIDE.U32.X R134, R131.reuse, 0xf83e0f8, R134, P6 ;  /* 0x0f83e0f883867825 */ /* 0x040fe200030e0486 */
[----:B------:R-:W-:-:S02]  /*8cd0*/  ISETP.LT.AND P4, PT, R131, RZ, PT ;  /* 0x000000ff8300720c */ /* 0x000fc40003f81270 */
[----:B------:R-:W-:Y:S01]  /*8ce0*/  SHF.R.S64 R7, R7, 0x2, R6 ;  /* 0x0000000207077819 */ /* 0x000fe20000001006 */
[----:B------:R-:W-:Y:S01]  /*8cf0*/  IMAD.WIDE.U32 R10, R14, 0x3e0f83e1, RZ ;  /* 0x3e0f83e10e0a7825 */ /* 0x000fe200078e00ff */
[----:B------:R-:W-:-:S03]  /*8d00*/  IADD3 R9, P2, R134, -0x3e0f83e1, RZ ;  /* 0xc1f07c1f86097810 */ /* 0x000fc60007f5e0ff */
[----:B------:R-:W-:Y:S01]  /*8d10*/  IMAD.WIDE.U32 R2, P3, R14, 0xf83e0f8, R2 ;  /* 0x0f83e0f80e027825 */ /* 0x000fe20007860002 */
[----:B------:R-:W-:Y:S02]  /*8d20*/  IADD3.X R8, R135, -0xf83e0f9, RZ, P2, !PT ;  /* 0xf07c1f0787087810 */ /* 0x000fe400017fe4ff */
[----:B------:R-:W-:Y:S01]  /*8d30*/  SEL R9, R9, R134, P4 ;  /* 0x0000008609097207 */ /* 0x000fe20002000000 */
[----:B------:R-:W-:Y:S01]  /*8d40*/  IMAD.WIDE.U32 R132, R122, 0x3e0f83e1, RZ ;  /* 0x3e0f83e17a847825 */ /* 0x000fe200078e00ff */
[----:B------:R-:W-:Y:S02]  /*8d50*/  IADD3 RZ, P5, R11, R2, RZ ;  /* 0x000000020bff7210 */ /* 0x000fe40007fbe0ff */
[----:B------:R-:W-:Y:S01]  /*8d60*/  SEL R8, R8, R135, P4 ;  /* 0x0000008708087207 */ /* 0x000fe20002000000 */
[----:B------:R-:W-:-:S03]  /*8d70*/  IMAD.WIDE.U32 R12, P6, R122, 0xf83e0f8, R12 ;  /* 0x0f83e0f87a0c7825 */ /* 0x000fc600078c000c */
[----:B------:R-:W-:Y:S01]  /*8d80*/  SHF.R.S64 R9, R9, 0x2, R8 ;  /* 0x0000000209097819 */ /* 0x000fe20000001008 */
[----:B------:R-:W-:-:S04]  /*8d90*/  IMAD.WIDE.U32 R4, R49, 0x3e0f83e1, RZ ;  /* 0x3e0f83e131047825 */ /* 0x000fc800078e00ff */
[----:B------:R-:W-:Y:S01]  /*8da0*/  IMAD.X R11, RZ, RZ, RZ, P3 ;  /* 0x000000ffff0b7224 */ /* 0x000fe200018e06ff */
[----:B------:R-:W-:Y:S01]  /*8db0*/  IADD3 RZ, P3, R133, R12, RZ ;  /* 0x0000000c85ff7210 */ /* 0x000fe20007f7e0ff */
[----:B------:R-:W-:-:S04]  /*8dc0*/  IMAD.WIDE.U32 R132, R127, 0x3e0f83e1, RZ ;  /* 0x3e0f83e17f847825 */ /* 0x000fc800078e00ff */
[----:B------:R-:W-:-:S04]  /*8dd0*/  IMAD.WIDE.U32 R20, R48, 0x3e0f83e1, RZ ;  /* 0x3e0f83e130147825 */ /* 0x000fc800078e00ff */
[----:B------:R-:W-:-:S04]  /*8de0*/  IMAD.WIDE.U32 R4, P2, R48, 0xf83e0f8, R4 ;  /* 0x0f83e0f830047825 */ /* 0x000fc80007840004 */
[----:B------:R-:W-:Y:S01]  /*8df0*/  IMAD.MOV.U32 R10, RZ, RZ, R3 ;  /* 0x000000ffff0a7224 */ /* 0x000fe200078e0003 */
[----:B------:R-:W-:Y:S01]  /*8e00*/  IADD3 RZ, P4, R21, R4, RZ ;  /* 0x0000000415ff7210 */ /* 0x000fe20007f9e0ff */
[----:B------:R-:W-:-:S04]  /*8e10*/  IMAD.WIDE.U32 R134, R35, 0x3e0f83e1, RZ ;  /* 0x3e0f83e123867825 */ /* 0x000fc800078e00ff */
[----:B------:R-:W-:-:S04]  /*8e20*/  IMAD.WIDE.U32.X R10, R15, 0xf83e0f8, R10, P5 ;  /* 0x0f83e0f80f0a7825 */ /* 0x000fc800028e040a */
[----:B------:R-:W-:-:S04]  /*8e30*/  IMAD.WIDE.U32 R132, P5, R126, 0xf83e0f8, R132 ;  /* 0x0f83e0f87e847825 */ /* 0x000fc800078a0084 */
[----:B------:R-:W-:Y:S02]  /*8e40*/  IMAD.X R21, RZ, RZ, RZ, P6 ;  /* 0x000000ffff157224 */ /* 0x000fe400030e06ff */
[----:B------:R-:W-:Y:S02]  /*8e50*/  IMAD.MOV.U32 R20, RZ, RZ, R13 ;  /* 0x000000ffff147224 */ /* 0x000fe400078e000d */
[----:B------:R-:W-:Y:S02]  /*8e60*/  IMAD.X R137, RZ, RZ, RZ, P2 ;  /* 0x000000ffff897224 */ /* 0x000fe400010e06ff */
[----:B------:R-:W-:Y:S02]  /*8e70*/  IMAD.MOV.U32 R136, RZ, RZ, R5 ;  /* 0x000000ffff887224 */ /* 0x000fe400078e0005 */
[----:B------:R-:W-:-:S04]  /*8e80*/  IMAD.WIDE.U32 R146, R126, 0x3e0f83e1, RZ ;  /* 0x3e0f83e17e927825 */ /* 0x000fc800078e00ff */
[----:B------:R-:W-:Y:S01]  /*8e90*/  IMAD.WIDE.U32 R2, R34, 0x3e0f83e1, RZ ;  /* 0x3e0f83e122027825 */ /* 0x000fe200078e00ff */
[----:B------:R-:W-:-:S03]  /*8ea0*/  IADD3 RZ, P2, R147, R132, RZ ;  /* 0x0000008493ff7210 */ /* 0x000fc60007f5e0ff */
[----:B------:R-:W-:-:S04]  /*8eb0*/  IMAD.WIDE.U32 R134, P6, R34, 0xf83e0f8, R134 ;  /* 0x0f83e0f822867825 */ /* 0x000fc800078c0086 */
[----:B------:R-:W-:Y:S01]  /*8ec0*/  IMAD.X R13, RZ, RZ, RZ, P5 ;  /* 0x000000ffff0d7224 */ /* 0x000fe200028e06ff */
[----:B------:R-:W-:Y:S01]  /*8ed0*/  IADD3 R31, P5, R10, -0x3e0f83e1, RZ ;  /* 0xc1f07c1f0a1f7810 */ /* 0x000fe20007fbe0ff */
[----:B------:R-:W-:Y:S01]  /*8ee0*/  IMAD.WIDE.U32.X R20, R123, 0xf83e0f8, R20, P3 ;  /* 0x0f83e0f87b147825 */ /* 0x000fe200018e0414 */
[----:B------:R-:W-:Y:S02]  /*8ef0*/  IADD3 RZ, P3, R3, R134, RZ ;  /* 0x0000008603ff7210 */ /* 0x000fe40007f7e0ff */
[----:B------:R-:W-:Y:S01]  /*8f00*/  IADD3.X R33, R11, -0xf83e0f9, RZ, P5, !PT ;  /* 0xf07c1f070b217810 */ /* 0x000fe20002ffe4ff */
[----:B------:R-:W-:Y:S01]  /*8f10*/  IMAD.WIDE.U32.X R4, R49, 0xf83e0f8, R136, P4 ;  /* 0x0f83e0f831047825 */ /* 0x000fe200020e0488 */
[----:B------:R-:W-:Y:S02]  /*8f20*/  ISETP.LT.AND P5, PT, R15, RZ, PT ;  /* 0x000000ff0f00720c */ /* 0x000fe40003fa1270 */
[----:B------:R-:W-:Y:S01]  /*8f30*/  IADD3 R132, P4, R20, -0x3e0f83e1, RZ ;  /* 0xc1f07c1f14847810 */ /* 0x000fe20007f9e0ff */
[----:B------:R-:W-:Y:S01]  /*8f40*/  IMAD.X R3, RZ, RZ, RZ, P6 ;  /* 0x000000ffff037224 */ /* 0x000fe200030e06ff */
[----:B------:R-:W-:Y:S01]  /*8f50*/  IADD3 R148, P6, R4, -0x3e0f83e1, RZ ;  /* 0xc1f07c1f04947810 */ /* 0x000fe20007fde0ff */
[----:B------:R-:W-:Y:S01]  /*8f60*/  IMAD.MOV.U32 R12, RZ, RZ, R133 ;  /* 0x000000ffff0c7224 */ /* 0x000fe200078e0085 */
[----:B------:R-:W-:Y:S01]  /*8f70*/  SEL R10, R31, R10, P5 ;  /* 0x0000000a1f0a7207 */ /* 0x000fe20002800000 */
[----:B------:R-:W-:Y:S01]  /*8f80*/  IMAD.MOV.U32 R2, RZ, RZ, R135 ;  /* 0x000000ffff027224 */ /* 0x000fe200078e0087 */
[----:B------:R-:W-:Y:S01]  /*8f90*/  IADD3.X R133, R21, -0xf83e0f9, RZ, P4, !PT ;  /* 0xf07c1f0715857810 */ /* 0x000fe200027fe4ff */
[----:B------:R-:W-:Y:S01]  /*8fa0*/  IMAD.WIDE.U32.X R12, R127, 0xf83e0f8, R12, P2 ;  /* 0x0f83e0f87f0c7825 */ /* 0x000fe200010e040c */
[----:B------:R-:W-:-:S02]  /*8fb0*/  ISETP.LT.AND P4, PT, R49, RZ, PT ;  /* 0x000000ff3100720c */ /* 0x000fc40003f81270 */
[----:B------:R-:W-:Y:S01]  /*8fc0*/  IADD3.X R31, R5, -0xf83e0f9, RZ, P6, !PT ;  /* 0xf07c1f07051f7810 */ /* 0x000fe200037fe4ff */
[----:B------:R-:W-:Y:S01]  /*8fd0*/  IMAD.WIDE.U32.X R2, R35, 0xf83e0f8, R2, P3 ;  /* 0x0f83e0f823027825 */ /* 0x000fe200018e0402 */
[----:B------:R-:W-:Y:S02]  /*8fe0*/  SEL R11, R33, R11, P5 ;  /* 0x0000000b210b7207 */ /* 0x000fe40002800000 */
[----:B------:R-:W-:Y:S01]  /*8ff0*/  ISETP.LT.AND P5, PT, R123, RZ, PT ;  /* 0x000000ff7b00720c */ /* 0x000fe20003fa1270 */
[----:B------:R-:W-:Y:S01]  /*9000*/  IMAD.SHL.U32 R245, R245, 0x4, RZ ;  /* 0x00000004f5f57824 */ /* 0x000fe200078e00ff */
[----:B------:R-:W-:Y:S02]  /*9010*/  SEL R148, R148, R4, P4 ;  /* 0x0000000494947207 */ /* 0x000fe40002000000 */
[----:B------:R-:W-:Y:S01]  /*9020*/  SEL R31, R31, R5, P4 ;  /* 0x000000051f1f7207 */ /* 0x000fe20002000000 */
[----:B------:R-:W-:Y:S01]  /*9030*/  IMAD.WIDE.U32 R4, R37, 0x3e0f83e1, RZ ;  /* 0x3e0f83e125047825 */ /* 0x000fe200078e00ff */
[----:B------:R-:W-:-:S02]  /*9040*/  IADD3 R50, P2, R12, -0x3e0f83e1, RZ ;  /* 0xc1f07c1f0c327810 */ /* 0x000fc40007f5e0ff */
[----:B------:R-:W-:Y:S02]  /*9050*/  IADD3 R42, P4, R2, -0x3e0f83e1, RZ ;  /* 0xc1f07c1f022a7810 */ /* 0x000fe40007f9e0ff */
[----:B------:R-:W-:Y:S02]  /*9060*/  SEL R132, R132, R20, P5 ;  /* 0x0000001484847207 */ /* 0x000fe40002800000 */
[----:B------:R-:W-:Y:S02]  /*9070*/  SEL R133, R133, R21, P5 ;  /* 0x0000001585857207 */ /* 0x000fe40002800000 */
[----:B------:R-:W-:Y:S02]  /*9080*/  ISETP.LT.AND P3, PT, R127, RZ, PT ;  /* 0x000000ff7f00720c */ /* 0x000fe40003f61270 */
[----:B------:R-:W-:Y:S02]  /*9090*/  ISETP.LT.AND P5, PT, R35, RZ, PT ;  /* 0x000000ff2300720c */ /* 0x000fe40003fa1270 */
[----:B------:R-:W-:Y:S01]  /*90a0*/  IADD3.X R46, R13, -0xf83e0f9, RZ, P2, !PT ;  /* 0xf07c1f070d2e7810 */ /* 0x000fe200017fe4ff */
[----:B------:R-:W-:Y:S01]  /*90b0*/  IMAD.WIDE.U32 R4, P2, R36, 0xf83e0f8, R4 ;  /* 0x0f83e0f824047825 */ /* 0x000fe20007840004 */
[----:B------:R-:W-:-:S02]  /*90c0*/  IADD3.X R40, R3, -0xf83e0f9, RZ, P4, !PT ;  /* 0xf07c1f0703287810 */ /* 0x000fc400027fe4ff */
[----:B------:R-:W-:Y:S01]  /*90d0*/  SEL R50, R50, R12, P3 ;  /* 0x0000000c32327207 */ /* 0x000fe20001800000 */
[----:B------:R-:W-:Y:S01]  /*90e0*/  IMAD.X R21, RZ, RZ, RZ, P2 ;  /* 0x000000ffff157224 */ /* 0x000fe200010e06ff */
[----:B------:R-:W-:Y:S01]  /*90f0*/  SEL R46, R46, R13, P3 ;  /* 0x0000000d2e2e7207 */ /* 0x000fe20001800000 */
[----:B------:R-:W-:Y:S01]  /*9100*/  IMAD.WIDE.U32 R12, R17, 0x3e0f83e1, RZ ;  /* 0x3e0f83e1110c7825 */ /* 0x000fe200078e00ff */
[----:B------:R-:W-:Y:S02]  /*9110*/  SEL R42, R42, R2, P5 ;  /* 0x000000022a2a7207 */ /* 0x000fe40002800000 */
[----:B------:R-:W-:Y:S01]  /*9120*/  SEL R40, R40, R3, P5 ;  /* 0x0000000328287207 */ /* 0x000fe20002800000 */
[----:B------:R-:W-:Y:S01]  /*9130*/  IMAD.WIDE.U32 R2, R36, 0x3e0f83e1, RZ ;  /* 0x3e0f83e124027825 */ /* 0x000fe200078e00ff */
[----:B------:R-:W-:Y:S02]  /*9140*/  SHF.R.S64 R132, R132, 0x2, R133 ;  /* 0x0000000284847819 */ /* 0x000fe40000001085 */
[----:B------:R-:W-:Y:S01]  /*9150*/  SHF.R.S64 R148, R148, 0x2, R31 ;  /* 0x0000000294947819 */ /* 0x000fe2000000101f */
[----:B------:R-:W-:Y:S01]  /*9160*/  IMAD.MOV.U32 R20, RZ, RZ, R5 ;  /* 0x000000ffff147224 */ /* 0x000fe200078e0005 */
[----:B------:R-:W-:Y:S01]  /*9170*/  IADD3 RZ, P3, R3, R4, RZ ;  /* 0x0000000403ff7210 */ /* 0x000fe20007f7e0ff */
[----:B------:R-:W-:Y:S01]  /*9180*/  IMAD.WIDE.U32 R2, P4, R16, 0xf83e0f8, R12 ;  /* 0x0f83e0f810027825 */ /* 0x000fe2000788000c */
[----:B------:R-:W-:-:S02]  /*9190*/  SHF.R.S64 R50, R50, 0x2, R46 ;  /* 0x0000000232327819 */ /* 0x000fc4000000102e */
[----:B------:R-:W-:Y:S01]  /*91a0*/  SHF.R.S64 R42, R42, 0x2, R40 ;  /* 0x000000022a2a7819 */ /* 0x000fe20000001028 */
[----:B------:R-:W-:-:S04]  /*91b0*/  IMAD.WIDE.U32 R12, R16, 0x3e0f83e1, RZ ;  /* 0x3e0f83e1100c7825 */ /* 0x000fc800078e00ff */
[C---:B------:R-:W-:Y:S01]  /*91c0*/  IMAD.WIDE.U32.X R20, R37.reuse, 0xf83e0f8, R20, P3 ;  /* 0x0f83e0f825147825 */ /* 0x040fe200018e0414 */
[----:B------:R-:W-:Y:S02]  /*91d0*/  IADD3 RZ, P5, R13, R2, RZ ;  /* 0x000000020dff7210 */ /* 0x000fe40007fbe0ff */
[----:B------:R-:W-:Y:S01]  /*91e0*/  ISETP.LT.AND P3, PT, R37, RZ, PT ;  /* 0x000000ff2500720c */ /* 0x000fe20003f61270 */
[----:B------:R-:W-:Y:S01]  /*91f0*/  IMAD.X R5, RZ, RZ, RZ, P4 ;  /* 0x000000ffff057224 */ /* 0x000fe200020e06ff */
[----:B------:R-:W-:Y:S01]  /*9200*/  IADD3 R146, P2, R20, -0x3e0f83e1, RZ ;  /* 0xc1f07c1f14927810 */ /* 0x000fe20007f5e0ff */
[----:B------:R-:W-:-:S03]  /*9210*/  IMAD.MOV.U32 R4, RZ, RZ, R3 ;  /* 0x000000ffff047224 */ /* 0x000fc600078e0003 */
[----:B------:R-:W-:Y:S01]  /*9220*/  IADD3.X R147, R21, -0xf83e0f9, RZ, P2, !PT ;  /* 0xf07c1f0715937810 */ /* 0x000fe200017fe4ff */
[----:B------:R-:W-:Y:S01]  /*9230*/  IMAD.WIDE.U32.X R2, R17, 0xf83e0f8, R4, P5 ;  /* 0x0f83e0f811027825 */ /* 0x000fe200028e0404 */
[----:B------:R-:W-:Y:S02]  /*9240*/  SEL R146, R146, R20, P3 ;  /* 0x0000001492927207 */ /* 0x000fe40001800000 */
[----:B------:R-:W-:Y:S01]  /*9250*/  SEL R147, R147, R21, P3 ;  /* 0x0000001593937207 */ /* 0x000fe20001800000 */
[----:B------:R-:W-:Y:S01]  /*9260*/  IMAD.WIDE.U32 R4, R118, 0x3e0f83e1, RZ ;  /* 0x3e0f83e176047825 */ /* 0x000fe200078e00ff */
[----:B------:R-:W-:Y:S02]  /*9270*/  IADD3 R136, P2, R2, -0x3e0f83e1, RZ ;  /* 0xc1f07c1f02887810 */ /* 0x000fe40007f5e0ff */
[----:B------:R-:W-:Y:S02]  /*9280*/  ISETP.LT.AND P3, PT, R17, RZ, PT ;  /* 0x000000ff1100720c */ /* 0x000fe40003f61270 */
[----:B------:R-:W-:-:S02]  /*9290*/  IADD3.X R137, R3, -0xf83e0f9, RZ, P2, !PT ;  /* 0xf07c1f0703897810 */ /* 0x000fc400017fe4ff */
[----:B------:R-:W-:Y:S02]  /*92a0*/  SEL R136, R136, R2, P3 ;  /* 0x0000000288887207 */ /* 0x000fe40001800000 */
[----:B------:R-:W-:Y:S01]  /*92b0*/  SEL R137, R137, R3, P3 ;  /* 0x0000000389897207 */ /* 0x000fe20001800000 */
[----:B------:R-:W-:-:S04]  /*92c0*/  IMAD.WIDE.U32 R2, R119, 0x3e0f83e1, RZ ;  /* 0x3e0f83e177027825 */ /* 0x000fc800078e00ff */
[----:B------:R-:W-:-:S04]  /*92d0*/  IMAD.WIDE.U32 R2, P2, R118, 0xf83e0f8, R2 ;  /* 0x0f83e0f876027825 */ /* 0x000fc80007840002 */
[----:B------:R-:W-:Y:S01]  /*92e0*/  IMAD.MOV.U32 R4, RZ, RZ, R3 ;  /* 0x000000ffff047224 */ /* 0x000fe200078e0003 */
[----:B------:R-:W-:Y:S01]  /*92f0*/  IADD3 RZ, P3, R5, R2, RZ ;  /* 0x0000000205ff7210 */ /* 0x000fe20007f7e0ff */
[----:B------:R-:W-:Y:S02]  /*9300*/  IMAD.X R5, RZ, RZ, RZ, P2 ;  /* 0x000000ffff057224 */ /* 0x000fe400010e06ff */
[----:B------:R-:W-:-:S04]  /*9310*/  IMAD.WIDE.U32 R2, R19, 0x3e0f83e1, RZ ;  /* 0x3e0f83e113027825 */ /* 0x000fc800078e00ff */
[C---:B------:R-:W-:Y:S01]  /*9320*/  IMAD.WIDE.U32.X R4, R119.reuse, 0xf83e0f8, R4, P3 ;  /* 0x0f83e0f877047825 */ /* 0x040fe200018e0404 */
[----:B------:R-:W-:Y:S02]  /*9330*/  ISETP.LT.AND P3, PT, R119, RZ, PT ;  /* 0x000000ff7700720c */ /* 0x000fe40003f61270 */
[----:B------:R-:W-:-:S04]  /*9340*/  IADD3 R150, P2, R4, -0x3e0f83e1, RZ ;  /* 0xc1f07c1f04967810 */ /* 0x000fc80007f5e0ff */
[----:B------:R-:W-:Y:S01]  /*9350*/  IADD3.X R33, R5, -0xf83e0f9, RZ, P2, !PT ;  /* 0xf07c1f0705217810 */ /* 0x000fe200017fe4ff */
[----:B------:R-:W-:Y:S01]  /*9360*/  IMAD.WIDE.U32 R2, P2, R18, 0xf83e0f8, R2 ;  /* 0x0f83e0f812027825 */ /* 0x000fe20007840002 */
[----:B------:R-:W-:Y:S02]  /*9370*/  SEL R150, R150, R4, P3 ;  /* 0x0000000496967207 */ /* 0x000fe40001800000 */
[----:B------:R-:W-:Y:S01]  /*9380*/  SEL R33, R33, R5, P3 ;  /* 0x0000000521217207 */ /* 0x000fe20001800000 */
[----:B------:R-:W-:-:S04]  /*9390*/  IMAD.WIDE.U32 R4, R18, 0x3e0f83e1, RZ ;  /* 0x3e0f83e112047825 */ /* 0x000fc800078e00ff */
        /* <DEDUP_REMOVED lines=62> */
[----:B------:R-:W-:-:S04]  /*9780*/  IMAD.X R5, RZ, RZ, RZ, P2 ;  /* 0x000000ffff057224 */ /* 0x000fc800010e06ff */
[C---:B------:R-:W-:Y:S01]  /*9790*/  IMAD.WIDE.U32.X R4, R129.reuse, 0xf83e0f8, R4, P3 ;  /* 0x0f83e0f881047825 */ /* 0x040fe200018e0404 */
[----:B------:R-:W-:Y:S02]  /*97a0*/  ISETP.LT.AND P3, PT, R129, RZ, PT ;  /* 0x000000ff8100720c */ /* 0x000fe40003f61270 */
[----:B------:R-:W-:-:S04]  /*97b0*/  IADD3 R155, P2, R4, -0x3e0f83e1, RZ ;  /* 0xc1f07c1f049b7810 */ /* 0x000fc80007f5e0ff */
[----:B------:R-:W-:Y:S02]  /*97c0*/  IADD3.X R53, R5, -0xf83e0f9, RZ, P2, !PT ;  /* 0xf07c1f0705357810 */ /* 0x000fe400017fe4ff */
[C---:B------:R-:W-:Y:S02]  /*97d0*/  LEA.HI R2, P2, R6.reuse, R7, RZ, 0x1 ;  /* 0x0000000706027211 */ /* 0x040fe400078508ff */
[----:B------:R-:W-:Y:S02]  /*97e0*/  SEL R155, R155, R4, P3 ;  /* 0x000000049b9b7207 */ /* 0x000fe40001800000 */
[----:B------:R-:W-:Y:S01]  /*97f0*/  LEA.HI.X.SX32 R3, R6, RZ, 0x1e, P2 ;  /* 0x000000ff06037211 */ /* 0x000fe200010ff6ff */
[----:B------:R-:W-:Y:S01]  /*9800*/  IMAD.WIDE.U32 R6, R2, 0x3e0f83e1, RZ ;  /* 0x3e0f83e102067825 */ /* 0x000fe200078e00ff */
[----:B------:R-:W-:-:S03]  /*9810*/  SEL R53, R53, R5, P3 ;  /* 0x0000000535357207 */ /* 0x000fc60001800000 */
[----:B------:R-:W-:-:S04]  /*9820*/  IMAD.WIDE.U32 R4, R3, 0x3e0f83e1, RZ ;  /* 0x3e0f83e103047825 */ /* 0x000fc800078e00ff */
        /* <DEDUP_REMOVED lines=29> */
[----:B------:R-:W-:Y:S02]  /*9a00*/  LEA.HI.X.SX32 R13, R13, RZ, 0x1e, P2 ;  /* 0x000000ff0d0d7211 */ /* 0x000fe400010ff6ff */
[----:B------:R-:W-:Y:S01]  /*9a10*/  SEL R9, R6, R9, P3 ;  /* 0x0000000906097207 */ /* 0x000fe20001800000 */
[----:B------:R-:W-:-:S03]  /*9a20*/  IMAD.WIDE.U32 R6, R152, -0x42, R2 ;  /* 0xffffffbe98067825 */ /* 0x000fc600078e0002 */
[----:B------:R-:W-:Y:S01]  /*9a30*/  SHF.R.S64 R8, R8, 0x2, R9 ;  /* 0x0000000208087819 */ /* 0x000fe20000001009 */
[----:B------:R-:W-:Y:S01]  /*9a40*/  IMAD R13, R13, -0x42, RZ ;  /* 0xffffffbe0d0d7824 */ /* 0x000fe200078e02ff */
[----:B------:R-:W-:Y:S02]  /*9a50*/  LEA R2, P3, R6, R88, 0x8 ;  /* 0x0000005806027211 */ /* 0x000fe400078640ff */
[----:B------:R-:W-:Y:S02]  /*9a60*/  LEA.HI R151, P2, R9, R8, RZ, 0x1 ;  /* 0x0000000809977211 */ /* 0x000fe400078508ff */
[----:B------:R-:W-:Y:S01]  /*9a70*/  IADD3 R152, R7, -R152, R13 ;  /* 0x8000009807987210 */ /* 0x000fe20007ffe00d */
[----:B------:R-:W-:Y:S01]  /*9a80*/  IMAD R7, R5, -0x42, RZ ;  /* 0xffffffbe05077824 */ /* 0x000fe200078e02ff */
[----:B------:R-:W-:Y:S02]  /*9a90*/  IADD3 R2, P4, R245, R2, RZ ;  /* 0x00000002f5027210 */ /* 0x000fe40007f9e0ff */
[----:B------:R-:W-:-:S02]  /*9aa0*/  LEA.HI.X.SX32 R9, R9, RZ, 0x1e, P2 ;  /* 0x000000ff09097211 */ /* 0x000fc400010ff6ff */
[----:B------:R-:W-:Y:S01]  /*9ab0*/  LEA R12, P2, R54, R2, 0x2 ;  /* 0x00000002360c7211 */ /* 0x000fe200078410ff */
[----:B------:R-:W-:Y:S01]  /*9ac0*/  IMAD.WIDE.U32 R2, R151, -0x42, R4 ;  /* 0xffffffbe97027825 */ /* 0x000fe200078e0004 */
[----:B------:R-:W-:Y:S02]  /*9ad0*/  IADD3 R131, R131, -R4, R7 ;  /* 0x8000000483837210 */ /* 0x000fe40007ffe007 */
[----:B------:R-:W-:Y:S01]  /*9ae0*/  SHF.R.S64 R4, R10, 0x2, R11 ;  /* 0x000000020a047819 */ /* 0x000fe2000000100b */
[----:B------:R-:W-:Y:S01]  /*9af0*/  IMAD R5, R9, -0x42, RZ ;  /* 0xffffffbe09057824 */ /* 0x000fe200078e02ff */
[----:B------:R-:W-:Y:S02]  /*9b00*/  LEA.HI.X R8, R6, R89, R152, 0x8, P3 ;  /* 0x0000005906087211 */ /* 0x000fe400018f4498 */
[----:B------:R-:W-:Y:S02]  /*9b10*/  LEA.HI R4, P3, R11, R4, RZ, 0x1 ;  /* 0x000000040b047211 */ /* 0x000fe400078708ff */
[----:B------:R-:W-:Y:S01]  /*9b20*/  IADD3 R151, R3, -R151, R5 ;  /* 0x8000009703977210 */ /* 0x000fe20007ffe005 */
[----:B------:R-:W-:Y:S01]  /*9b30*/  IMAD.X R8, R238, 0x1, R8, P4 ;  /* 0x00000001ee087824 */ /* 0x000fe200020e0608 */
[----:B------:R-:W-:Y:S01]  /*9b40*/  LEA.HI.X.SX32 R5, R11, RZ, 0x1e, P3 ;  /* 0x000000ff0b057211 */ /* 0x000fe200018ff6ff */
[----:B------:R-:W-:Y:S01]  /*9b50*/  IMAD.WIDE.U32 R20, R4, 0x3e0f83e1, RZ ;  /* 0x3e0f83e104147825 */ /* 0x000fe200078e00ff */
[----:B------:R-:W-:-:S02]  /*9b60*/  LEA R10, P4, R2, R88, 0x8 ;  /* 0x00000058020a7211 */ /* 0x000fc400078840ff */
[----:B------:R-:W-:Y:S01]  /*9b70*/  LEA.HI.X R13, R54, R8, R149, 0x2, P2 ;  /* 0x00000008360d7211 */ /* 0x000fe200010f1495 */
[----:B------:R-:W-:Y:S01]  /*9b80*/  IMAD.WIDE.U32 R8, R5, 0x3e0f83e1, RZ ;  /* 0x3e0f83e105087825 */ /* 0x000fe200078e00ff */
[----:B------:R-:W-:Y:S02]  /*9b90*/  IADD3 R10, P5, R10, R245, RZ ;  /* 0x000000f50a0a7210 */ /* 0x000fe40007fbe0ff */
[----:B------:R-:W-:Y:S02]  /*9ba0*/  LEA.HI.X R3, R2, R89, R151, 0x8, P4 ;  /* 0x0000005902037211 */ /* 0x000fe400020f4497 */
[----:B------:R-:W-:Y:S02]  /*9bb0*/  LEA R10, P4, R130, R10, 0x2 ;  /* 0x0000000a820a7211 */ /* 0x000fe400078810ff */
[----:B------:R-:W-:Y:S01]  /*9bc0*/  IADD3 R54, P2, R54, -0x1, RZ ;  /* 0xffffffff36367810 */ /* 0x000fe20007f5e0ff */
[----:B------:R-:W-:Y:S02]  /*9bd0*/  IMAD.X R3, R3, 0x1, R238, P5 ;  /* 0x0000000103037824 */ /* 0x000fe400028e06ee */
[----:B------:R-:W-:Y:S01]  /*9be0*/  IMAD.WIDE.U32 R8, P5, R4, 0xf83e0f8, R8 ;  /* 0x0f83e0f804087825 */ /* 0x000fe200078a0008 */
[----:B------:R-:W-:-:S02]  /*9bf0*/  IADD3.X R153, R149, -0x1, RZ, P2, !PT ;  /* 0xffffffff95997810 */ /* 0x000fc400017fe4ff */
[----:B------:R-:W-:Y:S01]  /*9c00*/  LEA.HI.X R11, R130, R3, R131, 0x2, P4 ;  /* 0x00000003820b7211 */ /* 0x000fe200020f1483 */
[----:B------:R-:W-:Y:S01]  /*9c10*/  IMAD.X R7, RZ, RZ, RZ, P5 ;  /* 0x000000ffff077224 */ /* 0x000fe200028e06ff */
[----:B------:R-:W-:Y:S02]  /*9c20*/  IADD3 RZ, P6, R21, R8, RZ ;  /* 0x0000000815ff7210 */ /* 0x000fe40007fde0ff */
[----:B------:R-:W-:Y:S01]  /*9c30*/  IADD3 R8, P3, R6, -0x1, RZ ;  /* 0xffffffff06087810 */ /* 0x000fe20007f7e0ff */
[----:B------:R-:W-:Y:S01]  /*9c40*/  IMAD.MOV.U32 R6, RZ, RZ, R9 ;  /* 0x000000ffff067224 */ /* 0x000fe200078e0009 */
[----:B------:R-:W-:Y:S02]  /*9c50*/  IADD3 R130, P4, R130, -0x1, RZ ;  /* 0xffffffff82827810 */ /* 0x000fe40007f9e0ff */
[----:B------:R-:W-:Y:S01]  /*9c60*/  LOP3.LUT R8, R8, R54, RZ, 0xfc, !PT ;  /* 0x0000003608087212 */ /* 0x000fe200078efcff */
[C---:B------:R-:W-:Y:S01]  /*9c70*/  IMAD.WIDE.U32.X R6, R5.reuse, 0xf83e0f8, R6, P6 ;  /* 0x0f83e0f805067825 */ /* 0x040fe200030e0406 */
[----:B------:R-:W-:-:S02]  /*9c80*/  ISETP.LT.AND P6, PT, R5, RZ, PT ;  /* 0x000000ff0500720c */ /* 0x000fc40003fc1270 */
[----:B------:R-:W-:Y:S02]  /*9c90*/  ISETP.LT.U32.AND P2, PT, R8, 0x40, PT ;  /* 0x000000400800780c */ /* 0x000fe40003f41070 */
[----:B------:R-:W-:Y:S02]  /*9ca0*/  IADD3 R44, P5, R6, -0x3e0f83e1, RZ ;  /* 0xc1f07c1f062c7810 */ /* 0x000fe40007fbe0ff */
[----:B------:R-:W-:Y:S02]  /*9cb0*/  IADD3.X R152, R152, -0x1, RZ, P3, !PT ;  /* 0xffffffff98987810 */ /* 0x000fe40001ffe4ff */
[----:B------:R-:W-:Y:S02]  /*9cc0*/  IADD3.X R9, R7, -0xf83e0f9, RZ, P5, !PT ;  /* 0xf07c1f0707097810 */ /* 0x000fe40002ffe4ff */
[----:B------:R-:W-:Y:S02]  /*9cd0*/  LEA.HI R132, P5, R133, R132, RZ, 0x1 ;  /* 0x0000008485847211 */ /* 0x000fe400078b08ff */
[----:B------:R-:W-:-:S02]  /*9ce0*/  SEL R44, R44, R6, P6 ;  /* 0x000000062c2c7207 */ /* 0x000fc40003000000 */
[----:B------:R-:W-:Y:S02]  /*9cf0*/  LEA.HI.X.SX32 R133, R133, RZ, 0x1e, P5 ;  /* 0x000000ff85857211 */ /* 0x000fe400028ff6ff */
[----:B------:R-:W-:Y:S02]  /*9d00*/  IADD3 R55, P5, R2, -0x1, RZ ;  /* 0xffffffff02377810 */ /* 0x000fe40007fbe0ff */
[----:B------:R-:W-:Y:S01]  /*9d10*/  SEL R9, R9, R7, P6 ;  /* 0x0000000709097207 */ /* 0x000fe20003000000 */
[----:B------:R-:W-:Y:S01]  /*9d20*/  IMAD.WIDE.U32 R2, R133, 0x3e0f83e1, RZ ;  /* 0x3e0f83e185027825 */ /* 0x000fe200078e00ff */
[----:B------:R-:W-:Y:S02]  /*9d30*/  LOP3.LUT R130, R55, R130, RZ, 0xfc, !PT ;  /* 0x0000008237827212 */ /* 0x000fe400078efcff */
[----:B------:R-:W-:Y:S01]  /*9d40*/  IADD3.X R151, R151, -0x1, RZ, P5, !PT ;  /* 0xffffffff97977810 */ /* 0x000fe20002ffe4ff */
[----:B------:R-:W-:Y:S01]  /*9d50*/  IMAD.WIDE.U32 R6, R132, 0x3e0f83e1, RZ ;  /* 0x3e0f83e184067825 */ /* 0x000fe200078e00ff */
[----:B------:R-:W-:-:S02]  /*9d60*/  ISETP.LT.U32.AND P3, PT, R130, 0x40, PT ;  /* 0x000000408200780c */ /* 0x000fc40003f61070 */
[----:B------:R-:W-:Y:S01]  /*9d70*/  LOP3.LUT R130, R152, R153, RZ, 0xfc, !PT ;  /* 0x0000009998827212 */ /* 0x000fe200078efcff */
[----:B------:R-:W-:-:S03]  /*9d80*/  IMAD.WIDE.U32 R2, P6, R132, 0xf83e0f8, R2 ;  /* 0x0f83e0f884027825 */ /* 0x000fc600078c0002 */
[----:B------:R-:W-:Y:S01]  /*9d90*/  ISETP.LT.U32.AND.EX P2, PT, R130, RZ, !P0, P2 ;  /* 0x000000ff8200720c */ /* 0x000fe20004741120 */
[----:B------:R-:W-:Y:S01]  /*9da0*/  IMAD.X R21, RZ, RZ, RZ, P6 ;  /* 0x000000ffff157224 */ /* 0x000fe200030e06ff */
[----:B------:R-:W-:Y:S01]  /*9db0*/  IADD3 RZ, P6, R7, R2, RZ ;  /* 0x0000000207ff7210 */ /* 0x000fe20007fde0ff */
[----:B------:R-:W-:-:S04]  /*9dc0*/  IMAD.MOV.U32 R20, RZ, RZ, R3 ;  /* 0x000000ffff147224 */ /* 0x000fc800078e0003 */
[----:B------:R-:W-:-:S03]  /*9dd0*/  IMAD.WIDE.U32.X R20, R133, 0xf83e0f8, R20, P6 ;  /* 0x0f83e0f885147825 */ /* 0x000fc600030e0414 */
[----:B------:R-:W-:-:S03]  /*9de0*/  IADD3 R161, P6, R20, -0x3e0f83e1, RZ ;  /* 0xc1f07c1f14a17810 */ /* 0x000fc60007fde0ff */
[----:B------:R-:W-:Y:S02]  /*9df0*/  @P2 LOP3.LUT R0, R0, 0x4000, RZ, 0xfc, !PT ;  /* 0x0000400000002812 */ /* 0x000fe400078efcff */
[----:B------:R-:W-:Y:S02]  /*9e00*/  IADD3.X R160, R21, -0xf83e0f9, RZ, P6, !PT ;  /* 0xf07c1f0715a07810 */ /* 0x000fe400037fe4ff */
[----:B------:R-:W-:-:S04]  /*9e10*/  ISETP.LT.AND P6, PT, R133, RZ, PT ;  /* 0x000000ff8500720c */ /* 0x000fc80003fc1270 */
[----:B------:R-:W-:Y:S02]  /*9e20*/  SEL R161, R161, R20, P6 ;  /* 0x00000014a1a17207 */ /* 0x000fe40003000000 */
[----:B------:R-:W-:Y:S02]  /*9e30*/  SEL R160, R160, R21, P6 ;  /* 0x00000015a0a07207 */ /* 0x000fe40003000000 */
[----:B------:R-:W-:-:S04]  /*9e40*/  LEA.HI R54, P6, R31, R148, RZ, 0x1 ;  /* 0x000000941f367211 */ /* 0x000fc800078d08ff */
[----:B------:R-:W-:Y:S01]  /*9e50*/  LEA.HI.X.SX32 R55, R31, RZ, 0x1e, P6 ;  /* 0x000000ff1f377211 */ /* 0x000fe200030ff6ff */
[----:B------:R-:W-:-:S04]  /*9e60*/  IMAD.WIDE.U32 R6, R54, 0x3e0f83e1, RZ ;  /* 0x3e0f83e136067825 */ /* 0x000fc800078e00ff */
[----:B------:R-:W-:-:S04]  /*9e70*/  IMAD.WIDE.U32 R2, R55, 0x3e0f83e1, RZ ;  /* 0x3e0f83e137027825 */ /* 0x000fc800078e00ff */
        /* <DEDUP_REMOVED lines=26> */
[----:B------:R-:W-:Y:S01]  /*a020*/  IMAD.WIDE.U32 R20, R2, 0x3e0f83e1, RZ ;  /* 0x3e0f83e102147825 */ /* 0x000fe200078e00ff */
[----:B------:R-:W-:-:S03]  /*a030*/  IADD3.X R40, R131, -0x1, RZ, P4, !PT ;  /* 0xffffffff83287810 */ /* 0x000fc600027fe4ff */
[----:B------:R-:W-:Y:S01]  /*a040*/  IMAD.WIDE.U32 R6, R3, 0x3e0f83e1, RZ ;  /* 0x3e0f83e103067825 */ /* 0x000fe200078e00ff */
[----:B------:R-:W-:Y:S02]  /*a050*/  LOP3.LUT R40, R151, R40, RZ, 0xfc, !PT ;  /* 0x0000002897287212 */ /* 0x000fe400078efcff */
[----:B------:R-:W-:Y:S02]  /*a060*/  SHF.R.S64 R146, R146, 0x2, R147 ;  /* 0x0000000292927819 */ /* 0x000fe40000001093 */
[----:B------:R-:W-:Y:S01]  /*a070*/  ISETP.LT.U32.AND.EX P6, PT, R40, RZ, !P1, P3 ;  /* 0x000000ff2800720c */ /* 0x000fe20004fc1130 */
[----:B------:R-:W-:Y:S01]  /*a080*/  IMAD.WIDE.U32 R6, P4, R2, 0xf83e0f8, R6 ;  /* 0x0f83e0f802067825 */ /* 0x000fe20007880006 */
[----:B------:R-:W-:-:S03]  /*a090*/  ISETP.LT.AND P3, PT, R3, RZ, PT ;  /* 0x000000ff0300720c */ /* 0x000fc60003f61270 */
[----:B------:R-:W-:Y:S01]  /*a0a0*/  IMAD.MOV.U32 R20, RZ, RZ, R7 ;  /* 0x000000ffff147224 */ /* 0x000fe200078e0007 */
[----:B------:R-:W-:Y:S01]  /*a0b0*/  IADD3 RZ, P5, R21, R6, RZ ;  /* 0x0000000615ff7210 */ /* 0x000fe20007fbe0ff */
[----:B------:R-:W-:Y:S01]  /*a0c0*/  IMAD.X R21, RZ, RZ, RZ, P4 ;  /* 0x000000ffff157224 */ /* 0x000fe200020e06ff */
[----:B------:R-:W-:Y:S02]  /*a0d0*/  LOP3.LUT P4, RZ, R0, 0x4000, RZ, 0xc0, !PT ;  /* 0x0000400000ff7812 */ /* 0x000fe4000788c0ff */
[----:B------:R-:W-:Y:S02]  /*a0e0*/  CS2R R6, SRZ ;  /* 0x0000000000067805 */ /* 0x000fe4000001ff00 */
[----:B------:R-:W-:Y:S01]  /*a0f0*/  SHF.R.S64 R136, R136, 0x2, R137 ;  /* 0x0000000288887819 */ /* 0x000fe20000001089 */
[----:B------:R-:W-:-:S04]  /*a100*/  IMAD.WIDE.U32.X R20, R3, 0xf83e0f8, R20, P5 ;  /* 0x0f83e0f803147825 */ /* 0x000fc800028e0414 */
[----:B------:R-:W-:Y:S01]  /*a110*/  IMAD.SHL.U32 R190, R236, 0x2, RZ ;  /* 0x00000002ecbe7824 */ /* 0x000fe200078e00ff */
[----:B------:R-:W-:Y:S01]  /*a120*/  IADD3 R42, P2, R20, -0x3e0f83e1, RZ ;  /* 0xc1f07c1f142a7810 */ /* 0x000fe20007f5e0ff */
[----:B------:R0:W2:Y:S01]  /*a130*/  @P6 LDG.E.EL R6, desc[UR4][R10.64+-0x104] ;  /* 0xfffefc040a066981 */ /* 0x0000a2000c2e1900 */
[----:B------:R-:W-:Y:S02]  /*a140*/  SHF.R.S64 R150, R150, 0x2, R33 ;  /* 0x0000000296967819 */ /* 0x000fe40000001021 */
[----:B------:R-:W-:Y:S01]  /*a150*/  IADD3.X R40, R21, -0xf83e0f9, RZ, P2, !PT ;  /* 0xf07c1f0715287810 */ /* 0x000fe200017fe4ff */
[----:B------:R1:W3:Y:S01]  /*a160*/  @P4 LDG.E.EL R7, desc[UR4][R12.64+-0x104] ;  /* 0xfffefc040c074981 */ /* 0x0002e2000c2e1900 */
[C---:B------:R-:W-:Y:S02]  /*a170*/  LEA.HI R146, P2, R147.reuse, R146, RZ, 0x1 ;  /* 0x0000009293927211 */ /* 0x040fe400078508ff */
[----:B------:R-:W-:Y:S02]  /*a180*/  SEL R42, R42, R20, P3 ;  /* 0x000000142a2a7207 */ /* 0x000fe40001800000 */
[----:B------:R-:W-:-:S02]  /*a190*/  LEA.HI.X.SX32 R147, R147, RZ, 0x1e, P2 ;  /* 0x000000ff93937211 */ /* 0x000fc400010ff6ff */
[----:B------:R-:W-:Y:S02]  /*a1a0*/  SEL R40, R40, R21, P3 ;  /* 0x0000001528287207 */ /* 0x000fe40001800000 */
[----:B------:R-:W-:Y:S01]  /*a1b0*/  SHF.R.S64 R162, R162, 0x2, R154 ;  /* 0x00000002a2a27819 */ /* 0x000fe2000000109a */
[----:B0-----:R-:W-:Y:S01]  /*a1c0*/  IMAD.WIDE.U32 R10, R147, 0x3e0f83e1, RZ ;  /* 0x3e0f83e1930a7825 */ /* 0x001fe200078e00ff */
[----:B------:R-:W-:Y:S02]  /*a1d0*/  SHF.R.S64 R44, R44, 0x2, R9 ;  /* 0x000000022c2c7819 */ /* 0x000fe40000001009 */
[----:B------:R-:W-:Y:S01]  /*a1e0*/  SHF.R.S32.HI R237, RZ, 0x1f, R29 ;  /* 0x0000001fffed7819 */ /* 0x000fe2000001141d */
[----:B-1----:R-:W-:Y:S01]  /*a1f0*/  IMAD.WIDE.U32 R12, R146, 0x3e0f83e1, RZ ;  /* 0x3e0f83e1920c7825 */ /* 0x002fe200078e00ff */
[----:B------:R-:W-:Y:S02]  /*a200*/  SHF.R.S64 R159, R159, 0x2, R156 ;  /* 0x000000029f9f7819 */ /* 0x000fe4000000109c */
[----:B------:R-:W-:Y:S01]  /*a210*/  SHF.R.S64 R134, R134, 0x2, R135 ;  /* 0x0000000286867819 */ /* 0x000fe20000001087 */
[----:B------:R-:W-:Y:S01]  /*a220*/  IMAD.WIDE.U32 R10, P2, R146, 0xf83e0f8, R10 ;  /* 0x0f83e0f8920a7825 */ /* 0x000fe2000784000a */
[----:B------:R-:W-:-:S02]  /*a230*/  SHF.R.S64 R158, R158, 0x2, R117 ;  /* 0x000000029e9e7819 */ /* 0x000fc40000001075 */
[----:B------:R-:W-:Y:S01]  /*a240*/  SHF.R.S64 R157, R157, 0x2, R38 ;  /* 0x000000029d9d7819 */ /* 0x000fe20000001026 */
[----:B------:R-:W-:Y:S01]  /*a250*/  IMAD.MOV.U32 R12, RZ, RZ, R11 ;  /* 0x000000ffff0c7224 */ /* 0x000fe200078e000b */
[----:B------:R-:W-:Y:S01]  /*a260*/  IADD3 RZ, P3, R13, R10, RZ ;  /* 0x0000000a0dff7210 */ /* 0x000fe20007f7e0ff */
[----:B------:R-:W-:Y:S01]  /*a270*/  IMAD.X R13, RZ, RZ, RZ, P2 ;  /* 0x000000ffff0d7224 */ /* 0x000fe200010e06ff */
[----:B------:R-:W-:Y:S01]  /*a280*/  SHF.R.S64 R155, R155, 0x2, R53 ;  /* 0x000000029b9b7819 */ /* 0x000fe20000001035 */
[----:B------:R-:W-:Y:S01]  /*a290*/  IMAD.WIDE.U32 R122, R132, -0x42, R122 ;  /* 0xffffffbe847a7825 */ /* 0x000fe200078e007a */
[----:B------:R-:W-:-:S03]  /*a2a0*/  LOP3.LUT R0, R0, 0xffffdfff, RZ, 0xc0, !PT ;  /* 0xffffdfff00007812 */ /* 0x000fc600078ec0ff */
[----:B------:R-:W-:Y:S01]  /*a2b0*/  IMAD.WIDE.U32.X R12, R147, 0xf83e0f8, R12, P3 ;  /* 0x0f83e0f8930c7825 */ /* 0x000fe200018e040c */
[----:B------:R-:W-:Y:S02]  /*a2c0*/  LOP3.LUT R10, R244, 0xe, R190, 0xf8, !PT ;  /* 0x0000000ef40a7812 */ /* 0x000fe400078ef8be */
[----:B------:R-:W-:Y:S02]  /*a2d0*/  SHF.L.U64.HI R237, R29, 0x2, R237 ;  /* 0x000000021ded7819 */ /* 0x000fe400000102ed */
[----:B------:R-:W-:Y:S02]  /*a2e0*/  IADD3 R152, P2, R12, -0x3e0f83e1, RZ ;  /* 0xc1f07c1f0c987810 */ /* 0x000fe40007f5e0ff */
[----:B------:R-:W-:Y:S02]  /*a2f0*/  @P6 LOP3.LUT R0, R0, 0x2000, RZ, 0xfc, !PT ;  /* 0x0000200000006812 */ /* 0x000fe400078efcff */
[----:B------:R-:W-:Y:S02]  /*a300*/  IADD3.X R153, R13, -0xf83e0f9, RZ, P2, !PT ;  /* 0xf07c1f070d997810 */ /* 0x000fe400017fe4ff */
[----:B------:R-:W-:-:S04]  /*a310*/  LEA.HI R136, P2, R137, R136, RZ, 0x1 ;  /* 0x0000008889887211 */ /* 0x000fc800078508ff */
[----:B------:R-:W-:Y:S02]  /*a320*/  LEA.HI.X.SX32 R137, R137, RZ, 0x1e, P2 ;  /* 0x000000ff89897211 */ /* 0x000fe400010ff6ff */
[----:B------:R-:W-:Y:S02]  /*a330*/  ISETP.GT.U32.AND P2, PT, R10, 0x7ffffff6, PT ;  /* 0x7ffffff60a00780c */ /* 0x000fe40003f44070 */
[----:B------:R-:W-:Y:S01]  /*a340*/  ISETP.LT.AND P3, PT, R147, RZ, PT ;  /* 0x000000ff9300720c */ /* 0x000fe20003f61270 */
[----:B------:R-:W-:-:S03]  /*a350*/  IMAD.WIDE.U32 R10, R137, 0x3e0f83e1, RZ ;  /* 0x3e0f83e1890a7825 */ /* 0x000fc600078e00ff */
[----:B------:R-:W-:Y:S02]  /*a360*/  SEL R152, R152, R12, P3 ;  /* 0x0000000c98987207 */ /* 0x000fe40001800000 */
[----:B------:R-:W-:Y:S01]  /*a370*/  SEL R153, R153, R13, P3 ;  /* 0x0000000d99997207 */ /* 0x000fe20001800000 */
[----:B------:R-:W-:-:S04]  /*a380*/  IMAD.WIDE.U32 R10, P3, R136, 0xf83e0f8, R10 ;  /* 0x0f83e0f8880a7825 */ /* 0x000fc8000786000a */
        /* <DEDUP_REMOVED lines=8> */
[----:B------:R-:W-:Y:S02]  /*a410*/  SEL R151, R151, R12, P4 ;  /* 0x0000000c97977207 */ /* 0x000fe40002000000 */
[----:B------:R-:W-:Y:S02]  /*a420*/  LEA.HI R12, P3, R33, R150, RZ, 0x1 ;  /* 0x00000096210c7211 */ /* 0x000fe400078708ff */
[----:B------:R-:W-:Y:S02]  /*a430*/  SEL R167, R167, R13, P4 ;  /* 0x0000000da7a77207 */ /* 0x000fe40002000000 */
[----:B------:R-:W-:-:S05]  /*a440*/  LEA.HI.X.SX32 R13, R33, RZ, 0x1e, P3 ;  /* 0x000000ff210d7211 */ /* 0x000fca00018ff6ff */
        /* <DEDUP_REMOVED lines=11> */
[C---:B------:R-:W-:Y:S02]  /*a500*/  LEA.HI R20, P3, R154.reuse, R162, RZ, 0x1 ;  /* 0x000000a29a147211 */ /* 0x040fe400078708ff */
        /* <DEDUP_REMOVED lines=8> */
[----:B------:R-:W-:Y:S01]  /*a590*/  IMAD.WIDE.U32.X R130, R21, 0xf83e0f8, R130, P4 ;  /* 0x0f83e0f815827825 */ /* 0x000fe200020e0482 */
[----:B------:R-:W-:Y:S02]  /*a5a0*/  SEL R154, R41, R143, P2 ;  /* 0x0000008f299a7207 */ /* 0x000fe40001000000 */
[----:B------:R-:W-:-:S04]  /*a5b0*/  IADD3 R171, P3, R130, -0x3e0f83e1, RZ ;  /* 0xc1f07c1f82ab7810 */ /* 0x000fc80007f7e0ff */
[----:B------:R-:W-:Y:S02]  /*a5c0*/  IADD3.X R170, R131, -0xf83e0f9, RZ, P3, !PT ;  /* 0xf07c1f0783aa7810 */ /* 0x000fe40001ffe4ff */
[----:B------:R-:W-:Y:S02]  /*a5d0*/  LEA.HI R143, P3, R9, R44, RZ, 0x1 ;  /* 0x0000002c098f7211 */ /* 0x000fe400078708ff */
[----:B------:R-:W-:Y:S02]  /*a5e0*/  ISETP.LT.AND P4, PT, R21, RZ, PT ;  /* 0x000000ff1500720c */ /* 0x000fe40003f81270 */
[----:B------:R-:W-:Y:S02]  /*a5f0*/  LEA.HI.X.SX32 R9, R9, RZ, 0x1e, P3 ;  /* 0x000000ff09097211 */ /* 0x000fe400018ff6ff */
[----:B------:R-:W-:Y:S02]  /*a600*/  SEL R171, R171, R130, P4 ;  /* 0x00000082abab7207 */ /* 0x000fe40002000000 */
[----:B------:R-:W-:Y:S01]  /*a610*/  SEL R170, R170, R131, P4 ;  /* 0x00000083aaaa7207 */ /* 0x000fe20002000000 */
[----:B------:R-:W-:-:S04]  /*a620*/  IMAD.WIDE.U32 R130, R4, -0x42, R14 ;  /* 0xffffffbe04827825 */ /* 0x000fc800078e000e */
[----:B------:R-:W-:Y:S02]  /*a630*/  IMAD R14, R5, -0x42, RZ ;  /* 0xffffffbe050e7824 */ /* 0x000fe400078e02ff */
[----:B------:R-:W-:-:S04]  /*a640*/  IMAD.WIDE.U32 R10, R143, -0x42, R4 ;  /* 0xffffffbe8f0a7825 */ /* 0x000fc800078e0004 */
[----:B------:R-:W-:Y:S01]  /*a650*/  IMAD R9, R9, -0x42, RZ ;  /* 0xffffffbe09097824 */ /* 0x000fe200078e02ff */
[----:B------:R-:W-:Y:S02]  /*a660*/  IADD3 R4, R131, -R4, R14 ;  /* 0x8000000483047210 */ /* 0x000fe40007ffe00e */
[----:B------:R-:W-:Y:S02]  /*a670*/  LEA R14, P3, R10, R88, 0x8 ;  /* 0x000000580a0e7211 */ /* 0x000fe400078640ff */
[----:B------:R-:W-:Y:S01]  /*a680*/  IADD3 R143, R11, -R143, R9 ;  /* 0x8000008f0b8f7210 */ /* 0x000fe20007ffe009 */
[----:B------:R-:W-:-:S03]  /*a690*/  IMAD.SHL.U32 R9, R29, 0x4, RZ ;  /* 0x000000041d097824 */ /* 0x000fc600078e00ff */
[----:B------:R-:W-:Y:S02]  /*a6a0*/  LEA.HI.X R5, R10, R89, R143, 0x8, P3 ;  /* 0x000000590a057211 */ /* 0x000fe400018f448f */
[----:B------:R-:W-:-:S05]  /*a6b0*/  IADD3 R14, P3, R9, R14, RZ ;  /* 0x0000000e090e7210 */ /* 0x000fca0007f7e0ff */
[----:B------:R-:W-:Y:S01]  /*a6c0*/  IMAD.X R5, R237, 0x1, R5, P3 ;  /* 0x00000001ed057824 */ /* 0x000fe200018e0605 */
[----:B------:R-:W-:Y:S02]  /*a6d0*/  LEA R14, P3, R130, R14, 0x2 ;  /* 0x0000000e820e7211 */ /* 0x000fe400078610ff */
[----:B------:R-:W-:Y:S02]  /*a6e0*/  SEL R240, R32, R140, P2 ;  /* 0x0000008c20f07207 */ /* 0x000fe40001000000 */
[----:B------:R-:W-:Y:S02]  /*a6f0*/  SEL R32, R39, R142, P2 ;  /* 0x0000008e27207207 */ /* 0x000fe40001000000 */
[----:B------:R-:W-:Y:S02]  /*a700*/  LEA.HI.X R15, R130, R5, R4, 0x2, P3 ;  /* 0x00000005820f7211 */ /* 0x000fe400018f1404 */
[----:B------:R-:W-:Y:S02]  /*a710*/  SEL R41, R45, R145, P2 ;  /* 0x000000912d297207 */ /* 0x000fe40001000000 */
[----:B------:R-:W-:-:S02]  /*a720*/  IADD3 R39, P3, R130, -0x1, RZ ;  /* 0xffffffff82277810 */ /* 0x000fc40007f7e0ff */
[----:B------:R-:W-:Y:S02]  /*a730*/  SHF.R.S64 R45, R161, 0x2, R160 ;  /* 0x00000002a12d7819 */ /* 0x000fe400000010a0 */
[----:B------:R-:W-:Y:S02]  /*a740*/  SEL R44, R47, R138, P2 ;  /* 0x0000008a2f2c7207 */ /* 0x000fe40001000000 */
[----:B------:R-:W-:Y:S02]  /*a750*/  IADD3.X R47, R4, -0x1, RZ, P3, !PT ;  /* 0xffffffff042f7810 */ /* 0x000fe40001ffe4ff */
[----:B------:R-:W-:-:S04]  /*a760*/  LEA.HI R45, P3, R160, R45, RZ, 0x1 ;  /* 0x0000002da02d7211 */ /* 0x000fc800078708ff */
[----:B------:R-:W-:Y:S02]  /*a770*/  LEA.HI.X.SX32 R160, R160, RZ, 0x1e, P3 ;  /* 0x000000ffa0a07211 */ /* 0x000fe400018ff6ff */
[C---:B------:R-:W-:Y:S02]  /*a780*/  LEA.HI R138, P3, R156.reuse, R159, RZ, 0x1 ;  /* 0x0000009f9c8a7211 */ /* 0x040fe400078708ff */
[----:B------:R-:W-:Y:S02]  /*a790*/  SEL R242, R23, R139, P2 ;  /* 0x0000008b17f27207 */ /* 0x000fe40001000000 */
[----:B------:R-:W-:Y:S02]  /*a7a0*/  LEA.HI.X.SX32 R139, R156, RZ, 0x1e, P3 ;  /* 0x000000ff9c8b7211 */ /* 0x000fe400018ff6ff */
[----:B------:R-:W-:Y:S02]  /*a7b0*/  LOP3.LUT R4, R244, 0xe, R190, 0xf8, !PT ;  /* 0x0000000ef4047812 */ /* 0x000fe400078ef8be */
[----:B------:R-:W-:-:S02]  /*a7c0*/  IADD3 R140, P4, R10, -0x1, RZ ;  /* 0xffffffff0a8c7810 */ /* 0x000fc40007f9e0ff */
[----:B------:R-:W-:Y:S01]  /*a7d0*/  ISETP.GT.U32.AND P3, PT, R4, 0x7ffffff5, PT ;  /* 0x7ffffff50400780c */ /* 0x000fe20003f64070 */
[----:B------:R-:W-:Y:S01]  /*a7e0*/  IMAD.WIDE.U32 R4, R139, 0x3e0f83e1, RZ ;  /* 0x3e0f83e18b047825 */ /* 0x000fe200078e00ff */
[----:B------:R-:W-:-:S03]  /*a7f0*/  IADD3.X R143, R143, -0x1, RZ, P4, !PT ;  /* 0xffffffff8f8f7810 */ /* 0x000fc600027fe4ff */
[----:B------:R-:W-:-:S04]  /*a800*/  IMAD.WIDE.U32 R10, R138, 0x3e0f83e1, RZ ;  /* 0x3e0f83e18a0a7825 */ /* 0x000fc800078e00ff */
[----:B------:R-:W-:Y:S01]  /*a810*/  IMAD.WIDE.U32 R4, P4, R138, 0xf83e0f8, R4 ;  /* 0x0f83e0f88a047825 */ /* 0x000fe20007880004 */
[----:B------:R-:W-:-:S03]  /*a820*/  SEL R172, R28, R141, P2 ;  /* 0x0000008d1cac7207 */ /* 0x000fc60001000000 */
        /* <DEDUP_REMOVED lines=10> */
[----:B------:R-:W-:-:S05]  /*a8d0*/  LEA.HI.X.SX32 R135, R135, RZ, 0x1e, P4 ;  /* 0x000000ff87877211 */ /* 0x000fca00020ff6ff */
[----:B------:R-:W-:-:S04]  /*a8e0*/  IMAD.WIDE.U32 R4, R135, 0x3e0f83e1, RZ ;  /* 0x3e0f83e187047825 */ /* 0x000fc800078e00ff */
[----:B------:R-:W-:-:S04]  /*a8f0*/  IMAD.WIDE.U32 R10, R134, 0x3e0f83e1, RZ ;  /* 0x3e0f83e1860a7825 */ /* 0x000fc800078e00ff */
[----:B------:R-:W-:-:S04]  /*a900*/  IMAD.WIDE.U32 R4, P4, R134, 0xf83e0f8, R4 ;  /* 0x0f83e0f886047825 */ /* 0x000fc80007880004 */
[----:B------:R-:W-:Y:S01]  /*a910*/  IMAD.X R29, RZ, RZ, RZ, P4 ;  /* 0x000000ffff1d7224 */ /* 0x000fe200020e06ff */
[----:B------:R-:W-:Y:S01]  /*a920*/  IADD3 RZ, P4, R11, R4, RZ ;  /* 0x000000040bff7210 */ /* 0x000fe20007f9e0ff */
[----:B------:R-:W-:-:S04]  /*a930*/  IMAD.MOV.U32 R28, RZ, RZ, R5 ;  /* 0x000000ffff1c7224 */ /* 0x000fc800078e0005 */
[----:B------:R-:W-:Y:S01]  /*a940*/  IMAD.WIDE.U32.X R28, R135, 0xf83e0f8, R28, P4 ;  /* 0x0f83e0f8871c7825 */ /* 0x000fe200020e041c */
[----:B------:R-:W-:Y:S02]  /*a950*/  SEL R43, R43, R144, P2 ;  /* 0x000000902b2b7207 */ /* 0x000fe40001000000 */
        /* <DEDUP_REMOVED lines=12> */
[----:B------:R-:W-:Y:S01]  /*aa20*/  IMAD.MOV.U32 R28, RZ, RZ, R5 ;  /* 0x000000ffff1c7224 */ /* 0x000fe200078e0005 */
[----:B------:R-:W-:-:S03]  /*aa30*/  SEL R169, R26, R52, P3 ;  /* 0x000000341aa97207 */ /* 0x000fc60001800000 */
[----:B------:R-:W-:Y:S01]  /*aa40*/  IMAD.WIDE.U32.X R28, R131, 0xf83e0f8, R28, P4 ;  /* 0x0f83e0f8831c7825 */ /* 0x000fe200020e041c */
[----:B------:R-:W-:Y:S02]  /*aa50*/  LOP3.LUT R26, R140, R39, RZ, 0xfc, !PT ;  /* 0x000000278c1a7212 */ /* 0x000fe400078efcff */
        /* <DEDUP_REMOVED lines=19> */
[----:B------:R-:W-:Y:S01]  /*ab90*/  LEA.HI R4, P4, R53, R155, RZ, 0x1 ;  /* 0x0000009b35047211 */ /* 0x000fe200078908ff */
[----:B------:R-:W-:-:S03]  /*aba0*/  IMAD.WIDE.U32 R38, R45, -0x42, R132 ;  /* 0xffffffbe2d267825 */ /* 0x000fc600078e0084 */
[----:B------:R-:W-:Y:S01]  /*abb0*/  LEA.HI.X.SX32 R5, R53, RZ, 0x1e, P4 ;  /* 0x000000ff35057211 */ /* 0x000fe200020ff6ff */
[----:B------:R-:W-:Y:S01]  /*abc0*/  IMAD R160, R160, -0x42, RZ ;  /* 0xffffffbea0a07824 */ /* 0x000fe200078e02ff */
[----:B------:R-:W-:Y:S01]  /*abd0*/  ISETP.LT.U32.AND P4, PT, R26, 0x40, PT ;  /* 0x000000401a00780c */ /* 0x000fe20003f81070 */
[----:B------:R-:W-:Y:S01]  /*abe0*/  IMAD R26, R133, -0x42, RZ ;  /* 0xffffffbe851a7824 */ /* 0x000fe200078e02ff */
[C---:B------:R-:W-:Y:S02]  /*abf0*/  LEA R28, P5, R38.reuse, R88, 0x8 ;  /* 0x00000058261c7211 */ /* 0x040fe400078a40ff */
[----:B------:R-:W-:Y:S02]  /*ac00*/  IADD3 R45, R39, -R45, R160 ;  /* 0x8000002d272d7210 */ /* 0x000fe40007ffe0a0 */
[----:B------:R-:W-:Y:S02]  /*ac10*/  IADD3 R132, R123, -R132, R26 ;  /* 0x800000847b847210 */ /* 0x000fe40007ffe01a */
[----:B------:R-:W-:-:S02]  /*ac20*/  LEA.HI.X R26, R38, R89, R45, 0x8, P5 ;  /* 0x00000059261a7211 */ /* 0x000fc400028f442d */
[----:B------:R-:W-:Y:S02]  /*ac30*/  IADD3 R28, P5, R28, R9, RZ ;  /* 0x000000091c1c7210 */ /* 0x000fe40007fbe0ff */
[----:B------:R-:W-:-:S03]  /*ac40*/  LOP3.LUT R0, R0, 0xffff7fff, RZ, 0xc0, !PT ;  /* 0xffff7fff00007812 */ /* 0x000fc600078ec0ff */
[----:B------:R-:W-:Y:S01]  /*ac50*/  IMAD.X R26, R26, 0x1, R237, P5 ;  /* 0x000000011a1a7824 */ /* 0x000fe200028e06ed */
[----:B------:R-:W-:Y:S02]  /*ac60*/  LEA R28, P5, R122, R28, 0x2 ;  /* 0x0000001c7a1c7211 */ /* 0x000fe400078a10ff */
[----:B------:R-:W-:Y:S02]  /*ac70*/  @P2 LOP3.LUT R0, R0, 0x8000, RZ, 0xfc, !PT ;  /* 0x0000800000002812 */ /* 0x000fe400078efcff */
[----:B------:R-:W-:Y:S02]  /*ac80*/  LEA.HI.X R29, R122, R26, R132, 0x2, P5 ;  /* 0x0000001a7a1d7211 */ /* 0x000fe400028f1484 */
[----:B------:R-:W-:Y:S01]  /*ac90*/  IADD3 R26, P2, R38, -0x1, RZ ;  /* 0xffffffff261a7810 */ /* 0x000fe20007f5e0ff */
[----:B------:R-:W-:Y:S01]  /*aca0*/  IMAD.WIDE.U32 R38, R5, 0x3e0f83e1, RZ ;  /* 0x3e0f83e105267825 */ /* 0x000fe200078e00ff */
[----:B------:R-:W-:Y:S02]  /*acb0*/  SEL R156, R25, R51, P3 ;  /* 0x00000033199c7207 */ /* 0x000fe40001800000 */
[----:B------:R-:W-:-:S02]  /*acc0*/  LOP3.LUT R25, R143, R47, RZ, 0xfc, !PT ;  /* 0x0000002f8f197212 */ /* 0x000fc400078efcff */
[----:B------:R-:W-:Y:S01]  /*acd0*/  IADD3 R47, P5, R122, -0x1, RZ ;  /* 0xffffffff7a2f7810 */ /* 0x000fe20007fbe0ff */
[----:B------:R-:W-:Y:S01]  /*ace0*/  IMAD.WIDE.U32 R38, P6, R4, 0xf83e0f8, R38 ;  /* 0x0f83e0f804267825 */ /* 0x000fe200078c0026 */
[----:B------:R-:W-:-:S03]  /*acf0*/  SHF.R.S64 R31, R31, 0x2, R8 ;  /* 0x000000021f1f7819 */ /* 0x000fc60000001008 */
[----:B------:R-:W-:Y:S01]  /*ad00*/  IMAD.WIDE.U32 R122, R4, 0x3e0f83e1, RZ ;  /* 0x3e0f83e1047a7825 */ /* 0x000fe200078e00ff */
[----:B------:R-:W-:Y:S02]  /*ad10*/  IADD3.X R45, R45, -0x1, RZ, P2, !PT ;  /* 0xffffffff2d2d7810 */ /* 0x000fe400017fe4ff */
[----:B------:R-:W-:Y:S01]  /*ad20*/  ISETP.LT.U32.AND.EX P2, PT, R25, RZ, !P0, P4 ;  /* 0x000000ff1900720c */ /* 0x000fe20004741140 */
[----:B------:R-:W-:Y:S01]  /*ad30*/  IMAD.X R53, RZ, RZ, RZ, P6 ;  /* 0x000000ffff357224 */ /* 0x000fe200030e06ff */
[----:B------:R-:W-:Y:S01]  /*ad40*/  IADD3 RZ, P6, R123, R38, RZ ;  /* 0x000000267bff7210 */ /* 0x000fe20007fde0ff */
[----:B------:R-:W-:Y:S01]  /*ad50*/  IMAD.MOV.U32 R52, RZ, RZ, R39 ;  /* 0x000000ffff347224 */ /* 0x000fe200078e0027 */
[----:B------:R-:W-:Y:S02]  /*ad60*/  IADD3.X R132, R132, -0x1, RZ, P5, !PT ;  /* 0xffffffff84847810 */ /* 0x000fe40002ffe4ff */
[----:B------:R-:W-:Y:S01]  /*ad70*/  LEA.HI R31, P5, R8, R31, RZ, 0x1 ;  /* 0x0000001f081f7211 */ /* 0x000fe200078b08ff */
[----:B------:R-:W-:-:S03]  /*ad80*/  IMAD.WIDE.U32.X R52, R5, 0xf83e0f8, R52, P6 ;  /* 0x0f83e0f805347825 */ /* 0x000fc600030e0434 */
[----:B------:R-:W-:Y:S01]  /*ad90*/  LEA.HI.X.SX32 R51, R8, RZ, 0x1e, P5 ;  /* 0x000000ff08337211 */ /* 0x000fe200028ff6ff */
[----:B------:R-:W-:Y:S02]  /*ada0*/  IMAD.MOV.U32 R8, RZ, RZ, RZ ;  /* 0x000000ffff087224 */ /* 0x000fe400078e00ff */
[----:B------:R-:W-:Y:S01]  /*adb0*/  IMAD.WIDE.U32 R48, R54, -0x42, R48 ;  /* 0xffffffbe36307825 */ /* 0x000fe200078e0030 */
[----:B------:R-:W-:-:S03]  /*adc0*/  IADD3 R164, P6, R52, -0x3e0f83e1, RZ ;  /* 0xc1f07c1f34a47810 */ /* 0x000fc60007fde0ff */
[----:B------:R-:W-:Y:S01]  /*add0*/  IMAD R25, R55, -0x42, RZ ;  /* 0xffffffbe37197824 */ /* 0x000fe200078e02ff */
[----:B------:R0:W4:Y:S01]  /*ade0*/  @P2 LDG.E.EL R8, desc[UR4][R14.64+-0x104] ;  /* 0xfffefc040e082981 */ /* 0x000122000c2e1900 */
[----:B------:R-:W-:Y:S01]  /*adf0*/  IMAD.WIDE.U32 R38, R31, -0x42, R54 ;  /* 0xffffffbe1f267825 */ /* 0x000fe200078e0036 */
[----:B------:R-:W-:Y:S02]  /*ae00*/  IADD3.X R157, R53, -0xf83e0f9, RZ, P6, !PT ;  /* 0xf07c1f07359d7810 */ /* 0x000fe400037fe4ff */
[----:B------:R-:W-:Y:S02]  /*ae10*/  IADD3 R25, R49, -R54, R25 ;  /* 0x8000003631197210 */ /* 0x000fe40007ffe019 */
[----:B------:R-:W-:Y:S02]  /*ae20*/  SEL R54, R163, RZ, !P0 ;  /* 0x000000ffa3367207 */ /* 0x000fe40004000000 */
[----:B------:R-:W-:Y:S01]  /*ae30*/  ISETP.LT.AND P6, PT, R5, RZ, PT ;  /* 0x000000ff0500720c */ /* 0x000fe20003fc1270 */
[----:B0-----:R-:W-:Y:S01]  /*ae40*/  IMAD R15, R51, -0x42, RZ ;  /* 0xffffffbe330f7824 */ /* 0x001fe200078e02ff */
[----:B------:R-:W-:Y:S01]  /*ae50*/  SHF.R.S32.HI R236, RZ, 0x1f, R30 ;  /* 0x0000001fffec7819 */ /* 0x000fe2000001141e */
[----:B------:R-:W-:Y:S01]  /*ae60*/  IMAD.SHL.U32 R14, R30, 0x4, RZ ;  /* 0x000000041e0e7824 */ /* 0x000fe200078e00ff */
[----:B------:R-:W-:-:S02]  /*ae70*/  SEL R164, R164, R52, P6 ;  /* 0x00000034a4a47207 */ /* 0x000fc40003000000 */
[----:B------:R-:W-:Y:S01]  /*ae80*/  IADD3 R15, R39, -R31, R15 ;  /* 0x8000001f270f7210 */ /* 0x000fe20007ffe00f */
[----:B------:R-:W0:Y:S01]  /*ae90*/  F2I.S64.TRUNC R54, R54 ;  /* 0x0000003600367311 */ /* 0x000e22000020d900 */
[----:B------:R-:W-:Y:S02]  /*aea0*/  SEL R157, R157, R53, P6 ;  /* 0x000000359d9d7207 */ /* 0x000fe40003000000 */
[----:B------:R-:W-:-:S05]  /*aeb0*/  LEA R31, P4, R38, R88, 0x8 ;  /* 0x00000058261f7211 */ /* 0x000fca00078840ff */
[----:B------:R-:W1:Y:S01]  /*aec0*/  F2I.S64.TRUNC R52, R43 ;  /* 0x0000002b00347311 */ /* 0x000e62000020d900 */
[----:B------:R-:W-:Y:S02]  /*aed0*/  LEA.HI.X R39, R38, R89, R15, 0x8, P4 ;  /* 0x0000005926277211 */ /* 0x000fe400020f440f */
[----:B------:R-:W-:Y:S02]  /*aee0*/  SHF.L.U64.HI R236, R30, 0x2, R236 ;  /* 0x000000021eec7819 */ /* 0x000fe400000102ec */
[----:B------:R-:W-:-:S05]  /*aef0*/  IADD3 R31, P4, R14, R31, RZ ;  /* 0x0000001f0e1f7210 */ /* 0x000fca0007f9e0ff */
[----:B------:R-:W-:Y:S01]  /*af00*/  IMAD.X R39, R236, 0x1, R39, P4 ;  /* 0x00000001ec277824 */ /* 0x000fe200020e0627 */
[----:B------:R-:W-:Y:S02]  /*af10*/  LEA R30, P4, R48, R31, 0x2 ;  /* 0x0000001f301e7211 */ /* 0x000fe400078810ff */
[----:B------:R-:W-:Y:S02]  /*af20*/  LOP3.LUT R26, R26, R47, RZ, 0xfc, !PT ;  /* 0x0000002f1a1a7212 */ /* 0x000fe400078efcff */
[----:B------:R-:W-:Y:S01]  /*af30*/  LEA.HI.X R31, R48, R39, R25, 0x2, P4 ;  /* 0x00000027301f7211 */ /* 0x000fe200020f1419 */
[----:B0-----:R-:W-:Y:S01]  /*af40*/  IMAD R39, R55, 0x42, RZ ;  /* 0x0000004237277824 */ /* 0x001fe200078e02ff */
[----:B------:R-:W-:Y:S01]  /*af50*/  LOP3.LUT R0, R0, 0xf7ffffff, RZ, 0xc0, !PT ;  /* 0xf7ffffff00007812 */ /* 0x000fe200078ec0ff */
[----:B-1----:R-:W-:Y:S01]  /*af60*/  IMAD.WIDE.U32 R162, R54, 0x42, R52 ;  /* 0x0000004236a27825 */ /* 0x002fe200078e0034 */
[----:B------:R-:W-:Y:S02]  /*af70*/  ISETP.LT.U32.AND P4, PT, R26, 0x40, PT ;  /* 0x000000401a00780c */ /* 0x000fe40003f81070 */
[----:B------:R-:W-:Y:S01]  /*af80*/  @P3 LOP3.LUT R0, R0, 0x8000000, RZ, 0xfc, !PT ;  /* 0x0800000000003812 */ /* 0x000fe200078efcff */
[----:B------:R-:W-:Y:S01]  /*af90*/  IMAD.IADD R26, R163, 0x1, R39 ;  /* 0x00000001a31a7824 */ /* 0x000fe200078e0227 */
[----:B------:R-:W-:-:S02]  /*afa0*/  IADD3 R163, P6, R162, 0x1104, RZ ;  /* 0x00001104a2a37810 */ /* 0x000fc40007fde0ff */
[----:B------:R-:W-:Y:S02]  /*afb0*/  LOP3.LUT R0, R0, 0xffffefff, RZ, 0xc0, !PT ;  /* 0xffffefff00007812 */ /* 0x000fe400078ec0ff */
[----:B------:R-:W-:Y:S01]  /*afc0*/  ISETP.GE.AND P5, PT, R26, RZ, PT ;  /* 0x000000ff1a00720c */ /* 0x000fe20003fa6270 */
[----:B------:R-:W-:Y:S01]  /*afd0*/  IMAD.X R39, RZ, RZ, R26, P6 ;  /* 0x000000ffff277224 */ /* 0x000fe200030e061a */
[----:B------:R-:W-:Y:S02]  /*afe0*/  @P2 LOP3.LUT R0, R0, 0x1000, RZ, 0xfc, !PT ;  /* 0x0000100000002812 */ /* 0x000fe400078efcff */
[----:B------:R-:W-:Y:S02]  /*aff0*/  IADD3 R38, P2, R38, -0x1, RZ ;  /* 0xffffffff26267810 */ /* 0x000fe40007f5e0ff */
[----:B------:R-:W-:Y:S02]  /*b000*/  LOP3.LUT R45, R45, R132, RZ, 0xfc, !PT ;  /* 0x000000842d2d7212 */ /* 0x000fe400078efcff */
[----:B------:R-:W-:-:S02]  /*b010*/  SEL R162, R163, R162, !P5 ;  /* 0x000000a2a3a27207 */ /* 0x000fc40006800000 */
[----:B------:R-:W-:Y:S02]  /*b020*/  SEL R163, R39, R26, !P5 ;  /* 0x0000001a27a37207 */ /* 0x000fe40006800000 */
[----:B------:R-:W-:Y:S02]  /*b030*/  SHF.R.S64 R26, R50, 0x2, R46 ;  /* 0x00000002321a7819 */ /* 0x000fe4000000102e */
[----:B------:R-:W-:Y:S02]  /*b040*/  IADD3 R48, P3, R48, -0x1, RZ ;  /* 0xffffffff30307810 */ /* 0x000fe40007f7e0ff */
[----:B------:R-:W-:Y:S02]  /*b050*/  IADD3.X R39, R15, -0x1, RZ, P2, !PT ;  /* 0xffffffff0f277810 */ /* 0x000fe400017fe4ff */
[----:B------:R-:W-:Y:S02]  /*b060*/  SEL R50, R173, RZ, !P0 ;  /* 0x000000ffad327207 */ /* 0x000fe40004000000 */
[----:B------:R-:W-:-:S02]  /*b070*/  ISETP.LT.U32.AND.EX P2, PT, R45, RZ, !P1, P4 ;  /* 0x000000ff2d00720c */ /* 0x000fc40004f41140 */
[----:B------:R-:W-:Y:S02]  /*b080*/  LOP3.LUT R38, R38, R48, RZ, 0xfc, !PT ;  /* 0x0000003026267212 */ /* 0x000fe400078efcff */
[C---:B------:R-:W-:Y:S01]  /*b090*/  LEA.HI R26, P5, R46.reuse, R26, RZ, 0x1 ;  /* 0x0000001a2e1a7211 */ /* 0x040fe200078b08ff */
[----:B------:R-:W-:Y:S01]  /*b0a0*/  F2I.S64.TRUNC R50, R50 ;  /* 0x0000003200327311 */ /* 0x000fe2000020d900 */
[----:B------:R-:W-:Y:S02]  /*b0b0*/  CS2R R132, SRZ ;  /* 0x0000000000847805 */ /* 0x000fe4000001ff00 */
[----:B------:R-:W-:-:S05]  /*b0c0*/  LEA.HI.X.SX32 R46, R46, RZ, 0x1e, P5 ;  /* 0x000000ff2e2e7211 */ /* 0x000fca00028ff6ff */
[----:B------:R-:W0:Y:S01]  /*b0d0*/  F2I.S64.TRUNC R48, R154 ;  /* 0x0000009a00307311 */ /* 0x000e22000020d900 */
[----:B------:R1:W5:Y:S01]  /*b0e0*/  @P2 LDG.E.EL R132, desc[UR4][R28.64+-0x104] ;  /* 0xfffefc041c842981 */ /* 0x000362000c2e1900 */
[----:B------:R-:W-:Y:S02]  /*b0f0*/  IMAD R15, R46, -0x42, RZ ;  /* 0xffffffbe2e0f7824 */ /* 0x000fe400078e02ff */
[----:B-1----:R-:W-:Y:S01]  /*b100*/  IMAD.WIDE.U32 R28, R26, -0x42, R148 ;  /* 0xffffffbe1a1c7825 */ /* 0x002fe200078e0094 */
[----:B------:R-:W-:-:S03]  /*b110*/  SEL R46, R175, RZ, !P0 ;  /* 0x000000ffaf2e7207 */ /* 0x000fc60004000000 */
[----:B0-----:R-:W-:Y:S01]  /*b120*/  IMAD.WIDE.U32 R160, R50, 0x42, R48 ;  /* 0x0000004232a07825 */ /* 0x001fe200078e0030 */
[----:B------:R-:W-:-:S03]  /*b130*/  IADD3 R15, R29, -R26, R15 ;  /* 0x8000001a1d0f7210 */ /* 0x000fc60007ffe00f */
[----:B------:R-:W-:-:S04]  /*b140*/  IMAD R26, R51, 0x42, RZ ;  /* 0x00000042331a7824 */ /* 0x000fc800078e02ff */
[----:B------:R-:W-:Y:S01]  /*b150*/  IMAD.IADD R26, R161, 0x1, R26 ;  /* 0x00000001a11a7824 */ /* 0x000fe200078e021a */
[----:B------:R-:W-:Y:S01]  /*b160*/  IADD3 R161, P5, R160, 0x1104, RZ ;  /* 0x00001104a0a17810 */ /* 0x000fe20007fbe0ff */
[----:B------:R-:W0:Y:S03]  /*b170*/  F2I.S64.TRUNC R46, R46 ;  /* 0x0000002e002e7311 */ /* 0x000e26000020d900 */
[----:B------:R-:W-:Y:S01]  /*b180*/  ISETP.GE.AND P4, PT, R26, RZ, PT ;  /* 0x000000ff1a00720c */ /* 0x000fe20003f86270 */
[----:B------:R-:W-:-:S04]  /*b190*/  IMAD.X R29, RZ, RZ, R26, P5 ;  /* 0x000000ffff1d7224 */ /* 0x000fc800028e061a */
[----:B------:R-:W1:Y:S01]  /*b1a0*/  F2I.S64.TRUNC R44, R44 ;  /* 0x0000002c002c7311 */ /* 0x000e62000020d900 */
[----:B------:R-:W-:Y:S02]  /*b1b0*/  IADD3.X R25, R25, -0x1, RZ, P3, !PT ;  /* 0xffffffff19197810 */ /* 0x000fe40001ffe4ff */
[----:B------:R-:W-:Y:S01]  /*b1c0*/  SEL R160, R161, R160, !P4 ;  /* 0x000000a0a1a07207 */ /* 0x000fe20006000000 */
[----:B------:R-:W-:Y:S01]  /*b1d0*/  IMAD.WIDE.U32 R126, R148, -0x42, R126 ;  /* 0xffffffbe947e7825 */ /* 0x000fe200078e007e */
[----:B------:R-:W-:Y:S02]  /*b1e0*/  SEL R161, R29, R26, !P4 ;  /* 0x0000001a1da17207 */ /* 0x000fe40006000000 */
[C---:B------:R-:W-:Y:S01]  /*b1f0*/  LOP3.LUT P3, RZ, R0.reuse, 0x8000000, RZ, 0xc0, !PT ;  /* 0x0800000000ff7812 */ /* 0x040fe2000786c0ff */
[----:B------:R-:W-:Y:S01]  /*b200*/  IMAD R26, R149, -0x42, RZ ;  /* 0xffffffbe951a7824 */ /* 0x000fe200078e02ff */
[----:B------:R-:W-:Y:S02]  /*b210*/  LOP3.LUT R0, R0, 0xfffff7ff, RZ, 0xc0, !PT ;  /* 0xfffff7ff00007812 */ /* 0x000fe400078ec0ff */
[----:B------:R-:W-:-:S02]  /*b220*/  ISETP.LT.U32.AND P4, PT, R38, 0x40, PT ;  /* 0x000000402600780c */ /* 0x000fc40003f81070 */
[----:B------:R-:W-:Y:S02]  /*b230*/  LOP3.LUT R25, R39, R25, RZ, 0xfc, !PT ;  /* 0x0000001927197212 */ /* 0x000fe400078efcff */
[----:B------:R-:W-:Y:S02]  /*b240*/  LEA R38, P5, R28, R88, 0x8 ;  /* 0x000000581c267211 */ /* 0x000fe400078a40ff */
[----:B------:R-:W-:Y:S02]  /*b250*/  @P2 LOP3.LUT R0, R0, 0x800, RZ, 0xfc, !PT ;  /* 0x0000080000002812 */ /* 0x000fe400078efcff */
[----:B------:R-:W-:Y:S02]  /*b260*/  IADD3 R148, R127, -R148, R26 ;  /* 0x800000947f947210 */ /* 0x000fe40007ffe01a */
[----:B------:R-:W-:Y:S02]  /*b270*/  LEA.HI.X R26, R28, R89, R15, 0x8, P5 ;  /* 0x000000591c1a7211 */ /* 0x000fe400028f440f */
[----:B------:R-:W-:Y:S01]  /*b280*/  ISETP.LT.U32.AND.EX P2, PT, R25, RZ, !P0, P4 ;  /* 0x000000ff1900720c */ /* 0x000fe20004741140 */
[----:B0-----:R-:W-:Y:S01]  /*b290*/  IMAD R25, R47, 0x42, RZ ;  /* 0x000000422f197824 */ /* 0x001fe200078e02ff */
[----:B------:R-:W-:Y:S01]  /*b2a0*/  IADD3 R38, P5, R38, R14, RZ ;  /* 0x0000000e26267210 */ /* 0x000fe20007fbe0ff */
[----:B-1----:R-:W-:Y:S01]  /*b2b0*/  IMAD.WIDE.U32 R158, R46, 0x42, R44 ;  /* 0x000000422e9e7825 */ /* 0x002fe200078e002c */
[----:B------:R-:W-:-:S03]  /*b2c0*/  LOP3.LUT R0, R0, 0xfffffbff, RZ, 0xc0, !PT ;  /* 0xfffffbff00007812 */ /* 0x000fc600078ec0ff */
[----:B------:R-:W-:Y:S01]  /*b2d0*/  IMAD.X R26, R26, 0x1, R236, P5 ;  /* 0x000000011a1a7824 */ /* 0x000fe200028e06ec */
[C---:B------:R-:W-:Y:S01]  /*b2e0*/  LEA R38, P5, R126.reuse, R38, 0x2 ;  /* 0x000000267e267211 */ /* 0x040fe200078a10ff */
[----:B------:R-:W-:Y:S01]  /*b2f0*/  IMAD.IADD R25, R159, 0x1, R25 ;  /* 0x000000019f197824 */ /* 0x000fe200078e0219 */
[----:B------:R-:W-:Y:S02]  /*b300*/  IADD3 R159, P6, R158, 0x1104, RZ ;  /* 0x000011049e9f7810 */ /* 0x000fe40007fde0ff */
[----:B------:R-:W-:Y:S01]  /*b310*/  LEA.HI.X R39, R126, R26, R148, 0x2, P5 ;  /* 0x0000001a7e277211 */ /* 0x000fe200028f1494 */
[----:B------:R0:W2:Y:S01]  /*b320*/  @P2 LDG.E.EL R133, desc[UR4][R30.64+-0x104] ;  /* 0xfffefc041e852981 */ /* 0x0000a2000c2e1900 */
[----:B------:R-:W-:Y:S01]  /*b330*/  ISETP.GE.AND P5, PT, R25, RZ, PT ;  /* 0x000000ff1900720c */ /* 0x000fe20003fa6270 */
[----:B------:R-:W-:Y:S01]  /*b340*/  IMAD.X R26, RZ, RZ, R25, P6 ;  /* 0x000000ffff1a7224 */ /* 0x000fe200030e0619 */
[----:B------:R-:W-:Y:S02]  /*b350*/  @P2 LOP3.LUT R0, R0, 0x400, RZ, 0xfc, !PT ;  /* 0x0000040000002812 */ /* 0x000fe400078efcff */
[----:B------:R-:W-:-:S02]  /*b360*/  IADD3 R28, P2, R28, -0x1, RZ ;  /* 0xffffffff1c1c7810 */ /* 0x000fc40007f5e0ff */
[----:B------:R-:W-:Y:S02]  /*b370*/  SEL R158, R159, R158, !P5 ;  /* 0x0000009e9f9e7207 */ /* 0x000fe40006800000 */
[----:B------:R-:W-:Y:S02]  /*b380*/  SEL R159, R26, R25, !P5 ;  /* 0x000000191a9f7207 */ /* 0x000fe40006800000 */
[----:B------:R-:W-:Y:S02]  /*b390*/  IADD3 R126, P4, R126, -0x1, RZ ;  /* 0xffffffff7e7e7810 */ /* 0x000fe40007f9e0ff */
[----:B------:R-:W-:Y:S02]  /*b3a0*/  IADD3.X R26, R15, -0x1, RZ, P2, !PT ;  /* 0xffffffff0f1a7810 */ /* 0x000fe400017fe4ff */
[----:B------:R-:W-:Y:S02]  /*b3b0*/  SHF.R.S64 R15, R42, 0x2, R40 ;  /* 0x000000022a0f7819 */ /* 0x000fe40000001028 */
[----:B------:R-:W-:-:S02]  /*b3c0*/  IADD3.X R25, R148, -0x1, RZ, P4, !PT ;  /* 0xffffffff94197810 */ /* 0x000fc400027fe4ff */
[----:B------:R-:W-:-:S04]  /*b3d0*/  LEA.HI R15, P4, R40, R15, RZ, 0x1 ;  /* 0x0000000f280f7211 */ /* 0x000fc800078908ff */
[----:B------:R-:W-:Y:S01]  /*b3e0*/  LEA.HI.X.SX32 R40, R40, RZ, 0x1e, P4 ;  /* 0x000000ff28287211 */ /* 0x000fe200020ff6ff */
[----:B0-----:R-:W-:Y:S01]  /*b3f0*/  IMAD.WIDE.U32 R30, R15, -0x42, R2 ;  /* 0xffffffbe0f1e7825 */ /* 0x001fe200078e0002 */
[----:B------:R-:W-:-:S03]  /*b400*/  SEL R42, R177, RZ, !P0 ;  /* 0x000000ffb12a7207 */ /* 0x000fc60004000000 */
[----:B------:R-:W-:-:S03]  /*b410*/  IMAD R40, R40, -0x42, RZ ;  /* 0xffffffbe28287824 */ /* 0x000fc600078e02ff */
[----:B------:R-:W-:Y:S02]  /*b420*/  F2I.S64.TRUNC R42, R42 ;  /* 0x0000002a002a7311 */ /* 0x000fe4000020d900 */
[----:B------:R-:W-:Y:S01]  /*b430*/  IADD3 R15, R31, -R15, R40 ;  /* 0x8000000f1f0f7210 */ /* 0x000fe20007ffe028 */
[----:B------:R-:W-:-:S05]  /*b440*/  IMAD.WIDE.U32 R34, R2, -0x42, R34 ;  /* 0xffffffbe02227825 */ /* 0x000fca00078e0022 */
[----:B------:R-:W0:Y:S01]  /*b450*/  F2I.S64.TRUNC R40, R41 ;  /* 0x0000002900287311 */ /* 0x000e22000020d900 */
[----:B------:R-:W-:Y:S01]  /*b460*/  IMAD R3, R3, -0x42, RZ ;  /* 0xffffffbe03037824 */ /* 0x000fe200078e02ff */
[----:B------:R-:W-:Y:S02]  /*b470*/  LEA R29, P4, R30, R88, 0x8 ;  /* 0x000000581e1d7211 */ /* 0x000fe400078840ff */
[----:B------:R-:W-:Y:S02]  /*b480*/  LOP3.LUT R28, R28, R126, RZ, 0xfc, !PT ;  /* 0x0000007e1c1c7212 */ /* 0x000fe400078efcff */
[----:B------:R-:W-:Y:S02]  /*b490*/  LOP3.LUT R25, R26, R25, RZ, 0xfc, !PT ;  /* 0x000000191a197212 */ /* 0x000fe400078efcff */
[----:B------:R-:W-:Y:S01]  /*b4a0*/  IADD3 R2, R35, -R2, R3 ;  /* 0x8000000223027210 */ /* 0x000fe20007ffe003 */
[----:B------:R-:W-:Y:S01]  /*b4b0*/  IMAD.SHL.U32 R3, R27, 0x4, RZ ;  /* 0x000000041b037824 */ /* 0x000fe200078e00ff */
[----:B------:R-:W-:-:S02]  /*b4c0*/  LEA.HI.X R26, R30, R89, R15, 0x8, P4 ;  /* 0x000000591e1a7211 */ /* 0x000fc400020f440f */
[----:B------:R-:W-:Y:S02]  /*b4d0*/  ISETP.LT.U32.AND P4, PT, R28, 0x40, PT ;  /* 0x000000401c00780c */ /* 0x000fe40003f81070 */
[----:B------:R-:W-:Y:S01]  /*b4e0*/  SHF.R.S32.HI R234, RZ, 0x1f, R27 ;  /* 0x0000001fffea7819 */ /* 0x000fe2000001141b */
[----:B0-----:R-:W-:Y:S01]  /*b4f0*/  IMAD.WIDE.U32 R154, R42, 0x42, R40 ;  /* 0x000000422a9a7825 */ /* 0x001fe200078e0028 */
[----:B------:R-:W-:Y:S02]  /*b500*/  IADD3 R29, P5, R3, R29, RZ ;  /* 0x0000001d031d7210 */ /* 0x000fe40007fbe0ff */
[----:B------:R-:W-:Y:S02]  /*b510*/  SHF.L.U64.HI R234, R27, 0x2, R234 ;  /* 0x000000021bea7819 */ /* 0x000fe400000102ea */
[----:B------:R-:W-:Y:S01]  /*b520*/  ISETP.LT.U32.AND.EX P2, PT, R25, RZ, !P1, P4 ;  /* 0x000000ff1900720c */ /* 0x000fe20004f41140 */
[----:B------:R-:W-:Y:S02]  /*b530*/  IMAD R25, R43, 0x42, RZ ;  /* 0x000000422b197824 */ /* 0x000fe400078e02ff */
[----:B------:R-:W-:Y:S01]  /*b540*/  IMAD.X R26, R234, 0x1, R26, P5 ;  /* 0x00000001ea1a7824 */ /* 0x000fe200028e061a */
[----:B------:R-:W-:Y:S01]  /*b550*/  LEA R28, P5, R34, R29, 0x2 ;  /* 0x0000001d221c7211 */ /* 0x000fe200078a10ff */
[----:B------:R-:W-:Y:S01]  /*b560*/  IMAD.IADD R25, R155, 0x1, R25 ;  /* 0x000000019b197824 */ /* 0x000fe200078e0219 */
[----:B------:R-:W-:-:S02]  /*b570*/  IADD3 R155, P6, R154, 0x1104, RZ ;  /* 0x000011049a9b7810 */ /* 0x000fc40007fde0ff */
[----:B------:R-:W-:Y:S02]  /*b580*/  LEA.HI.X R29, R34, R26, R2, 0x2, P5 ;  /* 0x0000001a221d7211 */ /* 0x000fe400028f1402 */
[----:B------:R-:W-:Y:S01]  /*b590*/  ISETP.GE.AND P5, PT, R25, RZ, PT ;  /* 0x000000ff1900720c */ /* 0x000fe20003fa6270 */
[----:B------:R-:W-:Y:S01]  /*b5a0*/  IMAD.X R26, RZ, RZ, R25, P6 ;  /* 0x000000ffff1a7224 */ /* 0x000fe200030e0619 */
[----:B------:R-:W-:Y:S02]  /*b5b0*/  IADD3 R34, P4, R34, -0x1, RZ ;  /* 0xffffffff22227810 */ /* 0x000fe40007f9e0ff */
[----:B------:R-:W-:Y:S02]  /*b5c0*/  SEL R154, R155, R154, !P5 ;  /* 0x0000009a9b9a7207 */ /* 0x000fe40006800000 */
[----:B------:R-:W-:Y:S02]  /*b5d0*/  SEL R155, R26, R25, !P5 ;  /* 0x000000191a9b7207 */ /* 0x000fe40006800000 */
[----:B------:R-:W-:Y:S01]  /*b5e0*/  SEL R143, R166, R176, P3 ;  /* 0x000000b0a68f7207 */ /* 0x000fe20001800000 */
[----:B------:R-:W-:Y:S01]  /*b5f0*/  IMAD.MOV.U32 R166, RZ, RZ, RZ ;  /* 0x000000ffffa67224 */ /* 0x000fe200078e00ff */
[----:B------:R-:W-:-:S02]  /*b600*/  SHF.R.S64 R26, R152, 0x2, R153 ;  /* 0x00000002981a7819 */ /* 0x000fc40000001099 */
[----:B------:R-:W-:Y:S02]  /*b610*/  LOP3.LUT R0, R0, 0xfffffdff, RZ, 0xc0, !PT ;  /* 0xfffffdff00007812 */ /* 0x000fe400078ec0ff */
[----:B------:R-:W-:Y:S01]  /*b620*/  IADD3.X R25, R2, -0x1, RZ, P4, !PT ;  /* 0xffffffff02197810 */ /* 0x000fe200027fe4ff */
[----:B------:R0:W2:Y:S01]  /*b630*/  @P2 LDG.E.EL R166, desc[UR4][R38.64+-0x104] ;  /* 0xfffefc0426a62981 */ /* 0x0000a2000c2e1900 */
[C---:B------:R-:W-:Y:S02]  /*b640*/  LEA.HI R26, P4, R153.reuse, R26, RZ, 0x1 ;  /* 0x0000001a991a7211 */ /* 0x040fe400078908ff */
[----:B------:R-:W-:Y:S02]  /*b650*/  @P2 LOP3.LUT R0, R0, 0x200, RZ, 0xfc, !PT ;  /* 0x0000020000002812 */ /* 0x000fe400078efcff */
[----:B------:R-:W-:Y:S02]  /*b660*/  IADD3 R30, P2, R30, -0x1, RZ ;  /* 0xffffffff1e1e7810 */ /* 0x000fe40007f5e0ff */
[----:B------:R-:W-:-:S02]  /*b670*/  LEA.HI.X.SX32 R153, R153, RZ, 0x1e, P4 ;  /* 0x000000ff99997211 */ /* 0x000fc400020ff6ff */
[----:B------:R-:W-:Y:S02]  /*b680*/  IADD3.X R35, R15, -0x1, RZ, P2, !PT ;  /* 0xffffffff0f237810 */ /* 0x000fe400017fe4ff */
[----:B------:R-:W-:Y:S01]  /*b690*/  LOP3.LUT R34, R30, R34, RZ, 0xfc, !PT ;  /* 0x000000221e227212 */ /* 0x000fe200078efcff */
[----:B------:R-:W-:-:S04]  /*b6a0*/  IMAD.WIDE.U32 R30, R26, -0x42, R146 ;  /* 0xffffffbe1a1e7825 */ /* 0x000fc800078e0092 */
[----:B------:R-:W-:Y:S01]  /*b6b0*/  IMAD R15, R153, -0x42, RZ ;  /* 0xffffffbe990f7824 */ /* 0x000fe200078e02ff */
[----:B0-----:R-:W-:Y:S01]  /*b6c0*/  SEL R38, R179, RZ, !P0 ;  /* 0x000000ffb3267207 */ /* 0x001fe20004000000 */
[----:B------:R-:W-:-:S03]  /*b6d0*/  IMAD.WIDE.U32 R36, R146, -0x42, R36 ;  /* 0xffffffbe92247825 */ /* 0x000fc600078e0024 */
[----:B------:R-:W-:Y:S01]  /*b6e0*/  IADD3 R15, R31, -R26, R15 ;  /* 0x8000001a1f0f7210 */ /* 0x000fe20007ffe00f */
[----:B------:R-:W-:Y:S01]  /*b6f0*/  IMAD R26, R147, -0x42, RZ ;  /* 0xffffffbe931a7824 */ /* 0x000fe200078e02ff */
[----:B------:R-:W0:Y:S04]  /*b700*/  F2I.S64.TRUNC R38, R38 ;  /* 0x0000002600267311 */ /* 0x000e28000020d900 */
[----:B------:R-:W-:Y:S02]  /*b710*/  IADD3 R146, R37, -R146, R26 ;  /* 0x8000009225927210 */ /* 0x000fe40007ffe01a */
[C---:B------:R-:W-:Y:S02]  /*b720*/  LEA R26, P4, R30.reuse, R88, 0x8 ;  /* 0x000000581e1a7211 */ /* 0x040fe400078840ff */
[----:B------:R-:W1:Y:S02]  /*b730*/  F2I.S64.TRUNC R240, R240 ;  /* 0x000000f000f07311 */ /* 0x000e64000020d900 */
[----:B------:R-:W-:-:S02]  /*b740*/  LEA.HI.X R27, R30, R89, R15, 0x8, P4 ;  /* 0x000000591e1b7211 */ /* 0x000fc400020f440f */
[----:B------:R-:W-:Y:S02]  /*b750*/  IADD3 R26, P4, R26, R3, RZ ;  /* 0x000000031a1a7210 */ /* 0x000fe40007f9e0ff */
[----:B------:R-:W-:-:S03]  /*b760*/  LOP3.LUT R25, R35, R25, RZ, 0xfc, !PT ;  /* 0x0000001923197212 */ /* 0x000fc600078efcff */
[----:B------:R-:W-:Y:S01]  /*b770*/  IMAD.X R27, R27, 0x1, R234, P4 ;  /* 0x000000011b1b7824 */ /* 0x000fe200020e06ea */
[----:B------:R-:W-:Y:S01]  /*b780*/  LEA R26, P4, R36, R26, 0x2 ;  /* 0x0000001a241a7211 */ /* 0x000fe200078810ff */
[----:B0-----:R-:W-:Y:S02]  /*b790*/  IMAD R35, R39, 0x42, RZ ;  /* 0x0000004227237824 */ /* 0x001fe400078e02ff */
[----:B-1----:R-:W-:Y:S01]  /*b7a0*/  IMAD.WIDE.U32 R152, R38, 0x42, R240 ;  /* 0x0000004226987825 */ /* 0x002fe200078e00f0 */
[----:B------:R-:W-:Y:S02]  /*b7b0*/  LEA.HI.X R27, R36, R27, R146, 0x2, P4 ;  /* 0x0000001b241b7211 */ /* 0x000fe400020f1492 */
[----:B------:R-:W-:Y:S01]  /*b7c0*/  ISETP.LT.U32.AND P4, PT, R34, 0x40, PT ;  /* 0x000000402200780c */ /* 0x000fe20003f81070 */
[----:B------:R-:W-:Y:S01]  /*b7d0*/  IMAD.IADD R34, R153, 0x1, R35 ;  /* 0x0000000199227824 */ /* 0x000fe200078e0223 */
[----:B------:R-:W-:-:S04]  /*b7e0*/  IADD3 R153, P6, R152, 0x1104, RZ ;  /* 0x0000110498997810 */ /* 0x000fc80007fde0ff */
[----:B------:R-:W-:Y:S01]  /*b7f0*/  ISETP.GE.AND P5, PT, R34, RZ, PT ;  /* 0x000000ff2200720c */ /* 0x000fe20003fa6270 */
[----:B------:R-:W-:-:S03]  /*b800*/  IMAD.X R35, RZ, RZ, R34, P6 ;  /* 0x000000ffff237224 */ /* 0x000fc600030e0622 */
[----:B------:R-:W-:Y:S02]  /*b810*/  SEL R152, R153, R152, !P5 ;  /* 0x0000009899987207 */ /* 0x000fe40006800000 */
[----:B------:R-:W-:Y:S02]  /*b820*/  SEL R153, R35, R34, !P5 ;  /* 0x0000002223997207 */ /* 0x000fe40006800000 */
[----:B------:R-:W-:Y:S02]  /*b830*/  SHF.R.S64 R34, R151, 0x2, R167 ;  /* 0x0000000297227819 */ /* 0x000fe400000010a7 */
[----:B------:R-:W-:Y:S02]  /*b840*/  LOP3.LUT R0, R0, 0xfbffffff, RZ, 0xc0, !PT ;  /* 0xfbffffff00007812 */ /* 0x000fe400078ec0ff */
[----:B------:R-:W-:Y:S02]  /*b850*/  LEA.HI R34, P5, R167, R34, RZ, 0x1 ;  /* 0x00000022a7227211 */ /* 0x000fe400078b08ff */
[----:B------:R-:W-:-:S02]  /*b860*/  IADD3 R30, P2, R30, -0x1, RZ ;  /* 0xffffffff1e1e7810 */ /* 0x000fc40007f5e0ff */
[----:B------:R-:W-:Y:S02]  /*b870*/  SEL R2, R174, R178, P3 ;  /* 0x000000b2ae027207 */ /* 0x000fe40001800000 */
[----:B------:R-:W-:Y:S02]  /*b880*/  @P3 LOP3.LUT R0, R0, 0x4000000, RZ, 0xfc, !PT ;  /* 0x0400000000003812 */ /* 0x000fe400078efcff */
[----:B------:R-:W-:Y:S02]  /*b890*/  IADD3 R31, P3, R36, -0x1, RZ ;  /* 0xffffffff241f7810 */ /* 0x000fe40007f7e0ff */
[----:B------:R-:W-:Y:S02]  /*b8a0*/  LEA.HI.X.SX32 R35, R167, RZ, 0x1e, P5 ;  /* 0x000000ffa7237211 */ /* 0x000fe400028ff6ff */
[----:B------:R-:W-:Y:S02]  /*b8b0*/  IADD3.X R37, R15, -0x1, RZ, P2, !PT ;  /* 0xffffffff0f257810 */ /* 0x000fe400017fe4ff */
[----:B------:R-:W-:Y:S01]  /*b8c0*/  ISETP.LT.U32.AND.EX P2, PT, R25, RZ, !P0, P4 ;  /* 0x000000ff1900720c */ /* 0x000fe20004741140 */
[----:B------:R-:W-:Y:S01]  /*b8d0*/  IMAD R15, R35, -0x42, RZ ;  /* 0xffffffbe230f7824 */ /* 0x000fe200078e02ff */
[----:B------:R-:W-:Y:S01]  /*b8e0*/  LOP3.LUT R25, R30, R31, RZ, 0xfc, !PT ;  /* 0x0000001f1e197212 */ /* 0x000fe200078efcff */
[----:B------:R-:W-:Y:S01]  /*b8f0*/  IMAD.WIDE.U32 R30, R34, -0x42, R136 ;  /* 0xffffffbe221e7825 */ /* 0x000fe200078e0088 */
[----:B------:R-:W-:-:S04]  /*b900*/  IADD3.X R36, R146, -0x1, RZ, P3, !PT ;  /* 0xffffffff92247810 */ /* 0x000fc80001ffe4ff */
[----:B------:R-:W-:Y:S02]  /*b910*/  IADD3 R15, R31, -R34, R15 ;  /* 0x800000221f0f7210 */ /* 0x000fe40007ffe00f */
[----:B------:R-:W-:Y:S01]  /*b920*/  LOP3.LUT R31, R37, R36, RZ, 0xfc, !PT ;  /* 0x00000024251f7212 */ /* 0x000fe200078efcff */
[----:B------:R-:W-:Y:S01]  /*b930*/  IMAD.MOV.U32 R167, RZ, RZ, RZ ;  /* 0x000000ffffa77224 */ /* 0x000fe200078e00ff */
[----:B------:R-:W-:Y:S01]  /*b940*/  SEL R36, R183, RZ, !P0 ;  /* 0x000000ffb7247207 */ /* 0x000fe20004000000 */
[----:B------:R-:W-:Y:S01]  /*b950*/  F2I.S64.TRUNC R242, R242 ;  /* 0x000000f200f27311 */ /* 0x000fe2000020d900 */
[----:B------:R-:W-:Y:S01]  /*b960*/  IMAD.WIDE.U32 R34, R136, -0x42, R16 ;  /* 0xffffffbe88227825 */ /* 0x000fe200078e0010 */
[----:B------:R-:W-:Y:S02]  /*b970*/  SHF.R.S32.HI R233, RZ, 0x1f, R24 ;  /* 0x0000001fffe97819 */ /* 0x000fe40000011418 */
[----:B------:R0:W2:Y:S01]  /*b980*/  @P2 LDG.E.EL R167, desc[UR4][R28.64+-0x104] ;  /* 0xfffefc041ca72981 */ /* 0x0000a2000c2e1900 */
[----:B------:R-:W-:-:S03]  /*b990*/  IMAD.SHL.U32 R16, R24, 0x4, RZ ;  /* 0x0000000418107824 */ /* 0x000fc600078e00ff */
[----:B------:R-:W1:Y:S01]  /*b9a0*/  F2I.S64.TRUNC R36, R36 ;  /* 0x0000002400247311 */ /* 0x000e62000020d900 */
[----:B------:R-:W-:Y:S02]  /*b9b0*/  SHF.L.U64.HI R233, R24, 0x2, R233 ;  /* 0x0000000218e97819 */ /* 0x000fe400000102e9 */
[----:B0-----:R-:W-:Y:S01]  /*b9c0*/  LEA R28, P4, R30, R88, 0x8 ;  /* 0x000000581e1c7211 */ /* 0x001fe200078840ff */
[----:B------:R-:W-:-:S03]  /*b9d0*/  IMAD R17, R137, -0x42, RZ ;  /* 0xffffffbe89117824 */ /* 0x000fc600078e02ff */
[----:B------:R-:W-:Y:S02]  /*b9e0*/  LEA.HI.X R29, R30, R89, R15, 0x8, P4 ;  /* 0x000000591e1d7211 */ /* 0x000fe400020f440f */
[----:B------:R-:W-:Y:S02]  /*b9f0*/  IADD3 R28, P4, R16, R28, RZ ;  /* 0x0000001c101c7210 */ /* 0x000fe40007f9e0ff */
[----:B------:R-:W-:Y:S02]  /*ba00*/  LOP3.LUT R0, R0, 0xfffffeff, RZ, 0xc0, !PT ;  /* 0xfffffeff00007812 */ /* 0x000fe400078ec0ff */
[----:B------:R-:W-:Y:S01]  /*ba10*/  IADD3 R17, R35, -R136, R17 ;  /* 0x8000008823117210 */ /* 0x000fe20007ffe011 */
[----:B------:R-:W-:Y:S01]  /*ba20*/  IMAD.X R29, R233, 0x1, R29, P4 ;  /* 0x00000001e91d7824 */ /* 0x000fe200020e061d */
[----:B------:R-:W-:Y:S02]  /*ba30*/  @P2 LOP3.LUT R0, R0, 0x100, RZ, 0xfc, !PT ;  /* 0x0000010000002812 */ /* 0x000fe400078efcff */
[----:B------:R-:W-:Y:S01]  /*ba40*/  LEA R28, P4, R34, R28, 0x2 ;  /* 0x0000001c221c7211 */ /* 0x000fe200078810ff */
[----:B-1----:R-:W-:Y:S01]  /*ba50*/  IMAD.WIDE.U32 R178, R36, 0x42, R242 ;  /* 0x0000004224b27825 */ /* 0x002fe200078e00f2 */
[----:B------:R-:W-:-:S03]  /*ba60*/  IADD3 R123, P2, R30, -0x1, RZ ;  /* 0xffffffff1e7b7810 */ /* 0x000fc60007f5e0ff */
[----:B------:R-:W-:Y:S01]  /*ba70*/  IMAD R30, R37, 0x42, RZ ;  /* 0x00000042251e7824 */ /* 0x000fe200078e02ff */
        /* <DEDUP_REMOVED lines=9> */
[----:B------:R-:W-:Y:S02]  /*bb10*/  IADD3 R24, P3, R34, -0x1, RZ ;  /* 0xffffffff22187810 */ /* 0x000fe40007f7e0ff */
[----:B------:R-:W-:Y:S02]  /*bb20*/  IADD3.X R122, R15, -0x1, RZ, P2, !PT ;  /* 0xffffffff0f7a7810 */ /* 0x000fe400017fe4ff */
[----:B------:R-:W-:-:S02]  /*bb30*/  SEL R34, R181, RZ, !P0 ;  /* 0x000000ffb5227207 */ /* 0x000fc40004000000 */
[----:B------:R-:W-:Y:S02]  /*bb40*/  LEA.HI R25, P5, R33, R25, RZ, 0x1 ;  /* 0x0000001921197211 */ /* 0x000fe400078b08ff */
[----:B------:R-:W-:Y:S02]  /*bb50*/  ISETP.LT.U32.AND.EX P2, PT, R31, RZ, !P1, P4 ;  /* 0x000000ff1f00720c */ /* 0x000fe40004f41140 */
[----:B------:R-:W-:Y:S01]  /*bb60*/  LEA.HI.X.SX32 R30, R33, RZ, 0x1e, P5 ;  /* 0x000000ff211e7211 */ /* 0x000fe200028ff6ff */
[----:B------:R-:W-:Y:S01]  /*bb70*/  F2I.S64.TRUNC R34, R34 ;  /* 0x0000002200227311 */ /* 0x000fe2000020d900 */
[----:B------:R-:W-:-:S07]  /*bb80*/  IMAD.MOV.U32 R136, RZ, RZ, RZ ;  /* 0x000000ffff887224 */ /* 0x000fce00078e00ff */
[----:B------:R-:W0:Y:S01]  /*bb90*/  F2I.S64.TRUNC R32, R32 ;  /* 0x0000002000207311 */ /* 0x000e22000020d900 */
[----:B------:R-:W-:Y:S01]  /*bba0*/  IMAD R15, R30, -0x42, RZ ;  /* 0xffffffbe1e0f7824 */ /* 0x000fe200078e02ff */
[----:B------:R1:W2:Y:S02]  /*bbb0*/  @P2 LDG.E.EL R136, desc[UR4][R26.64+-0x104] ;  /* 0xfffefc041a882981 */ /* 0x0002a4000c2e1900 */
[----:B-1----:R-:W-:-:S04]  /*bbc0*/  IMAD.WIDE.U32 R26, R25, -0x42, R12 ;  /* 0xffffffbe191a7825 */ /* 0x002fc800078e000c */
[----:B0-----:R-:W-:Y:S01]  /*bbd0*/  IMAD.WIDE.U32 R150, R34, 0x42, R32 ;  /* 0x0000004222967825 */ /* 0x001fe200078e0020 */
[----:B------:R-:W-:-:S03]  /*bbe0*/  IADD3 R15, R27, -R25, R15 ;  /* 0x800000191b0f7210 */ /* 0x000fc60007ffe00f */
[----:B------:R-:W-:-:S04]  /*bbf0*/  IMAD R25, R35, 0x42, RZ ;  /* 0x0000004223197824 */ /* 0x000fc800078e02ff */
[----:B------:R-:W-:Y:S01]  /*bc00*/  IMAD.IADD R25, R151, 0x1, R25 ;  /* 0x0000000197197824 */ /* 0x000fe200078e0219 */
[----:B------:R-:W-:Y:S02]  /*bc10*/  IADD3 R151, P5, R150, 0x1104, RZ ;  /* 0x0000110496977810 */ /* 0x000fe40007fbe0ff */
[----:B------:R-:W-:Y:S02]  /*bc20*/  LOP3.LUT R24, R123, R24, RZ, 0xfc, !PT ;  /* 0x000000187b187212 */ /* 0x000fe400078efcff */
[----:B------:R-:W-:Y:S01]  /*bc30*/  ISETP.GE.AND P4, PT, R25, RZ, PT ;  /* 0x000000ff1900720c */ /* 0x000fe20003f86270 */
[----:B------:R-:W-:Y:S02]  /*bc40*/  IMAD.X R27, RZ, RZ, R25, P5 ;  /* 0x000000ffff1b7224 */ /* 0x000fe400028e0619 */
[----:B------:R-:W-:Y:S01]  /*bc50*/  IMAD.WIDE.U32 R118, R12, -0x42, R118 ;  /* 0xffffffbe0c767825 */ /* 0x000fe200078e0076 */
[----:B------:R-:W-:Y:S02]  /*bc60*/  SEL R150, R151, R150, !P4 ;  /* 0x0000009697967207 */ /* 0x000fe40006000000 */
[----:B------:R-:W-:Y:S01]  /*bc70*/  SEL R151, R27, R25, !P4 ;  /* 0x000000191b977207 */ /* 0x000fe20006000000 */
[----:B------:R-:W-:Y:S01]  /*bc80*/  IMAD R13, R13, -0x42, RZ ;  /* 0xffffffbe0d0d7824 */ /* 0x000fe200078e02ff */
[----:B------:R-:W-:-:S02]  /*bc90*/  ISETP.LT.U32.AND P4, PT, R24, 0x40, PT ;  /* 0x000000401800780c */ /* 0x000fc40003f81070 */
[----:B------:R-:W-:Y:S02]  /*bca0*/  LEA R24, P5, R26, R88, 0x8 ;  /* 0x000000581a187211 */ /* 0x000fe400078a40ff */
[----:B------:R-:W-:Y:S02]  /*bcb0*/  IADD3.X R17, R17, -0x1, RZ, P3, !PT ;  /* 0xffffffff11117810 */ /* 0x000fe40001ffe4ff */
[C---:B------:R-:W-:Y:S02]  /*bcc0*/  LOP3.LUT P3, RZ, R0.reuse, 0x4000000, RZ, 0xc0, !PT ;  /* 0x0400000000ff7812 */ /* 0x040fe4000786c0ff */
[----:B------:R-:W-:Y:S02]  /*bcd0*/  IADD3 R13, R119, -R12, R13 ;  /* 0x8000000c770d7210 */ /* 0x000fe40007ffe00d */
[----:B------:R-:W-:Y:S02]  /*bce0*/  LOP3.LUT R0, R0, 0xffffff7f, RZ, 0xc0, !PT ;  /* 0xffffff7f00007812 */ /* 0x000fe400078ec0ff */
[----:B------:R-:W-:-:S02]  /*bcf0*/  LEA.HI.X R12, R26, R89, R15, 0x8, P5 ;  /* 0x000000591a0c7211 */ /* 0x000fc400028f440f */
[----:B------:R-:W-:Y:S02]  /*bd00*/  LOP3.LUT R17, R122, R17, RZ, 0xfc, !PT ;  /* 0x000000117a117212 */ /* 0x000fe400078efcff */
[----:B------:R-:W-:Y:S02]  /*bd10*/  IADD3 R24, P5, R24, R16, RZ ;  /* 0x0000001018187210 */ /* 0x000fe40007fbe0ff */
[----:B------:R-:W-:Y:S02]  /*bd20*/  @P2 LOP3.LUT R0, R0, 0x80, RZ, 0xfc, !PT ;  /* 0x0000008000002812 */ /* 0x000fe400078efcff */
[----:B------:R-:W-:Y:S01]  /*bd30*/  ISETP.LT.U32.AND.EX P2, PT, R17, RZ, !P0, P4 ;  /* 0x000000ff1100720c */ /* 0x000fe20004741140 */
[----:B------:R-:W-:Y:S01]  /*bd40*/  IMAD.X R12, R12, 0x1, R233, P5 ;  /* 0x000000010c0c7824 */ /* 0x000fe200028e06e9 */
[----:B------:R-:W-:Y:S02]  /*bd50*/  LEA R24, P5, R118, R24, 0x2 ;  /* 0x0000001876187211 */ /* 0x000fe400078a10ff */
[----:B------:R-:W-:-:S02]  /*bd60*/  SEL R30, R184, RZ, !P0 ;  /* 0x000000ffb81e7207 */ /* 0x000fc40004000000 */
[----:B------:R-:W-:Y:S01]  /*bd70*/  LEA.HI.X R25, R118, R12, R13, 0x2, P5 ;  /* 0x0000000c76197211 */ /* 0x000fe200028f140d */
[----:B------:R-:W-:-:S03]  /*bd80*/  IMAD.MOV.U32 R12, RZ, RZ, RZ ;  /* 0x000000ffff0c7224 */ /* 0x000fc600078e00ff */
[----:B------:R-:W0:Y:S03]  /*bd90*/  F2I.S64.TRUNC R30, R30 ;  /* 0x0000001e001e7311 */ /* 0x000e26000020d900 */
[----:B------:R1:W2:Y:S05]  /*bda0*/  @P2 LDG.E.EL R12, desc[UR4][R28.64+-0x104] ;  /* 0xfffefc041c0c2981 */ /* 0x0002aa000c2e1900 */
[----:B-1----:R-:W1:Y:S01]  /*bdb0*/  F2I.S64.TRUNC R28, R172 ;  /* 0x000000ac001c7311 */ /* 0x002e62000020d900 */
[----:B0-----:R-:W-:Y:S02]  /*bdc0*/  IMAD R17, R31, 0x42, RZ ;  /* 0x000000421f117824 */ /* 0x001fe400078e02ff */
[----:B-1----:R-:W-:-:S04]  /*bdd0*/  IMAD.WIDE.U32 R148, R30, 0x42, R28 ;  /* 0x000000421e947825 */ /* 0x002fc800078e001c */
[----:B------:R-:W-:Y:S01]  /*bde0*/  IMAD.IADD R17, R149, 0x1, R17 ;  /* 0x0000000195117824 */ /* 0x000fe200078e0211 */
[----:B------:R-:W-:-:S04]  /*bdf0*/  IADD3 R149, P6, R148, 0x1104, RZ ;  /* 0x0000110494957810 */ /* 0x000fc80007fde0ff */
[----:B------:R-:W-:Y:S01]  /*be00*/  ISETP.GE.AND P5, PT, R17, RZ, PT ;  /* 0x000000ff1100720c */ /* 0x000fe20003fa6270 */
[----:B------:R-:W-:Y:S01]  /*be10*/  IMAD.X R27, RZ, RZ, R17, P6 ;  /* 0x000000ffff1b7224 */ /* 0x000fe200030e0611 */
[----:B------:R-:W-:Y:S02]  /*be20*/  LOP3.LUT R0, R0, 0xffffffdf, RZ, 0xc0, !PT ;  /* 0xffffffdf00007812 */ /* 0x000fe400078ec0ff */
[----:B------:R-:W-:Y:S02]  /*be30*/  SEL R148, R149, R148, !P5 ;  /* 0x0000009495947207 */ /* 0x000fe40006800000 */
[----:B------:R-:W-:Y:S02]  /*be40*/  IADD3 R118, P4, R118, -0x1, RZ ;  /* 0xffffffff76767810 */ /* 0x000fe40007f9e0ff */
[----:B------:R-:W-:Y:S02]  /*be50*/  SEL R149, R27, R17, !P5 ;  /* 0x000000111b957207 */ /* 0x000fe40006800000 */
[----:B------:R-:W-:-:S02]  /*be60*/  SHF.R.S64 R17, R171, 0x2, R170 ;  /* 0x00000002ab117819 */ /* 0x000fc400000010aa */
[----:B------:R-:W-:Y:S02]  /*be70*/  @P2 LOP3.LUT R0, R0, 0x20, RZ, 0xfc, !PT ;  /* 0x0000002000002812 */ /* 0x000fe400078efcff */
[----:B------:R-:W-:Y:S02]  /*be80*/  IADD3 R26, P2, R26, -0x1, RZ ;  /* 0xffffffff1a1a7810 */ /* 0x000fe40007f5e0ff */
[----:B------:R-:W-:Y:S02]  /*be90*/  IADD3.X R13, R13, -0x1, RZ, P4, !PT ;  /* 0xffffffff0d0d7810 */ /* 0x000fe400027fe4ff */
[C---:B------:R-:W-:Y:S02]  /*bea0*/  LEA.HI R17, P4, R170.reuse, R17, RZ, 0x1 ;  /* 0x00000011aa117211 */ /* 0x040fe400078908ff */
[----:B------:R-:W-:Y:S02]  /*beb0*/  IADD3.X R15, R15, -0x1, RZ, P2, !PT ;  /* 0xffffffff0f0f7810 */ /* 0x000fe400017fe4ff */
[----:B------:R-:W-:Y:S01]  /*bec0*/  LEA.HI.X.SX32 R170, R170, RZ, 0x1e, P4 ;  /* 0x000000ffaaaa7211 */ /* 0x000fe200020ff6ff */
[----:B------:R-:W-:Y:S01]  /*bed0*/  IMAD.WIDE.U32 R18, R20, -0x42, R18 ;  /* 0xffffffbe14127825 */ /* 0x000fe200078e0012 */
[----:B------:R-:W-:-:S03]  /*bee0*/  LOP3.LUT R13, R15, R13, RZ, 0xfc, !PT ;  /* 0x0000000d0f0d7212 */ /* 0x000fc600078efcff */
[----:B------:R-:W-:Y:S02]  /*bef0*/  IMAD R15, R21, -0x42, RZ ;  /* 0xffffffbe150f7824 */ /* 0x000fe400078e02ff */
[----:B------:R-:W-:-:S04]  /*bf00*/  IMAD.WIDE.U32 R122, R17, -0x42, R20 ;  /* 0xffffffbe117a7825 */ /* 0x000fc800078e0014 */
[----:B------:R-:W-:Y:S01]  /*bf10*/  IMAD R170, R170, -0x42, RZ ;  /* 0xffffffbeaaaa7824 */ /* 0x000fe200078e02ff */
[----:B------:R-:W-:Y:S02]  /*bf20*/  IADD3 R20, R19, -R20, R15 ;  /* 0x8000001413147210 */ /* 0x000fe40007ffe00f */
[----:B------:R-:W-:Y:S02]  /*bf30*/  LEA R19, P4, R122, R88, 0x8 ;  /* 0x000000587a137211 */ /* 0x000fe400078840ff */
[----:B------:R-:W-:Y:S02]  /*bf40*/  IADD3 R17, R123, -R17, R170 ;  /* 0x800000117b117210 */ /* 0x000fe40007ffe0aa */
[----:B------:R-:W-:Y:S02]  /*bf50*/  LOP3.LUT R26, R26, R118, RZ, 0xfc, !PT ;  /* 0x000000761a1a7212 */ /* 0x000fe400078efcff */
[----:B------:R-:W-:Y:S02]  /*bf60*/  LEA.HI.X R21, R122, R89, R17, 0x8, P4 ;  /* 0x000000597a157211 */ /* 0x000fe400020f4411 */
[----:B------:R-:W-:-:S04]  /*bf70*/  ISETP.LT.U32.AND P4, PT, R26, 0x40, PT ;  /* 0x000000401a00780c */ /* 0x000fc80003f81070 */
[----:B------:R-:W-:Y:S01]  /*bf80*/  ISETP.LT.U32.AND.EX P2, PT, R13, RZ, !P1, P4 ;  /* 0x000000ff0d00720c */ /* 0x000fe20004f41140 */
[----:B------:R-:W-:Y:S01]  /*bf90*/  IMAD.MOV.U32 R13, RZ, RZ, RZ ;  /* 0x000000ffff0d7224 */ /* 0x000fe200078e00ff */
[----:B------:R-:W-:-:S06]  /*bfa0*/  SEL R26, R187, RZ, !P1 ;  /* 0x000000ffbb1a7207 */ /* 0x000fcc0004800000 */
[----:B------:R-:W0:Y:S05]  /*bfb0*/  F2I.S64.TRUNC R26, R26 ;  /* 0x0000001a001a7311 */ /* 0x000e2a000020d900 */
[----:B------:R1:W2:Y:S01]  /*bfc0*/  @P2 LDG.E.EL R13, desc[UR4][R24.64+-0x104] ;  /* 0xfffefc04180d2981 */ /* 0x0002a2000c2e1900 */
[----:B------:R-:W-:Y:S02]  /*bfd0*/  IMAD.SHL.U32 R15, R22, 0x4, RZ ;  /* 0x00000004160f7824 */ /* 0x000fe400078e00ff */
[----:B-1----:R0:W1:Y:S01]  /*bfe0*/  F2I.S64.TRUNC R24, R2 ;  /* 0x0000000200187311 */ /* 0x002062000020d900 */
[----:B------:R-:W-:Y:S02]  /*bff0*/  SHF.R.S32.HI R232, RZ, 0x1f, R22 ;  /* 0x0000001fffe87819 */ /* 0x000fe40000011416 */
[----:B------:R-:W-:-:S02]  /*c000*/  IADD3 R19, P5, R15, R19, RZ ;  /* 0x000000130f137210 */ /* 0x000fc40007fbe0ff */
[----:B------:R-:W-:Y:S01]  /*c010*/  SHF.L.U64.HI R232, R22, 0x2, R232 ;  /* 0x0000000216e87819 */ /* 0x000fe200000102e8 */
[----:B0-----:R-:W-:-:S04]  /*c020*/  IMAD R2, R27, 0x42, RZ ;  /* 0x000000421b027824 */ /* 0x001fc800078e02ff */
[----:B------:R-:W-:Y:S02]  /*c030*/  IMAD.X R21, R232, 0x1, R21, P5 ;  /* 0x00000001e8157824 */ /* 0x000fe400028e0615 */
[----:B-1----:R-:W-:Y:S01]  /*c040*/  IMAD.WIDE.U32 R146, R26, 0x42, R24 ;  /* 0x000000421a927825 */ /* 0x002fe200078e0018 */
[----:B------:R-:W-:-:S03]  /*c050*/  LEA R118, P5, R18, R19, 0x2 ;  /* 0x0000001312767211 */ /* 0x000fc600078a10ff */
[----:B------:R-:W-:Y:S01]  /*c060*/  IMAD.IADD R2, R147, 0x1, R2 ;  /* 0x0000000193027824 */ /* 0x000fe200078e0202 */
[----:B------:R-:W-:Y:S02]  /*c070*/  IADD3 R147, P6, R146, 0x1104, RZ ;  /* 0x0000110492937810 */ /* 0x000fe40007fde0ff */
[----:B------:R-:W-:Y:S02]  /*c080*/  LEA.HI.X R119, R18, R21, R20, 0x2, P5 ;  /* 0x0000001512777211 */ /* 0x000fe400028f1414 */
[----:B------:R-:W-:Y:S01]  /*c090*/  IADD3 R137, P4, R18, -0x1, RZ ;  /* 0xffffffff12897810 */ /* 0x000fe20007f9e0ff */
[----:B------:R-:W-:Y:S01]  /*c0a0*/  IMAD.X R18, RZ, RZ, R2, P6 ;  /* 0x000000ffff127224 */ /* 0x000fe200030e0602 */
[----:B------:R-:W-:-:S04]  /*c0b0*/  ISETP.GE.AND P5, PT, R2, RZ, PT ;  /* 0x000000ff0200720c */ /* 0x000fc80003fa6270 */
[----:B------:R-:W-:Y:S02]  /*c0c0*/  SEL R146, R147, R146, !P5 ;  /* 0x0000009293927207 */ /* 0x000fe40006800000 */
[----:B------:R-:W-:Y:S02]  /*c0d0*/  SEL R147, R18, R2, !P5 ;  /* 0x0000000212937207 */ /* 0x000fe40006800000 */
[----:B------:R-:W-:Y:S02]  /*c0e0*/  SHF.R.S64 R2, R142, 0x2, R23 ;  /* 0x000000028e027819 */ /* 0x000fe40000001017 */
[----:B------:R-:W-:Y:S02]  /*c0f0*/  LOP3.LUT R0, R0, 0xffffffef, RZ, 0xc0, !PT ;  /* 0xffffffef00007812 */ /* 0x000fe400078ec0ff */
[----:B------:R-:W-:Y:S02]  /*c100*/  IADD3.X R18, R20, -0x1, RZ, P4, !PT ;  /* 0xffffffff14127810 */ /* 0x000fe400027fe4ff */
[----:B------:R-:W-:-:S02]  /*c110*/  LEA.HI R2, P4, R23, R2, RZ, 0x1 ;  /* 0x0000000217027211 */ /* 0x000fc400078908ff */
[----:B------:R-:W-:Y:S02]  /*c120*/  @P2 LOP3.LUT R0, R0, 0x10, RZ, 0xfc, !PT ;  /* 0x0000001000002812 */ /* 0x000fe400078efcff */
[----:B------:R-:W-:Y:S02]  /*c130*/  IADD3 R122, P2, R122, -0x1, RZ ;  /* 0xffffffff7a7a7810 */ /* 0x000fe40007f5e0ff */
[----:B------:R-:W-:Y:S02]  /*c140*/  LEA.HI.X.SX32 R23, R23, RZ, 0x1e, P4 ;  /* 0x000000ff17177211 */ /* 0x000fe400020ff6ff */
[----:B------:R-:W-:Y:S01]  /*c150*/  LOP3.LUT R137, R122, R137, RZ, 0xfc, !PT ;  /* 0x000000897a897212 */ /* 0x000fe200078efcff */
[----:B------:R-:W-:-:S04]  /*c160*/  IMAD.WIDE.U32 R122, R2, -0x42, R138 ;  /* 0xffffffbe027a7825 */ /* 0x000fc800078e008a */
[----:B------:R-:W-:Y:S01]  /*c170*/  IMAD R23, R23, -0x42, RZ ;  /* 0xffffffbe17177824 */ /* 0x000fe200078e02ff */
[----:B------:R-:W-:-:S04]  /*c180*/  LEA R20, P4, R122, R88, 0x8 ;  /* 0x000000587a147211 */ /* 0x000fc800078840ff */
[----:B------:R-:W-:Y:S01]  /*c190*/  IADD3 R2, R123, -R2, R23 ;  /* 0x800000027b027210 */ /* 0x000fe20007ffe017 */
[----:B------:R-:W-:-:S03]  /*c1a0*/  IMAD.WIDE.U32 R98, R138, -0x42, R98 ;  /* 0xffffffbe8a627825 */ /* 0x000fc600078e0062 */
[----:B------:R-:W-:Y:S01]  /*c1b0*/  LEA.HI.X R19, R122, R89, R2, 0x8, P4 ;  /* 0x000000597a137211 */ /* 0x000fe200020f4402 */
[----:B------:R-:W-:Y:S01]  /*c1c0*/  IMAD R139, R139, -0x42, RZ ;  /* 0xffffffbe8b8b7824 */ /* 0x000fe200078e02ff */
[----:B------:R-:W-:Y:S02]  /*c1d0*/  IADD3 R20, P4, R20, R15, RZ ;  /* 0x0000000f14147210 */ /* 0x000fe40007f9e0ff */
[----:B------:R-:W-:Y:S02]  /*c1e0*/  SEL R22, R188, RZ, !P1 ;  /* 0x000000ffbc167207 */ /* 0x000fe40004800000 */
[----:B------:R-:W-:Y:S01]  /*c1f0*/  IADD3.X R17, R17, -0x1, RZ, P2, !PT ;  /* 0xffffffff11117810 */ /* 0x000fe200017fe4ff */
[----:B------:R-:W-:Y:S01]  /*c200*/  IMAD.X R19, R19, 0x1, R232, P4 ;  /* 0x0000000113137824 */ /* 0x000fe200020e06e8 */
[----:B------:R-:W-:Y:S02]  /*c210*/  IADD3 R139, R99, -R138, R139 ;  /* 0x8000008a638b7210 */ /* 0x000fe40007ffe08b */
[----:B------:R-:W-:Y:S01]  /*c220*/  LEA R20, P4, R98, R20, 0x2 ;  /* 0x0000001462147211 */ /* 0x000fe200078810ff */
[----:B------:R-:W0:Y:S01]  /*c230*/  F2I.S64.TRUNC R22, R22 ;  /* 0x0000001600167311 */ /* 0x000e22000020d900 */
[----:B------:R-:W-:-:S02]  /*c240*/  LOP3.LUT R17, R17, R18, RZ, 0xfc, !PT ;  /* 0x0000001211117212 */ /* 0x000fc400078efcff */
[----:B------:R-:W-:-:S05]  /*c250*/  LEA.HI.X R21, R98, R19, R139, 0x2, P4 ;  /* 0x0000001362157211 */ /* 0x000fca00020f148b */
[----:B------:R-:W1:Y:S01]  /*c260*/  F2I.S64.TRUNC R18, R143 ;  /* 0x0000008f00127311 */ /* 0x000e62000020d900 */
[----:B------:R-:W-:Y:S02]  /*c270*/  LOP3.LUT R0, R0, 0xfdffffff, RZ, 0xc0, !PT ;  /* 0xfdffffff00007812 */ /* 0x000fe400078ec0ff */
[----:B------:R-:W-:Y:S02]  /*c280*/  SEL R126, R180, R182, P3 ;  /* 0x000000b6b47e7207 */ /* 0x000fe40001800000 */
[----:B------:R-:W-:Y:S02]  /*c290*/  SEL R127, R185, R186, P3 ;  /* 0x000000bab97f7207 */ /* 0x000fe40001800000 */
[----:B------:R-:W-:Y:S02]  /*c2a0*/  @P3 LOP3.LUT R0, R0, 0x2000000, RZ, 0xfc, !PT ;  /* 0x0200000000003812 */ /* 0x000fe400078efcff */
[----:B------:R-:W-:Y:S01]  /*c2b0*/  IADD3 R138, P3, R98, -0x1, RZ ;  /* 0xffffffff628a7810 */ /* 0x000fe20007f7e0ff */
[----:B0-----:R-:W-:-:S02]  /*c2c0*/  IMAD R98, R23, 0x42, RZ ;  /* 0x0000004217627824 */ /* 0x001fc400078e02ff */
[----:B-1----:R-:W-:-:S04]  /*c2d0*/  IMAD.WIDE.U32 R142, R22, 0x42, R18 ;  /* 0x00000042168e7825 */ /* 0x002fc800078e0012 */
[----:B------:R-:W-:Y:S01]  /*c2e0*/  IMAD.IADD R98, R143, 0x1, R98 ;  /* 0x000000018f627824 */ /* 0x000fe200078e0262 */
[----:B------:R-:W-:-:S04]  /*c2f0*/  IADD3 R143, P6, R142, 0x1104, RZ ;  /* 0x000011048e8f7810 */ /* 0x000fc80007fde0ff */
[----:B------:R-:W-:Y:S01]  /*c300*/  ISETP.GE.AND P5, PT, R98, RZ, PT ;  /* 0x000000ff6200720c */ /* 0x000fe20003fa6270 */
[----:B------:R-:W-:Y:S01]  /*c310*/  IMAD.X R99, RZ, RZ, R98, P6 ;  /* 0x000000ffff637224 */ /* 0x000fe200030e0662 */
[----:B------:R-:W-:Y:S02]  /*c320*/  IADD3 R122, P2, R122, -0x1, RZ ;  /* 0xffffffff7a7a7810 */ /* 0x000fe40007f5e0ff */
[----:B------:R-:W-:Y:S02]  /*c330*/  ISETP.LT.U32.AND P4, PT, R137, 0x40, PT ;  /* 0x000000408900780c */ /* 0x000fe40003f81070 */
[----:B------:R-:W-:Y:S02]  /*c340*/  SEL R142, R143, R142, !P5 ;  /* 0x0000008e8f8e7207 */ /* 0x000fe40006800000 */
[----:B------:R-:W-:Y:S02]  /*c350*/  SEL R143, R99, R98, !P5 ;  /* 0x00000062638f7207 */ /* 0x000fe40006800000 */
[----:B------:R-:W-:-:S02]  /*c360*/  SHF.R.S64 R98, R141, 0x2, R144 ;  /* 0x000000028d627819 */ /* 0x000fc40000001090 */
[----:B------:R-:W-:Y:S02]  /*c370*/  IADD3.X R141, R2, -0x1, RZ, P2, !PT ;  /* 0xffffffff028d7810 */ /* 0x000fe400017fe4ff */
[----:B------:R-:W-:Y:S02]  /*c380*/  ISETP.LT.U32.AND.EX P2, PT, R17, RZ, !P0, P4 ;  /* 0x000000ff1100720c */ /* 0x000fe40004741140 */
[----:B------:R-:W-:Y:S01]  /*c390*/  LEA.HI R98, P5, R144, R98, RZ, 0x1 ;  /* 0x0000006290627211 */ /* 0x000fe200078b08ff */
[----:B------:R-:W-:-:S03]  /*c3a0*/  IMAD.MOV.U32 R137, RZ, RZ, RZ ;  /* 0x000000ffff897224 */ /* 0x000fc600078e00ff */
[----:B------:R-:W-:-:S05]  /*c3b0*/  LEA.HI.X.SX32 R144, R144, RZ, 0x1e, P5 ;  /* 0x000000ff90907211 */ /* 0x000fca00028ff6ff */
[----:B------:R-:W-:Y:S02]  /*c3c0*/  IMAD R144, R144, -0x42, RZ ;  /* 0xffffffbe90907824 */ /* 0x000fe400078e02ff */
[----:B------:R0:W2:Y:S01]  /*c3d0*/  @P2 LDG.E.EL R137, desc[UR4][R118.64+-0x104] ;  /* 0xfffefc0476892981 */ /* 0x0000a2000c2e1900 */
[----:B------:R-:W-:Y:S01]  /*c3e0*/  LOP3.LUT R138, R122, R138, RZ, 0xfc, !PT ;  /* 0x0000008a7a8a7212 */ /* 0x000fe200078efcff */
[----:B------:R-:W-:Y:S01]  /*c3f0*/  IMAD.SHL.U32 R2, R116, 0x4, RZ ;  /* 0x0000000474027824 */ /* 0x000fe200078e00ff */
[----:B------:R-:W-:Y:S01]  /*c400*/  SHF.R.S32.HI R17, RZ, 0x1f, R116 ;  /* 0x0000001fff117819 */ /* 0x000fe20000011474 */
[----:B0-----:R-:W-:-:S05]  /*c410*/  IMAD.WIDE.U32 R118, R98, -0x42, R134 ;  /* 0xffffffbe62767825 */ /* 0x001fca00078e0086 */
[----:B------:R-:W-:Y:S02]  /*c420*/  IADD3 R119, R119, -R98, R144 ;  /* 0x8000006277777210 */ /* 0x000fe40007ffe090 */
[----:B------:R-:W-:Y:S01]  /*c430*/  LEA R122, P4, R118, R88, 0x8 ;  /* 0x00000058767a7211 */ /* 0x000fe200078840ff */
[----:B------:R-:W-:Y:S01]  /*c440*/  IMAD.WIDE.U32 R98, R134, -0x42, R96 ;  /* 0xffffffbe86627825 */ /* 0x000fe200078e0060 */
[----:B------:R-:W-:Y:S02]  /*c450*/  SHF.L.U64.HI R17, R116, 0x2, R17 ;  /* 0x0000000274117819 */ /* 0x000fe40000010211 */
[----:B------:R-:W-:Y:S01]  /*c460*/  LEA.HI.X R123, R118, R89, R119, 0x8, P4 ;  /* 0x00000059767b7211 */ /* 0x000fe200020f4477 */
[----:B------:R-:W-:Y:S01]  /*c470*/  IMAD R135, R135, -0x42, RZ ;  /* 0xffffffbe87877824 */ /* 0x000fe200078e02ff */
[----:B------:R-:W-:Y:S02]  /*c480*/  IADD3 R122, P4, R2, R122, RZ ;  /* 0x0000007a027a7210 */ /* 0x000fe40007f9e0ff */
[----:B------:R-:W-:-:S02]  /*c490*/  SEL R96, R189, RZ, !P1 ;  /* 0x000000ffbd607207 */ /* 0x000fc40004800000 */
[----:B------:R-:W-:Y:S01]  /*c4a0*/  IADD3 R135, R99, -R134, R135 ;  /* 0x8000008663877210 */ /* 0x000fe20007ffe087 */
[----:B------:R-:W-:Y:S01]  /*c4b0*/  IMAD.X R123, R17, 0x1, R123, P4 ;  /* 0x00000001117b7824 */ /* 0x000fe200020e067b */
[C---:B------:R-:W-:Y:S02]  /*c4c0*/  LEA R122, P4, R98.reuse, R122, 0x2 ;  /* 0x0000007a627a7211 */ /* 0x040fe400078810ff */
[----:B------:R-:W-:Y:S01]  /*c4d0*/  IADD3.X R139, R139, -0x1, RZ, P3, !PT ;  /* 0xffffffff8b8b7810 */ /* 0x000fe20001ffe4ff */
[----:B------:R-:W0:Y:S01]  /*c4e0*/  F2I.S64.TRUNC R96, R96 ;  /* 0x0000006000607311 */ /* 0x000e22000020d900 */
[----:B------:R-:W-:Y:S02]  /*c4f0*/  LEA.HI.X R123, R98, R123, R135, 0x2, P4 ;  /* 0x0000007b627b7211 */ /* 0x000fe400020f1487 */
[----:B------:R-:W-:-:S05]  /*c500*/  IADD3 R134, P3, R98, -0x1, RZ ;  /* 0xffffffff62867810 */ /* 0x000fca0007f7e0ff */
[----:B------:R0:W1:Y:S02]  /*c510*/  F2I.S64.TRUNC R98, R127 ;  /* 0x0000007f00627311 */ /* 0x000064000020d900 */
[----:B0-----:R-:W-:Y:S02]  /*c520*/  IMAD R127, R97, 0x42, RZ ;  /* 0x00000042617f7824 */ /* 0x001fe400078e02ff */
[----:B-1----:R-:W-:-:S04]  /*c530*/  IMAD.WIDE.U32 R144, R96, 0x42, R98 ;  /* 0x0000004260907825 */ /* 0x002fc800078e0062 */
[----:B------:R-:W-:Y:S01]  /*c540*/  IMAD.IADD R127, R145, 0x1, R127 ;  /* 0x00000001917f7824 */ /* 0x000fe200078e027f */
[----:B------:R-:W-:Y:S02]  /*c550*/  IADD3 R145, P6, R144, 0x1104, RZ ;  /* 0x0000110490917810 */ /* 0x000fe40007fde0ff */
[----:B------:R-:W-:Y:S02]  /*c560*/  LOP3.LUT R0, R0, 0xfffffffb, RZ, 0xc0, !PT ;  /* 0xfffffffb00007812 */ /* 0x000fe400078ec0ff */
[----:B------:R-:W-:Y:S01]  /*c570*/  ISETP.LT.U32.AND P4, PT, R138, 0x40, PT ;  /* 0x000000408a00780c */ /* 0x000fe20003f81070 */
[----:B------:R-:W-:Y:S01]  /*c580*/  IMAD.X R138, RZ, RZ, R127, P6 ;  /* 0x000000ffff8a7224 */ /* 0x000fe200030e067f */
[----:B------:R-:W-:Y:S02]  /*c590*/  ISETP.GE.AND P5, PT, R127, RZ, PT ;  /* 0x000000ff7f00720c */ /* 0x000fe40003fa6270 */
[----:B------:R-:W-:Y:S02]  /*c5a0*/  @P2 LOP3.LUT R0, R0, 0x4, RZ, 0xfc, !PT ;  /* 0x0000000400002812 */ /* 0x000fe400078efcff */
[----:B------:R-:W-:-:S02]  /*c5b0*/  IADD3 R118, P2, R118, -0x1, RZ ;  /* 0xffffffff76767810 */ /* 0x000fc40007f5e0ff */
[----:B------:R-:W-:Y:S02]  /*c5c0*/  SEL R144, R145, R144, !P5 ;  /* 0x0000009091907207 */ /* 0x000fe40006800000 */
[----:B------:R-:W-:Y:S02]  /*c5d0*/  LOP3.LUT R116, R141, R139, RZ, 0xfc, !PT ;  /* 0x0000008b8d747212 */ /* 0x000fe400078efcff */
[----:B------:R-:W-:Y:S02]  /*c5e0*/  SEL R145, R138, R127, !P5 ;  /* 0x0000007f8a917207 */ /* 0x000fe40006800000 */
[----:B------:R-:W-:Y:S02]  /*c5f0*/  IADD3.X R138, R135, -0x1, RZ, P3, !PT ;  /* 0xffffffff878a7810 */ /* 0x000fe40001ffe4ff */
[----:B------:R-:W-:Y:S02]  /*c600*/  SHF.R.S64 R135, R140, 0x2, R117 ;  /* 0x000000028c877819 */ /* 0x000fe40000001075 */
[----:B------:R-:W-:-:S02]  /*c610*/  IADD3.X R140, R119, -0x1, RZ, P2, !PT ;  /* 0xffffffff778c7810 */ /* 0x000fc400017fe4ff */
[----:B------:R-:W-:Y:S02]  /*c620*/  ISETP.LT.U32.AND.EX P2, PT, R116, RZ, !P1, P4 ;  /* 0x000000ff7400720c */ /* 0x000fe40004f41140 */
[----:B------:R-:W-:Y:S02]  /*c630*/  CS2R R172, SRZ ;  /* 0x0000000000ac7805 */ /* 0x000fe4000001ff00 */
[----:B------:R-:W-:Y:S02]  /*c640*/  SEL R116, R223, RZ, !P1 ;  /* 0x000000ffdf747207 */ /* 0x000fe40004800000 */
[----:B------:R-:W-:-:S04]  /*c650*/  LEA.HI R135, P5, R117, R135, RZ, 0x1 ;  /* 0x0000008775877211 */ /* 0x000fc800078b08ff */
[----:B------:R-:W-:Y:S02]  /*c660*/  LEA.HI.X.SX32 R139, R117, RZ, 0x1e, P5 ;  /* 0x000000ff758b7211 */ /* 0x000fe400028ff6ff */
[----:B------:R-:W0:Y:S01]  /*c670*/  F2I.S64.TRUNC R116, R116 ;  /* 0x0000007400747311 */ /* 0x000e22000020d900 */
[----:B------:R1:W2:Y:S02]  /*c680*/  @P2 LDG.E.EL R172, desc[UR4][R20.64+-0x104] ;  /* 0xfffefc0414ac2981 */ /* 0x0002a4000c2e1900 */
[----:B-1----:R-:W-:-:S05]  /*c690*/  LOP3.LUT R20, R118, R134, RZ, 0xfc, !PT ;  /* 0x0000008676147212 */ /* 0x002fca00078efcff */
[----:B------:R-:W1:Y:S01]  /*c6a0*/  F2I.S64.TRUNC R118, R126 ;  /* 0x0000007e00767311 */ /* 0x000e62000020d900 */
[----:B------:R-:W-:Y:S01]  /*c6b0*/  LOP3.LUT R138, R140, R138, RZ, 0xfc, !PT ;  /* 0x0000008a8c8a7212 */ /* 0x000fe200078efcff */
[----:B0-----:R-:W-:Y:S02]  /*c6c0*/  IMAD R21, R117, 0x42, RZ ;  /* 0x0000004275157824 */ /* 0x001fe400078e02ff */
[----:B-1----:R-:W-:-:S04]  /*c6d0*/  IMAD.WIDE.U32 R140, R116, 0x42, R118 ;  /* 0x00000042748c7825 */ /* 0x002fc800078e0076 */
[----:B------:R-:W-:Y:S01]  /*c6e0*/  IMAD.IADD R21, R141, 0x1, R21 ;  /* 0x000000018d157824 */ /* 0x000fe200078e0215 */
[----:B------:R-:W-:-:S04]  /*c6f0*/  IADD3 R141, P5, R140, 0x1104, RZ ;  /* 0x000011048c8d7810 */ /* 0x000fc80007fbe0ff */
[----:B------:R-:W-:Y:S01]  /*c700*/  ISETP.GE.AND P4, PT, R21, RZ, PT ;  /* 0x000000ff1500720c */ /* 0x000fe20003f86270 */
[----:B------:R-:W-:Y:S01]  /*c710*/  IMAD.X R134, RZ, RZ, R21, P5 ;  /* 0x000000ffff867224 */ /* 0x000fe200028e0615 */
[C---:B------:R-:W-:Y:S02]  /*c720*/  LOP3.LUT P3, RZ, R0.reuse, 0x2000000, RZ, 0xc0, !PT ;  /* 0x0200000000ff7812 */ /* 0x040fe4000786c0ff */
[----:B------:R-:W-:Y:S02]  /*c730*/  SEL R140, R141, R140, !P4 ;  /* 0x0000008c8d8c7207 */ /* 0x000fe40006000000 */
[----:B------:R-:W-:Y:S02]  /*c740*/  LOP3.LUT R0, R0, 0xfffffffd, RZ, 0xc0, !PT ;  /* 0xfffffffd00007812 */ /* 0x000fe400078ec0ff */
[----:B------:R-:W-:Y:S02]  /*c750*/  SEL R141, R134, R21, !P4 ;  /* 0x00000015868d7207 */ /* 0x000fe40006000000 */
[----:B------:R-:W-:-:S02]  /*c760*/  ISETP.LT.U32.AND P4, PT, R20, 0x40, PT ;  /* 0x000000401400780c */ /* 0x000fc40003f81070 */
[----:B------:R-:W-:Y:S01]  /*c770*/  @P2 LOP3.LUT R0, R0, 0x2, RZ, 0xfc, !PT ;  /* 0x0000000200002812 */ /* 0x000fe200078efcff */
[----:B------:R-:W-:Y:S01]  /*c780*/  IMAD.WIDE.U32 R126, R135, -0x42, R130 ;  /* 0xffffffbe877e7825 */ /* 0x000fe200078e0082 */
[----:B------:R-:W-:-:S03]  /*c790*/  ISETP.LT.U32.AND.EX P2, PT, R138, RZ, !P0, P4 ;  /* 0x000000ff8a00720c */ /* 0x000fc60004741140 */
[----:B------:R-:W-:-:S05]  /*c7a0*/  IMAD R139, R139, -0x42, RZ ;  /* 0xffffffbe8b8b7824 */ /* 0x000fca00078e02ff */
[----:B------:R-:W-:Y:S01]  /*c7b0*/  IADD3 R127, R127, -R135, R139 ;  /* 0x800000877f7f7210 */ /* 0x000fe20007ffe08b */
[----:B------:R-:W-:Y:S01]  /*c7c0*/  IMAD.WIDE.U32 R134, R130, -0x42, R120 ;  /* 0xffffffbe82867825 */ /* 0x000fe200078e0078 */
[----:B------:R-:W-:-:S03]  /*c7d0*/  SEL R120, R225, RZ, !P1 ;  /* 0x000000ffe1787207 */ /* 0x000fc60004800000 */
[----:B------:R0:W5:Y:S03]  /*c7e0*/  @P2 LDG.E.EL R173, desc[UR4][R122.64+-0x104] ;  /* 0xfffefc047aad2981 */ /* 0x000166000c2e1900 */
[----:B------:R-:W1:Y:S01]  /*c7f0*/  F2I.S64.TRUNC R120, R120 ;  /* 0x0000007800787311 */ /* 0x000e62000020d900 */
[----:B------:R-:W-:-:S07]  /*c800*/  IMAD R21, R131, -0x42, RZ ;  /* 0xffffffbe83157824 */ /* 0x000fce00078e02ff */
[----:B0-----:R-:W0:Y:S01]  /*c810*/  F2I.S64.TRUNC R122, R169 ;  /* 0x000000a9007a7311 */ /* 0x001e22000020d900 */
[C---:B------:R-:W-:Y:S02]  /*c820*/  LEA R20, P5, R126.reuse, R88, 0x8 ;  /* 0x000000587e147211 */ /* 0x040fe400078a40ff */
[----:B------:R-:W-:Y:S02]  /*c830*/  IADD3 R130, R135, -R130, R21 ;  /* 0x8000008287827210 */ /* 0x000fe40007ffe015 */
[----:B------:R-:W-:Y:S02]  /*c840*/  LEA.HI.X R21, R126, R89, R127, 0x8, P5 ;  /* 0x000000597e157211 */ /* 0x000fe400028f447f */
[----:B------:R-:W-:Y:S01]  /*c850*/  IADD3 R20, P5, R20, R2, RZ ;  /* 0x0000000214147210 */ /* 0x000fe20007fbe0ff */
[----:B-1----:R-:W-:Y:S02]  /*c860*/  IMAD R131, R121, 0x42, RZ ;  /* 0x0000004279837824 */ /* 0x002fe400078e02ff */
[----:B0-----:R-:W-:Y:S01]  /*c870*/  IMAD.WIDE.U32 R138, R120, 0x42, R122 ;  /* 0x00000042788a7825 */ /* 0x001fe200078e007a */
[----:B------:R-:W-:-:S03]  /*c880*/  LOP3.LUT R0, R0, 0xfffdffff, RZ, 0xc0, !PT ;  /* 0xfffdffff00007812 */ /* 0x000fc600078ec0ff */
[----:B------:R-:W-:Y:S01]  /*c890*/  IMAD.X R21, R21, 0x1, R17, P5 ;  /* 0x0000000115157824 */ /* 0x000fe200028e0611 */
[C---:B------:R-:W-:Y:S01]  /*c8a0*/  LEA R20, P5, R134.reuse, R20, 0x2 ;  /* 0x0000001486147211 */ /* 0x040fe200078a10ff */
[----:B------:R-:W-:Y:S01]  /*c8b0*/  IMAD.IADD R131, R139, 0x1, R131 ;  /* 0x000000018b837824 */ /* 0x000fe200078e0283 */
[----:B------:R-:W-:Y:S02]  /*c8c0*/  IADD3 R139, P6, R138, 0x1104, RZ ;  /* 0x000011048a8b7810 */ /* 0x000fe40007fde0ff */
[----:B------:R-:W-:Y:S02]  /*c8d0*/  LEA.HI.X R21, R134, R21, R130, 0x2, P5 ;  /* 0x0000001586157211 */ /* 0x000fe400028f1482 */
[----:B------:R-:W-:Y:S01]  /*c8e0*/  ISETP.GE.AND P5, PT, R131, RZ, PT ;  /* 0x000000ff8300720c */ /* 0x000fe20003fa6270 */
[----:B------:R-:W-:Y:S01]  /*c8f0*/  IMAD.X R135, RZ, RZ, R131, P6 ;  /* 0x000000ffff877224 */ /* 0x000fe200030e0683 */
[----:B------:R-:W-:Y:S02]  /*c900*/  @P3 LOP3.LUT R0, R0, 0x20000, RZ, 0xfc, !PT ;  /* 0x0002000000003812 */ /* 0x000fe400078efcff */
[----:B------:R-:W-:-:S02]  /*c910*/  SEL R138, R139, R138, !P5 ;  /* 0x0000008a8b8a7207 */ /* 0x000fc40006800000 */
[----:B------:R-:W-:Y:S02]  /*c920*/  LOP3.LUT R0, R0, 0xffffffbf, RZ, 0xc0, !PT ;  /* 0xffffffbf00007812 */ /* 0x000fe400078ec0ff */
[----:B------:R-:W-:Y:S02]  /*c930*/  IADD3 R134, P4, R134, -0x1, RZ ;  /* 0xffffffff86867810 */ /* 0x000fe40007f9e0ff */
[----:B------:R-:W-:Y:S02]  /*c940*/  SEL R139, R135, R131, !P5 ;  /* 0x00000083878b7207 */ /* 0x000fe40006800000 */
[----:B------:R-:W-:Y:S02]  /*c950*/  SHF.R.S64 R135, R168, 0x2, R165 ;  /* 0x00000002a8877819 */ /* 0x000fe400000010a5 */
[----:B------:R-:W-:Y:S02]  /*c960*/  @P2 LOP3.LUT R0, R0, 0x40, RZ, 0xfc, !PT ;  /* 0x0000004000002812 */ /* 0x000fe400078efcff */
[----:B------:R-:W-:-:S02]  /*c970*/  IADD3.X R130, R130, -0x1, RZ, P4, !PT ;  /* 0xffffffff82827810 */ /* 0x000fc400027fe4ff */
[----:B------:R-:W-:Y:S02]  /*c980*/  IADD3 R126, P2, R126, -0x1, RZ ;  /* 0xffffffff7e7e7810 */ /* 0x000fe40007f5e0ff */
[C---:B------:R-:W-:Y:S02]  /*c990*/  LEA.HI R135, P4, R165.reuse, R135, RZ, 0x1 ;  /* 0x00000087a5877211 */ /* 0x040fe400078908ff */
[----:B------:R-:W-:Y:S02]  /*c9a0*/  IADD3.X R131, R127, -0x1, RZ, P2, !PT ;  /* 0xffffffff7f837810 */ /* 0x000fe400017fe4ff */
[----:B------:R-:W-:Y:S02]  /*c9b0*/  LEA.HI.X.SX32 R165, R165, RZ, 0x1e, P4 ;  /* 0x000000ffa5a57211 */ /* 0x000fe400020ff6ff */
[----:B------:R-:W-:Y:S02]  /*c9c0*/  LOP3.LUT R127, R126, R134, RZ, 0xfc, !PT ;  /* 0x000000867e7f7212 */ /* 0x000fe400078efcff */
[----:B------:R-:W-:Y:S01]  /*c9d0*/  LOP3.LUT R126, R131, R130, RZ, 0xfc, !PT ;  /* 0x00000082837e7212 */ /* 0x000fe200078efcff */
[----:B------:R-:W-:-:S04]  /*c9e0*/  IMAD.WIDE.U32 R130, R135, -0x42, R10 ;  /* 0xffffffbe87827825 */ /* 0x000fc800078e000a */
[----:B------:R-:W-:Y:S02]  /*c9f0*/  IMAD R165, R165, -0x42, RZ ;  /* 0xffffffbea5a57824 */ /* 0x000fe400078e02ff */
[----:B------:R-:W-:-:S03]  /*ca00*/  IMAD R11, R11, -0x42, RZ ;  /* 0xffffffbe0b0b7824 */ /* 0x000fc600078e02ff */
[----:B------:R-:W-:Y:S01]  /*ca10*/  IADD3 R131, R131, -R135, R165 ;  /* 0x8000008783837210 */ /* 0x000fe20007ffe0a5 */
[----:B------:R-:W-:-:S05]  /*ca20*/  IMAD.WIDE.U32 R134, R10, -0x42, R124 ;  /* 0xffffffbe0a867825 */ /* 0x000fca00078e007c */
[----:B------:R-:W-:Y:S02]  /*ca30*/  IADD3 R135, R135, -R10, R11 ;  /* 0x8000000a87877210 */ /* 0x000fe40007ffe00b */
[----:B------:R-:W-:-:S04]  /*ca40*/  LEA R11, P4, R130, R88, 0x8 ;  /* 0x00000058820b7211 */ /* 0x000fc800078840ff */
[----:B------:R-:W-:Y:S02]  /*ca50*/  LEA.HI.X R10, R130, R89, R131, 0x8, P4 ;  /* 0x00000059820a7211 */ /* 0x000fe400020f4483 */
[----:B------:R-:W-:-:S04]  /*ca60*/  ISETP.LT.U32.AND P4, PT, R127, 0x40, PT ;  /* 0x000000407f00780c */ /* 0x000fc80003f81070 */
[----:B------:R-:W-:Y:S02]  /*ca70*/  ISETP.LT.U32.AND.EX P2, PT, R126, RZ, !P1, P4 ;  /* 0x000000ff7e00720c */ /* 0x000fe40004f41140 */
[----:B------:R-:W-:Y:S02]  /*ca80*/  LOP3.LUT R0, R0, 0xfffffff7, RZ, 0xc0, !PT ;  /* 0xfffffff700007812 */ /* 0x000fe400078ec0ff */
[----:B------:R-:W-:-:S09]  /*ca90*/  SEL R174, R222, R224, P3 ;  /* 0x000000e0deae7207 */ /* 0x000fd20001800000 */
[----:B------:R-:W-:-:S04]  /*caa0*/  @P2 LOP3.LUT R0, R0, 0x8, RZ, 0xfc, !PT ;  /* 0x0000000800002812 */ /* 0x000fc800078efcff */
[C---:B------:R-:W-:Y:S02]  /*cab0*/  LOP3.LUT P3, RZ, R0.reuse, 0x80, RZ, 0xc0, !PT ;  /* 0x0000008000ff7812 */ /* 0x040fe4000786c0ff */
[----:B------:R-:W-:Y:S02]  /*cac0*/  LOP3.LUT R0, R0, 0xfffbffff, RZ, 0xc0, !PT ;  /* 0xfffbffff00007812 */ /* 0x000fe400078ec0ff */
[----:B------:R-:W-:-:S04]  /*cad0*/  SHF.R.S32.HI R239, RZ, 0x1f, R235 ;  /* 0x0000001fffef7819 */ /* 0x000fc800000114eb */
[----:B------:R-:W-:-:S05]  /*cae0*/  SHF.L.U64.HI R239, R235, 0x2, R239 ;  /* 0x00000002ebef7819 */ /* 0x000fca00000102ef */
[----:B------:R-:W-:Y:S01]  /*caf0*/  @P3 LOP3.LUT R0, R0, 0x40000, RZ, 0xfc, !PT ;  /* 0x0004000000003812 */ /* 0x000fe200078efcff */
[----:B------:R-:W-:-:S03]  /*cb00*/  IMAD.SHL.U32 R235, R235, 0x4, RZ ;  /* 0x00000004ebeb7824 */ /* 0x000fc600078e00ff */
[C---:B------:R-:W-:Y:S02]  /*cb10*/  LOP3.LUT P3, RZ, R0.reuse, 0x100, RZ, 0xc0, !PT ;  /* 0x0000010000ff7812 */ /* 0x040fe4000786c0ff */
[----:B------:R-:W-:Y:S02]  /*cb20*/  IADD3 R124, P5, R235, R11, RZ ;  /* 0x0000000beb7c7210 */ /* 0x000fe40007fbe0ff */
[----:B------:R-:W-:-:S03]  /*cb30*/  LOP3.LUT R0, R0, 0xfff7ffff, RZ, 0xc0, !PT ;  /* 0xfff7ffff00007812 */ /* 0x000fc600078ec0ff */
[----:B------:R-:W-:Y:S01]  /*cb40*/  IMAD.X R11, R239, 0x1, R10, P5 ;  /* 0x00000001ef0b7824 */ /* 0x000fe200028e060a */
[----:B------:R-:W-:Y:S02]  /*cb50*/  LEA R10, P5, R134, R124, 0x2 ;  /* 0x0000007c860a7211 */ /* 0x000fe400078a10ff */
[----:B------:R-:W-:-:S03]  /*cb60*/  SEL R124, R226, RZ, !P1 ;  /* 0x000000ffe27c7207 */ /* 0x000fc60004800000 */
[----:B------:R-:W-:Y:S01]  /*cb70*/  @P3 LOP3.LUT R0, R0, 0x80000, RZ, 0xfc, !PT ;  /* 0x0008000000003812 */ /* 0x000fe200078efcff */
[----:B------:R-:W-:Y:S03]  /*cb80*/  F2I.S64.TRUNC R126, R156 ;  /* 0x0000009c007e7311 */ /* 0x000fe6000020d900 */
[----:B------:R-:W-:-:S05]  /*cb90*/  LOP3.LUT P3, RZ, R0, 0x200, RZ, 0xc0, !PT ;  /* 0x0000020000ff7812 */ /* 0x000fca000786c0ff */
[----:B------:R-:W0:Y:S01]  /*cba0*/  F2I.S64.TRUNC R124, R124 ;  /* 0x0000007c007c7311 */ /* 0x000e22000020d900 */
[----:B------:R-:W-:Y:S01]  /*cbb0*/  LOP3.LUT R0, R0, 0xffefffff, RZ, 0xc0, !PT ;  /* 0xffefffff00007812 */ /* 0x000fe200078ec0ff */
[----:B------:R-:W-:-:S06]  /*cbc0*/  IMAD.MOV.U32 R169, RZ, RZ, RZ ;  /* 0x000000ffffa97224 */ /* 0x000fcc00078e00ff */
[----:B------:R-:W-:Y:S01]  /*cbd0*/  @P3 LOP3.LUT R0, R0, 0x100000, RZ, 0xfc, !PT ;  /* 0x0010000000003812 */ /* 0x000fe200078efcff */
[----:B------:R1:W5:Y:S03]  /*cbe0*/  @P2 LDG.E.EL R169, desc[UR4][R20.64+-0x104] ;  /* 0xfffefc0414a92981 */ /* 0x000366000c2e1900 */
[----:B------:R-:W-:Y:S01]  /*cbf0*/  LOP3.LUT P3, RZ, R0, 0x400, RZ, 0xc0, !PT ;  /* 0x0000040000ff7812 */ /* 0x000fe2000786c0ff */
[----:B0-----:R-:W-:Y:S01]  /*cc00*/  IMAD.WIDE.U32 R170, R124, 0x42, R126 ;  /* 0x000000427caa7825 */ /* 0x001fe200078e007e */
[----:B------:R-:W-:-:S03]  /*cc10*/  LEA.HI.X R11, R134, R11, R135, 0x2, P5 ;  /* 0x0000000b860b7211 */ /* 0x000fc600028f1487 */
[----:B-1----:R-:W-:Y:S01]  /*cc20*/  IMAD R20, R125, 0x42, RZ ;  /* 0x000000427d147824 */ /* 0x002fe200078e02ff */
[----:B------:R-:W-:Y:S02]  /*cc30*/  IADD3 R134, P4, R134, -0x1, RZ ;  /* 0xffffffff86867810 */ /* 0x000fe40007f9e0ff */
[----:B------:R-:W-:Y:S01]  /*cc40*/  SHF.R.S64 R156, R164, 0x2, R157 ;  /* 0x00000002a49c7819 */ /* 0x000fe2000000109d */
[----:B------:R-:W-:Y:S01]  /*cc50*/  IMAD.IADD R20, R171, 0x1, R20 ;  /* 0x00000001ab147824 */ /* 0x000fe200078e0214 */
[----:B------:R-:W-:Y:S02]  /*cc60*/  IADD3 R171, P6, R170, 0x1104, RZ ;  /* 0x00001104aaab7810 */ /* 0x000fe40007fde0ff */
[----:B------:R-:W-:Y:S02]  /*cc70*/  IADD3 R130, P2, R130, -0x1, RZ ;  /* 0xffffffff82827810 */ /* 0x000fe40007f5e0ff */
[----:B------:R-:W-:Y:S02]  /*cc80*/  IADD3.X R135, R135, -0x1, RZ, P4, !PT ;  /* 0xffffffff87877810 */ /* 0x000fe400027fe4ff */
[----:B------:R-:W-:Y:S01]  /*cc90*/  LOP3.LUT R0, R0, 0xffdfffff, RZ, 0xc0, !PT ;  /* 0xffdfffff00007812 */ /* 0x000fe200078ec0ff */
[----:B------:R-:W-:Y:S01]  /*cca0*/  IMAD.X R21, RZ, RZ, R20, P6 ;  /* 0x000000ffff157224 */ /* 0x000fe200030e0614 */
[----:B------:R-:W-:-:S02]  /*ccb0*/  LEA.HI R156, P4, R157, R156, RZ, 0x1 ;  /* 0x0000009c9d9c7211 */ /* 0x000fc400078908ff */
[----:B------:R-:W-:Y:S02]  /*ccc0*/  ISETP.GE.AND P5, PT, R20, RZ, PT ;  /* 0x000000ff1400720c */ /* 0x000fe40003fa6270 */
[----:B------:R-:W-:Y:S02]  /*ccd0*/  IADD3.X R131, R131, -0x1, RZ, P2, !PT ;  /* 0xffffffff83837810 */ /* 0x000fe400017fe4ff */
[----:B------:R-:W-:Y:S02]  /*cce0*/  @P3 LOP3.LUT R0, R0, 0x200000, RZ, 0xfc, !PT ;  /* 0x0020000000003812 */ /* 0x000fe400078efcff */
[----:B------:R-:W-:Y:S02]  /*ccf0*/  LEA.HI.X.SX32 R157, R157, RZ, 0x1e, P4 ;  /* 0x000000ff9d9d7211 */ /* 0x000fe400020ff6ff */
[----:B------:R-:W-:Y:S02]  /*cd00*/  SEL R170, R171, R170, !P5 ;  /* 0x000000aaabaa7207 */ /* 0x000fe40006800000 */
[----:B------:R-:W-:Y:S01]  /*cd10*/  SEL R171, R21, R20, !P5 ;  /* 0x0000001415ab7207 */ /* 0x000fe20006800000 */
[----:B------:R-:W-:Y:S01]  /*cd20*/  IMAD.WIDE.U32 R20, R156, -0x42, R4 ;  /* 0xffffffbe9c147825 */ /* 0x000fe200078e0004 */
[----:B------:R-:W-:-:S02]  /*cd30*/  LOP3.LUT P3, RZ, R0, 0x800, RZ, 0xc0, !PT ;  /* 0x0000080000ff7812 */ /* 0x000fc4000786c0ff */
[----:B------:R-:W-:Y:S01]  /*cd40*/  LOP3.LUT R130, R130, R134, RZ, 0xfc, !PT ;  /* 0x0000008682827212 */ /* 0x000fe200078efcff */
[----:B------:R-:W-:Y:S01]  /*cd50*/  IMAD R5, R5, -0x42, RZ ;  /* 0xffffffbe05057824 */ /* 0x000fe200078e02ff */
[----:B------:R-:W-:Y:S01]  /*cd60*/  LOP3.LUT R131, R131, R135, RZ, 0xfc, !PT ;  /* 0x0000008783837212 */ /* 0x000fe200078efcff */
[----:B------:R-:W-:-:S04]  /*cd70*/  IMAD.WIDE.U32 R134, R4, -0x42, R128 ;  /* 0xffffffbe04867825 */ /* 0x000fc800078e0080 */
[----:B------:R-:W-:Y:S01]  /*cd80*/  IMAD R157, R157, -0x42, RZ ;  /* 0xffffffbe9d9d7824 */ /* 0x000fe200078e02ff */
[----:B------:R-:W-:Y:S02]  /*cd90*/  IADD3 R135, R135, -R4, R5 ;  /* 0x8000000487877210 */ /* 0x000fe40007ffe005 */
[----:B------:R-:W-:Y:S02]  /*cda0*/  LEA R4, P4, R20, R88, 0x8 ;  /* 0x0000005814047211 */ /* 0x000fe400078840ff */
[----:B------:R-:W-:Y:S02]  /*cdb0*/  IADD3 R156, R21, -R156, R157 ;  /* 0x8000009c159c7210 */ /* 0x000fe40007ffe09d */
[----:B------:R-:W-:Y:S02]  /*cdc0*/  LOP3.LUT R0, R0, 0xffbfffff, RZ, 0xc0, !PT ;  /* 0xffbfffff00007812 */ /* 0x000fe400078ec0ff */
[----:B------:R-:W-:Y:S02]  /*cdd0*/  LEA.HI.X R5, R20, R89, R156, 0x8, P4 ;  /* 0x0000005914057211 */ /* 0x000fe400020f449c */
[----:B------:R-:W-:-:S02]  /*cde0*/  IADD3 R4, P4, R4, R235, RZ ;  /* 0x000000eb04047210 */ /* 0x000fc40007f9e0ff */
[----:B------:R-:W-:-:S03]  /*cdf0*/  @P3 LOP3.LUT R0, R0, 0x400000, RZ, 0xfc, !PT ;  /* 0x0040000000003812 */ /* 0x000fc600078efcff */
[----:B------:R-:W-:Y:S01]  /*ce00*/  IMAD.X R5, R5, 0x1, R239, P4 ;  /* 0x0000000105057824 */ /* 0x000fe200020e06ef */
[----:B------:R-:W-:Y:S02]  /*ce10*/  LOP3.LUT P3, RZ, R0, 0x1000, RZ, 0xc0, !PT ;  /* 0x0000100000ff7812 */ /* 0x000fe4000786c0ff */
[C---:B------:R-:W-:Y:S02]  /*ce20*/  LEA R4, P4, R134.reuse, R4, 0x2 ;  /* 0x0000000486047211 */ /* 0x040fe400078810ff */
[----:B------:R-:W-:Y:S02]  /*ce30*/  SEL R128, R227, RZ, !P1 ;  /* 0x000000ffe3807207 */ /* 0x000fe40004800000 */
[----:B------:R-:W-:Y:S02]  /*ce40*/  LEA.HI.X R5, R134, R5, R135, 0x2, P4 ;  /* 0x0000000586057211 */ /* 0x000fe400020f1487 */
[----:B------:R-:W-:Y:S02]  /*ce50*/  ISETP.LT.U32.AND P4, PT, R130, 0x40, PT ;  /* 0x000000408200780c */ /* 0x000fe40003f81070 */
[----:B------:R-:W-:Y:S01]  /*ce60*/  LOP3.LUT R0, R0, 0xff7fffff, RZ, 0xc0, !PT ;  /* 0xff7fffff00007812 */ /* 0x000fe200078ec0ff */
[----:B------:R-:W-:Y:S01]  /*ce70*/  F2I.S64.TRUNC R128, R128 ;  /* 0x0000008000807311 */ /* 0x000fe2000020d900 */
[----:B------:R-:W-:-:S02]  /*ce80*/  ISETP.LT.U32.AND.EX P2, PT, R131, RZ, !P0, P4 ;  /* 0x000000ff8300720c */ /* 0x000fc40004741140 */
[----:B------:R-:W-:-:S05]  /*ce90*/  @P3 LOP3.LUT R0, R0, 0x800000, RZ, 0xfc, !PT ;  /* 0x0080000000003812 */ /* 0x000fca00078efcff */
[----:B------:R-:W0:Y:S01]  /*cea0*/  F2I.S64.TRUNC R130, R174 ;  /* 0x000000ae00827311 */ /* 0x000e22000020d900 */
[C---:B------:R-:W-:Y:S01]  /*ceb0*/  LOP3.LUT P3, RZ, R0.reuse, 0x2000, RZ, 0xc0, !PT ;  /* 0x0000200000ff7812 */ /* 0x040fe2000786c0ff */
[----:B------:R-:W-:Y:S01]  /*cec0*/  IMAD.MOV.U32 R21, RZ, RZ, RZ ;  /* 0x000000ffff157224 */ /* 0x000fe200078e00ff */
[----:B------:R-:W-:-:S05]  /*ced0*/  LOP3.LUT R0, R0, 0xfeffffff, RZ, 0xc0, !PT ;  /* 0xfeffffff00007812 */ /* 0x000fca00078ec0ff */
[----:B------:R1:W5:Y:S01]  /*cee0*/  @P2 LDG.E.EL R21, desc[UR4][R10.64+-0x104] ;  /* 0xfffefc040a152981 */ /* 0x000362000c2e1900 */
[----:B0-----:R-:W-:-:S04]  /*cef0*/  IMAD.WIDE.U32 R164, R128, 0x42, R130 ;  /* 0x0000004280a47825 */ /* 0x001fc800078e0082 */
[----:B-1----:R-:W-:Y:S01]  /*cf00*/  IMAD R10, R129, 0x42, RZ ;  /* 0x00000042810a7824 */ /* 0x002fe200078e02ff */
[----:B------:R-:W-:-:S03]  /*cf10*/  @P3 LOP3.LUT R0, R0, 0x1000000, RZ, 0xfc, !PT ;  /* 0x0100000000003812 */ /* 0x000fc600078efcff */
[----:B------:R-:W-:Y:S01]  /*cf20*/  IMAD.IADD R10, R165, 0x1, R10 ;  /* 0x00000001a50a7824 */ /* 0x000fe200078e020a */
[----:B------:R-:W-:Y:S02]  /*cf30*/  IADD3 R165, P6, R164, 0x1104, RZ ;  /* 0x00001104a4a57810 */ /* 0x000fe40007fde0ff */
[C---:B------:R-:W-:Y:S02]  /*cf40*/  LOP3.LUT P3, RZ, R0.reuse, 0x4000, RZ, 0xc0, !PT ;  /* 0x0000400000ff7812 */ /* 0x040fe4000786c0ff */
[----:B------:R-:W-:Y:S01]  /*cf50*/  LOP3.LUT R0, R0, 0xfffeffff, RZ, 0xc0, !PT ;  /* 0xfffeffff00007812 */ /* 0x000fe200078ec0ff */
[----:B------:R-:W-:Y:S01]  /*cf60*/  IMAD.X R11, RZ, RZ, R10, P6 ;  /* 0x000000ffff0b7224 */ /* 0x000fe200030e060a */
[----:B------:R-:W-:Y:S02]  /*cf70*/  ISETP.GE.AND P5, PT, R10, RZ, PT ;  /* 0x000000ff0a00720c */ /* 0x000fe40003fa6270 */
[----:B------:R-:W-:Y:S02]  /*cf80*/  @P0 LOP3.LUT R0, R0, 0x10000, RZ, 0xfc, !PT ;  /* 0x0001000000000812 */ /* 0x000fe400078efcff */
[----:B------:R-:W-:-:S02]  /*cf90*/  SEL R164, R165, R164, !P5 ;  /* 0x000000a4a5a47207 */ /* 0x000fc40006800000 */
[----:B------:R-:W-:Y:S02]  /*cfa0*/  SEL R165, R11, R10, !P5 ;  /* 0x0000000a0ba57207 */ /* 0x000fe40006800000 */
[----:B---3--:R-:W-:Y:S02]  /*cfb0*/  SEL R10, R7, RZ, P3 ;  /* 0x000000ff070a7207 */ /* 0x008fe40001800000 */
[----:B------:R-:W-:-:S04]  /*cfc0*/  LOP3.LUT P3, RZ, R0, 0x1000000, RZ, 0xc0, !PT ;  /* 0x0100000000ff7812 */ /* 0x000fc8000786c0ff */
[----:B--2---:R-:W-:Y:S02]  /*cfd0*/  SEL R7, R6, RZ, P3 ;  /* 0x000000ff06077207 */ /* 0x004fe40001800000 */
[----:B------:R-:W-:Y:S01]  /*cfe0*/  LOP3.LUT P3, RZ, R0, 0x800000, RZ, 0xc0, !PT ;  /* 0x0080000000ff7812 */ /* 0x000fe2000786c0ff */
[----:B------:R-:W-:Y:S03]  /*cff0*/  STL [R1+0x244], R10 ;  /* 0x0002440a01007387 */ /* 0x000fe60000100800 */
[----:B----4-:R-:W-:Y:S02]  /*d000*/  SEL R6, R8, RZ, P3 ;  /* 0x000000ff08067207 */ /* 0x010fe40001800000 */
[----:B------:R-:W-:Y:S01]  /*d010*/  LOP3.LUT P3, RZ, R0, 0x400000, RZ, 0xc0, !PT ;  /* 0x0040000000ff7812 */ /* 0x000fe2000786c0ff */
[----:B------:R5:W-:Y:S04]  /*d020*/  STL [R1+0x240], R7 ;  /* 0x0002400701007387 */ /* 0x000be80000100800 */
[----:B------:R0:W-:Y:S01]  /*d030*/  STL [R1+0x23c], R6 ;  /* 0x00023c0601007387 */ /* 0x0001e20000100800 */
[----:B-----5:R-:W-:-:S02]  /*d040*/  SEL R7, R132, RZ, P3 ;  /* 0x000000ff84077207 */ /* 0x020fc40001800000 */
[----:B------:R-:W-:-:S04]  /*d050*/  LOP3.LUT P3, RZ, R0, 0x200000, RZ, 0xc0, !PT ;  /* 0x0020000000ff7812 */ /* 0x000fc8000786c0ff */
[----:B0-----:R-:W-:Y:S02]  /*d060*/  SEL R6, R133, RZ, P3 ;  /* 0x000000ff85067207 */ /* 0x001fe40001800000 */
[----:B------:R-:W-:Y:S01]  /*d070*/  LOP3.LUT P3, RZ, R0, 0x100000, RZ, 0xc0, !PT ;  /* 0x0010000000ff7812 */ /* 0x000fe2000786c0ff */
[----:B------:R0:W-:Y:S01]  /*d080*/  STL [R1+0x238], R7 ;  /* 0x0002380701007387 */ /* 0x0001e20000100800 */
[----:B------:R-:W-:-:S03]  /*d090*/  IADD3 R134, P4, R134, -0x1, RZ ;  /* 0xffffffff86867810 */ /* 0x000fc60007f9e0ff */
[----:B------:R1:W-:Y:S01]  /*d0a0*/  STL [R1+0x234], R6 ;  /* 0x0002340601007387 */ /* 0x0003e20000100800 */
[----:B------:R-:W-:Y:S02]  /*d0b0*/  IADD3.X R135, R135, -0x1, RZ, P4, !PT ;  /* 0xffffffff87877810 */ /* 0x000fe400027fe4ff */
[----:B0-----:R-:W-:Y:S02]  /*d0c0*/  SEL R7, R166, RZ, P3 ;  /* 0x000000ffa6077207 */ /* 0x001fe40001800000 */
[C---:B------:R-:W-:Y:S02]  /*d0d0*/  LOP3.LUT P3, RZ, R0.reuse, 0x80000, RZ, 0xc0, !PT ;  /* 0x0008000000ff7812 */ /* 0x040fe4000786c0ff */
[----:B------:R-:W-:Y:S02]  /*d0e0*/  IADD3 R20, P4, R20, -0x1, RZ ;  /* 0xffffffff14147810 */ /* 0x000fe40007f9e0ff */
[----:B-1----:R-:W-:Y:S02]  /*d0f0*/  SEL R6, R167, RZ, P3 ;  /* 0x000000ffa7067207 */ /* 0x002fe40001800000 */
[----:B------:R-:W-:Y:S01]  /*d100*/  LOP3.LUT P3, RZ, R0, 0x40000, RZ, 0xc0, !PT ;  /* 0x0004000000ff7812 */ /* 0x000fe2000786c0ff */
[----:B------:R0:W-:Y:S01]  /*d110*/  STL [R1+0x230], R7 ;  /* 0x0002300701007387 */ /* 0x0001e20000100800 */
[----:B------:R-:W-:-:S02]  /*d120*/  IADD3.X R156, R156, -0x1, RZ, P4, !PT ;  /* 0xffffffff9c9c7810 */ /* 0x000fc400027fe4ff */
[C---:B------:R-:W-:Y:S01]  /*d130*/  LOP3.LUT P4, RZ, R0.reuse, 0x20, RZ, 0xc0, !PT ;  /* 0x0000002000ff7812 */ /* 0x040fe2000788c0ff */
[----:B------:R1:W-:Y:S01]  /*d140*/  STL [R1+0x22c], R6 ;  /* 0x00022c0601007387 */ /* 0x0003e20000100800 */
[C---:B------:R-:W-:Y:S02]  /*d150*/  LOP3.LUT P5, RZ, R0.reuse, 0x10, RZ, 0xc0, !PT ;  /* 0x0000001000ff7812 */ /* 0x040fe400078ac0ff */
[----:B------:R-:W-:Y:S02]  /*d160*/  LOP3.LUT P6, RZ, R0, 0x4, RZ, 0xc0, !PT ;  /* 0x0000000400ff7812 */ /* 0x000fe400078cc0ff */
[----:B0-----:R-:W-:Y:S02]  /*d170*/  SEL R7, R136, RZ, P3 ;  /* 0x000000ff88077207 */ /* 0x001fe40001800000 */
[----:B------:R-:W-:Y:S02]  /*d180*/  SEL R8, R13, RZ, P5 ;  /* 0x000000ff0d087207 */ /* 0x000fe40002800000 */
[----:B-1----:R-:W-:Y:S01]  /*d190*/  SEL R6, R12, RZ, P4 ;  /* 0x000000ff0c067207 */ /* 0x002fe20002000000 */
[----:B------:R0:W-:Y:S01]  /*d1a0*/  STL [R1+0x228], R7 ;  /* 0x0002280701007387 */ /* 0x0001e20000100800 */
[----:B------:R-:W-:-:S03]  /*d1b0*/  ISETP.GT.U32.AND P4, PT, R160, 0x1103, PT ;  /* 0x00001103a000780c */ /* 0x000fc60003f84070 */
[----:B------:R-:W-:Y:S01]  /*d1c0*/  STL [R1+0x224], R6 ;  /* 0x0002240601007387 */ /* 0x000fe20000100800 */
[----:B------:R-:W-:Y:S02]  /*d1d0*/  ISETP.GT.U32.AND.EX P4, PT, R161, RZ, PT, P4 ;  /* 0x000000ffa100720c */ /* 0x000fe40003f84140 */
[----:B0-----:R-:W-:Y:S01]  /*d1e0*/  SEL R7, R137, RZ, P6 ;  /* 0x000000ff89077207 */ /* 0x001fe20003000000 */
[----:B------:R-:W-:Y:S04]  /*d1f0*/  STL [R1+0x220], R8 ;  /* 0x0002200801007387 */ /* 0x000fe80000100800 */
[----:B------:R0:W-:Y:S02]  /*d200*/  STL [R1+0x21c], R7 ;  /* 0x00021c0701007387 */ /* 0x0001e40000100800 */
[----:B0-----:R-:W-:-:S02]  /*d210*/  SEL R7, RZ, 0x1, !P4 ;  /* 0x00000001ff077807 */ /* 0x001fc40006000000 */
[----:B------:R-:W-:-:S04]  /*d220*/  ISETP.GT.U32.AND P4, PT, R162, 0x1103, PT ;  /* 0x00001103a200780c */ /* 0x000fc80003f84070 */
[----:B------:R-:W-:-:S04]  /*d230*/  ISETP.GT.U32.AND.EX P4, PT, R163, RZ, PT, P4 ;  /* 0x000000ffa300720c */ /* 0x000fc80003f84140 */
[----:B------:R-:W-:Y:S02]  /*d240*/  SEL R8, RZ, 0x1fffe, !P4 ;  /* 0x0001fffeff087807 */ /* 0x000fe40006000000 */
[----:B------:R-:W-:-:S04]  /*d250*/  ISETP.GT.U32.AND P4, PT, R158, 0x1103, PT ;  /* 0x000011039e00780c */ /* 0x000fc80003f84070 */
[----:B------:R-:W-:Y:S02]  /*d260*/  ISETP.GT.U32.AND.EX P4, PT, R159, RZ, PT, P4 ;  /* 0x000000ff9f00720c */ /* 0x000fe40003f84140 */
[----:B------:R-:W-:Y:S02]  /*d270*/  LOP3.LUT R20, R20, R134, RZ, 0xfc, !PT ;  /* 0x0000008614147212 */ /* 0x000fe400078efcff */
[----:B------:R-:W-:Y:S02]  /*d280*/  SEL R10, RZ, 0x7fff8, !P4 ;  /* 0x0007fff8ff0a7807 */ /* 0x000fe40006000000 */
[----:B------:R-:W-:Y:S02]  /*d290*/  ISETP.GT.U32.AND P4, PT, R154, 0x1103, PT ;  /* 0x000011039a00780c */ /* 0x000fe40003f84070 */
[----:B------:R-:W-:Y:S02]  /*d2a0*/  LOP3.LUT R135, R156, R135, RZ, 0xfc, !PT ;  /* 0x000000879c877212 */ /* 0x000fe400078efcff */
[----:B------:R-:W-:-:S02]  /*d2b0*/  ISETP.GT.U32.AND.EX P4, PT, R155, RZ, PT, P4 ;  /* 0x000000ff9b00720c */ /* 0x000fc40003f84140 */
[----:B------:R-:W-:Y:S02]  /*d2c0*/  ISETP.LT.U32.AND P5, PT, R20, 0x40, PT ;  /* 0x000000401400780c */ /* 0x000fe40003fa1070 */
[----:B------:R-:W-:Y:S02]  /*d2d0*/  LOP3.LUT P0, RZ, R0, 0x2, RZ, 0xc0, !PT ;  /* 0x0000000200ff7812 */ /* 0x000fe4000780c0ff */
[----:B------:R-:W-:Y:S02]  /*d2e0*/  SEL R11, RZ, 0x4, !P4 ;  /* 0x00000004ff0b7807 */ /* 0x000fe40006000000 */
[----:B------:R-:W-:Y:S02]  /*d2f0*/  ISETP.LT.U32.AND.EX P4, PT, R135, RZ, !P1, P5 ;  /* 0x000000ff8700720c */ /* 0x000fe40004f81150 */
[----:B------:R-:W-:-:S05]  /*d300*/  SEL R6, R172, RZ, P0 ;  /* 0x000000ffac067207 */ /* 0x000fca0000000000 */
[----:B------:R0:W-:Y:S02]  /*d310*/  STL [R1+0x218], R6 ;  /* 0x0002180601007387 */ /* 0x0001e40000100800 */
[----:B0-----:R-:W-:-:S06]  /*d320*/  IMAD.MOV.U32 R6, RZ, RZ, RZ ;  /* 0x000000ffff067224 */ /* 0x001fcc00078e00ff */
[----:B------:R0:W2:Y:S01]  /*d330*/  @P4 LDG.E.EL R6, desc[UR4][R4.64+-0x104] ;  /* 0xfffefc0404064981 */ /* 0x0000a2000c2e1900 */
[----:B------:R-:W-:-:S04]  /*d340*/  ISETP.GT.U32.AND P5, PT, R178, 0x1103, PT ;  /* 0x00001103b200780c */ /* 0x000fc80003fa4070 */
[----:B------:R-:W-:-:S04]  /*d350*/  ISETP.GT.U32.AND.EX P5, PT, R179, RZ, PT, P5 ;  /* 0x000000ffb300720c */ /* 0x000fc80003fa4150 */
[----:B0-----:R-:W-:Y:S02]  /*d360*/  SEL R4, RZ, 0x1, !P5 ;  /* 0x00000001ff047807 */ /* 0x001fe40006800000 */
[----:B------:R-:W-:-:S04]  /*d370*/  ISETP.GT.U32.AND P5, PT, R152, 0x1103, PT ;  /* 0x000011039800780c */ /* 0x000fc80003fa4070 */
[----:B------:R-:W-:-:S04]  /*d380*/  ISETP.GT.U32.AND.EX P5, PT, R153, RZ, PT, P5 ;  /* 0x000000ff9900720c */ /* 0x000fc80003fa4150 */
[----:B------:R-:W-:Y:S02]  /*d390*/  SEL R5, RZ, 0x1fffe, !P5 ;  /* 0x0001fffeff057807 */ /* 0x000fe40006800000 */
[----:B------:R-:W-:Y:S01]  /*d3a0*/  ISETP.GT.U32.AND P5, PT, R150, 0x1103, PT ;  /* 0x000011039600780c */ /* 0x000fe20003fa4070 */
[----:B------:R-:W-:-:S03]  /*d3b0*/  IMAD.IADD R8, R7, 0x1, R8 ;  /* 0x0000000107087824 */ /* 0x000fc600078e0208 */
[----:B------:R-:W-:-:S04]  /*d3c0*/  ISETP.GT.U32.AND.EX P5, PT, R151, RZ, PT, P5 ;  /* 0x000000ff9700720c */ /* 0x000fc80003fa4150 */
[----:B------:R-:W-:Y:S02]  /*d3d0*/  SEL R7, RZ, 0x7fff8, !P5 ;  /* 0x0007fff8ff077807 */ /* 0x000fe40006800000 */
[----:B------:R-:W-:Y:S02]  /*d3e0*/  ISETP.GT.U32.AND P5, PT, R148, 0x1103, PT ;  /* 0x000011039400780c */ /* 0x000fe40003fa4070 */
[----:B------:R-:W-:Y:S02]  /*d3f0*/  LOP3.LUT R8, R8, 0x3, RZ, 0xc0, !PT ;  /* 0x0000000308087812 */ /* 0x000fe400078ec0ff */
[----:B------:R-:W-:Y:S02]  /*d400*/  ISETP.GT.U32.AND.EX P5, PT, R149, RZ, PT, P5 ;  /* 0x000000ff9500720c */ /* 0x000fe40003fa4150 */
[----:B------:R-:W-:Y:S02]  /*d410*/  IADD3 R10, R8, R10, R11 ;  /* 0x0000000a080a7210 */ /* 0x000fe40007ffe00b */
[----:B------:R-:W-:-:S02]  /*d420*/  SEL R11, RZ, 0x4, !P5 ;  /* 0x00000004ff0b7807 */ /* 0x000fc40006800000 */
        /* <DEDUP_REMOVED lines=13> */
[----:B------:R-:W-:Y:S02]  /*d500*/  ISETP.GT.U32.AND.EX P5, PT, R141, RZ, PT, P5 ;  /* 0x000000ff8d00720c */ /* 0x000fe40003fa4150 */
[----:B------:R-:W-:Y:S02]  /*d510*/  LOP3.LUT P3, RZ, R0, 0x20000, RZ, 0xc0, !PT ;  /* 0x0002000000ff7812 */ /* 0x000fe4000786c0ff */
[----:B------:R-:W-:Y:S02]  /*d520*/  SEL R11, RZ, 0x4, !P5 ;  /* 0x00000004ff0b7807 */ /* 0x000fe40006800000 */
[----:B------:R-:W-:Y:S02]  /*d530*/  ISETP.GT.U32.AND P5, PT, R170, 0x1103, PT ;  /* 0x00001103aa00780c */ /* 0x000fe40003fa4070 */
[----:B------:R-:W-:Y:S02]  /*d540*/  SEL R134, R228, R230, P3 ;  /* 0x000000e6e4867207 */ /* 0x000fe40001800000 */
[----:B------:R-:W-:-:S02]  /*d550*/  SEL R132, R229, RZ, !P1 ;  /* 0x000000ffe5847207 */ /* 0x000fc40004800000 */
[----:B------:R-:W-:Y:S01]  /*d560*/  ISETP.GT.U32.AND.EX P5, PT, R171, RZ, PT, P5 ;  /* 0x000000ffab00720c */ /* 0x000fe20003fa4150 */
[----:B------:R-:W-:Y:S01]  /*d570*/  IMAD.IADD R8, R8, 0x1, R4 ;  /* 0x0000000108087824 */ /* 0x000fe200078e0204 */
[----:B------:R-:W-:Y:S02]  /*d580*/  F2I.S64.TRUNC R134, R134 ;  /* 0x0000008600867311 */ /* 0x000fe4000020d900 */
[----:B------:R-:W-:Y:S02]  /*d590*/  SEL R4, RZ, 0x1, !P5 ;  /* 0x00000001ff047807 */ /* 0x000fe40006800000 */
[----:B------:R-:W-:-:S04]  /*d5a0*/  ISETP.GT.U32.AND P5, PT, R138, 0x1103, PT ;  /* 0x000011038a00780c */ /* 0x000fc80003fa4070 */
[----:B------:R-:W0:Y:S01]  /*d5b0*/  F2I.S64.TRUNC R132, R132 ;  /* 0x0000008400847311 */ /* 0x000e22000020d900 */
[----:B------:R-:W-:Y:S02]  /*d5c0*/  LOP3.LUT R8, R8, 0x3, RZ, 0xc0, !PT ;  /* 0x0000000308087812 */ /* 0x000fe400078ec0ff */
[----:B------:R-:W-:Y:S02]  /*d5d0*/  ISETP.GT.U32.AND.EX P5, PT, R139, RZ, PT, P5 ;  /* 0x000000ff8b00720c */ /* 0x000fe40003fa4150 */
[----:B------:R-:W-:Y:S02]  /*d5e0*/  IADD3 R7, R8, R7, R11 ;  /* 0x0000000708077210 */ /* 0x000fe40007ffe00b */
[----:B------:R-:W-:Y:S02]  /*d5f0*/  SEL R8, RZ, 0x1fffe, !P5 ;  /* 0x0001fffeff087807 */ /* 0x000fe40006800000 */
[----:B------:R-:W-:-:S03]  /*d600*/  LOP3.LUT R5, R5, 0xf, RZ, 0xc0, !PT ;  /* 0x0000000f05057812 */ /* 0x000fc600078ec0ff */
[----:B------:R-:W-:Y:S02]  /*d610*/  IMAD.IADD R8, R4, 0x1, R8 ;  /* 0x0000000104087824 */ /* 0x000fe400078e0208 */
[----:B------:R-:W-:Y:S02]  /*d620*/  IMAD R10, R10, 0x10, R5 ;  /* 0x000000100a0a7824 */ /* 0x000fe400078e0205 */
[----:B0-----:R-:W-:Y:S02]  /*d630*/  IMAD R11, R133, 0x42, RZ ;  /* 0x00000042850b7824 */ /* 0x001fe400078e02ff */
[----:B------:R-:W-:-:S04]  /*d640*/  IMAD.WIDE.U32 R4, R132, 0x42, R134 ;  /* 0x0000004284047825 */ /* 0x000fc800078e0086 */
[----:B------:R-:W-:Y:S01]  /*d650*/  IMAD.IADD R5, R5, 0x1, R11 ;  /* 0x0000000105057824 */ /* 0x000fe200078e020b */
[----:B------:R-:W-:-:S04]  /*d660*/  IADD3 R168, P6, R4, 0x1104, RZ ;  /* 0x0000110404a87810 */ /* 0x000fc80007fde0ff */
[----:B------:R-:W-:-:S04]  /*d670*/  ISETP.GE.AND P5, PT, R5, RZ, PT ;  /* 0x000000ff0500720c */ /* 0x000fc80003fa6270 */
[----:B------:R-:W-:Y:S01]  /*d680*/  SEL R168, R168, R4, !P5 ;  /* 0x00000004a8a87207 */ /* 0x000fe20006800000 */
[----:B------:R-:W-:Y:S01]  /*d690*/  IMAD.X R4, RZ, RZ, R5, P6 ;  /* 0x000000ffff047224 */ /* 0x000fe200030e0605 */
[----:B------:R-:W-:-:S04]  /*d6a0*/  LOP3.LUT P6, RZ, R0, 0x8, RZ, 0xc0, !PT ;  /* 0x0000000800ff7812 */ /* 0x000fc800078cc0ff */
[----:B------:R-:W-:Y:S02]  /*d6b0*/  SEL R11, R169, RZ, P6 ;  /* 0x000000ffa90b7207 */ /* 0x000fe40003000000 */
[----:B------:R-:W-:-:S04]  /*d6c0*/  ISETP.GT.U32.AND P6, PT, R164, 0x1103, PT ;  /* 0x00001103a400780c */ /* 0x000fc80003fc4070 */
[----:B------:R-:W-:Y:S02]  /*d6d0*/  ISETP.GT.U32.AND.EX P6, PT, R165, RZ, PT, P6 ;  /* 0x000000ffa500720c */ /* 0x000fe40003fc4160 */
[----:B------:R-:W-:Y:S02]  /*d6e0*/  SEL R169, R4, R5, !P5 ;  /* 0x0000000504a97207 */ /* 0x000fe40006800000 */
[----:B------:R-:W-:Y:S02]  /*d6f0*/  SEL R4, RZ, 0x7fff8, !P6 ;  /* 0x0007fff8ff047807 */ /* 0x000fe40007000000 */
[----:B------:R-:W-:-:S04]  /*d700*/  ISETP.GT.U32.AND P6, PT, R168, 0x1103, PT ;  /* 0x00001103a800780c */ /* 0x000fc80003fc4070 */
[----:B------:R-:W-:Y:S02]  /*d710*/  ISETP.GT.U32.AND.EX P6, PT, R169, RZ, PT, P6 ;  /* 0x000000ffa900720c */ /* 0x000fe40003fc4160 */
[----:B------:R-:W-:Y:S02]  /*d720*/  LOP3.LUT R8, R8, 0x3, RZ, 0xc0, !PT ;  /* 0x0000000308087812 */ /* 0x000fe400078ec0ff */
[----:B------:R-:W-:-:S04]  /*d730*/  SEL R5, RZ, 0x4, !P6 ;  /* 0x00000004ff057807 */ /* 0x000fc80007000000 */
[----:B------:R-:W-:-:S04]  /*d740*/  IADD3 R4, R8, R4, R5 ;  /* 0x0000000408047210 */ /* 0x000fc80007ffe005 */
[----:B------:R-:W-:Y:S02]  /*d750*/  LOP3.LUT R4, R4, 0xf, RZ, 0xc0, !PT ;  /* 0x0000000f04047812 */ /* 0x000fe400078ec0ff */
[----:B------:R-:W-:-:S03]  /*d760*/  LOP3.LUT R244, R244, 0xe, R190, 0xf8, !PT ;  /* 0x0000000ef4f47812 */ /* 0x000fc600078ef8be */
[----:B------:R-:W-:Y:S01]  /*d770*/  IMAD R4, R7, 0x10, R4 ;  /* 0x0000001007047824 */ /* 0x000fe200078e0204 */
[----:B------:R-:W-:-:S04]  /*d780*/  LOP3.LUT P0, RZ, R0, 0x40, RZ, 0xc0, !PT ;  /* 0x0000004000ff7812 */ /* 0x000fc8000780c0ff */
[----:B------:R-:W-:Y:S02]  /*d790*/  LOP3.LUT P6, RZ, R4, 0xff, RZ, 0xc0, !PT ;  /* 0x000000ff04ff7812 */ /* 0x000fe400078cc0ff */
[----:B------:R-:W-:Y:S02]  /*d7a0*/  LOP3.LUT R4, R244, 0x1, RZ, 0xfc, !PT ;  /* 0x00000001f4047812 */ /* 0x000fe400078efcff */
[----:B------:R-:W-:Y:S02]  /*d7b0*/  SEL R12, R173, RZ, P0 ;  /* 0x000000ffad0c7207 */ /* 0x000fe40000000000 */
[----:B------:R-:W-:Y:S02]  /*d7c0*/  SEL R5, R21, RZ, P2 ;  /* 0x000000ff15057207 */ /* 0x000fe40001000000 */
[----:B------:R-:W-:Y:S01]  /*d7d0*/  ISETP.LT.AND P6, PT, R4, 0x9, P6 ;  /* 0x000000090400780c */ /* 0x000fe200037c1270 */
[----:B------:R0:W-:Y:S01]  /*d7e0*/  STL [R1+0x214], R12 ;  /* 0x0002140c01007387 */ /* 0x0001e20000100800 */
[----:B------:R-:W-:-:S03]  /*d7f0*/  LOP3.LUT P5, RZ, R10, 0xff, RZ, 0xc0, !PT ;  /* 0x000000ff0aff7812 */ /* 0x000fc600078ac0ff */
[----:B------:R0:W-:Y:S01]  /*d800*/  STL [R1+0x210], R11 ;  /* 0x0002100b01007387 */ /* 0x0001e20000100800 */
[----:B------:R-:W-:-:S03]  /*d810*/  ISETP.LT.AND P5, PT, R244, 0x9, P5 ;  /* 0x00000009f400780c */ /* 0x000fc60002fa1270 */
[----:B------:R0:W-:Y:S01]  /*d820*/  STL [R1+0x20c], R5 ;  /* 0x00020c0501007387 */ /* 0x0001e20000100800 */
[----:B------:R-:W-:Y:S02]  /*d830*/  PLOP3.LUT P5, PT, P5, P6, PT, 0xa8, 0x0 ;  /* 0x000000000000781c */ /* 0x000fe40002fad570 */
[C---:B------:R-:W-:Y:S02]  /*d840*/  LOP3.LUT P0, RZ, R0.reuse, 0x10000, RZ, 0xc0, !PT ;  /* 0x0001000000ff7812 */ /* 0x040fe4000780c0ff */
[----:B------:R-:W-:Y:S02]  /*d850*/  LOP3.LUT P2, RZ, R0, 0x8000, RZ, 0xc0, !PT ;  /* 0x0000800000ff7812 */ /* 0x000fe4000784c0ff */
[----:B--2---:R-:W-:-:S05]  /*d860*/  SEL R4, R6, RZ, P4 ;  /* 0x000000ff06047207 */ /* 0x004fca0002000000 */
[----:B------:R0:W-:Y:S02]  /*d870*/  STL [R1+0x208], R4 ;  /* 0x0002080401007387 */ /* 0x0001e40000100800 */
[----:B------:R-:W-:Y:S05]  /*d880*/  @!P5 BRA `(.L_x_2) ;  /* 0x000000000040d947 */ /* 0x000fea0003800000 */
[----:B------:R-:W-:Y:S01]  /*d890*/  MOV R136, 0x0 ;  /* 0x0000000000887802 */ /* 0x000fe20000000f00 */
[----:B------:R-:W-:Y:S01]  /*d8a0*/  ULDC.64 UR6, c[0x4][0x30] ;  /* 0x01000c0000067ab9 */ /* 0x000fe20000000a00 */
[----:B------:R-:W-:Y:S01]  /*d8b0*/  ULDC.64 UR8, c[0x4][0x28] ;  /* 0x01000a0000087ab9 */ /* 0x000fe20000000a00 */
[----:B------:R-:W-:Y:S01]  /*d8c0*/  ULDC.64 UR10, c[0x4][0x20] ;  /* 0x01000800000a7ab9 */ /* 0x000fe20000000a00 */
[----:B0-----:R-:W-:-:S07]  /*d8d0*/  IMAD.U32 R4, RZ, RZ, UR6 ;  /* 0x00000006ff047e24 */ /* 0x001fce000f8e00ff */
        /* <DEDUP_REMOVED lines=11> */
.L_x_2:
[----:B0-----:R-:W-:Y:S01]  /*d990*/  IMAD.WIDE.U32 R4, R179, 0x3e0f83e1, RZ ;  /* 0x3e0f83e1b3047825 */ /* 0x001fe200078e00ff */
[----:B------:R-:W2:Y:S03]  /*d9a0*/  LDL.LU R214, [R1+0x6c] ;  /* 0x00006c0001d67983 */ /* 0x000ea60000300800 */
[----:B------:R-:W-:Y:S01]  /*d9b0*/  IMAD.WIDE.U32 R20, R171, 0x3e0f83e1, RZ ;  /* 0x3e0f83e1ab147825 */ /* 0x000fe200078e00ff */
[----:B------:R-:W3:Y:S03]  /*d9c0*/  LDL.LU R222, [R1+0x13c] ;  /* 0x00013c0001de7983 */ /* 0x000ee60000300800 */
[C---:B------:R-:W-:Y:S01]  /*d9d0*/  IMAD.WIDE.U32 R4, P4, R178.reuse, 0xf83e0f8, R4 ;  /* 0x0f83e0f8b2047825 */ /* 0x040fe20007880004 */
[----:B------:R-:W4:Y:S03]  /*d9e0*/  LDL.LU R208, [R1+0x2c] ;  /* 0x00002c0001d07983 */ /* 0x000f260000300800 */
[----:B------:R-:W-:Y:S01]  /*d9f0*/  IMAD.WIDE.U32 R12, R178, 0x3e0f83e1, RZ ;  /* 0x3e0f83e1b20c7825 */ /* 0x000fe200078e00ff */
[----:B------:R-:W5:Y:S03]  /*da00*/  LDL.LU R217, [R1+0xfc] ;  /* 0x0000fc0001d97983 */ /* 0x000f660000300800 */
[----:B------:R-:W-:Y:S01]  /*da10*/  IMAD.X R7, RZ, RZ, RZ, P4 ;  /* 0x000000ffff077224 */ /* 0x000fe200020e06ff */
[----:B------:R-:W-:Y:S01]  /*da20*/  IADD3 RZ, P4, R13, R4, RZ ;  /* 0x000000040dff7210 */ /* 0x000fe20007f9e0ff */
[----:B------:R-:W-:Y:S01]  /*da30*/  IMAD.WIDE.U32 R10, R153, 0x3e0f83e1, RZ ;  /* 0x3e0f83e1990a7825 */ /* 0x000fe200078e00ff */
[----:B------:R-:W5:Y:S03]  /*da40*/  LDL.LU R216, [R1+0xc] ;  /* 0x00000c0001d87983 */ /* 0x000f660000300800 */
[C---:B------:R-:W-:Y:S01]  /*da50*/  IMAD.WIDE.U32 R20, P5, R170.reuse, 0xf83e0f8, R20 ;  /* 0x0f83e0f8aa147825 */ /* 0x040fe200078a0014 */
[----:B------:R-:W2:Y:S03]  /*da60*/  LDL.LU R210, [R1+0x54] ;  /* 0x0000540001d27983 */ /* 0x000ea60000300800 */
[----:B------:R-:W-:Y:S01]  /*da70*/  IMAD.WIDE.U32 R12, R170, 0x3e0f83e1, RZ ;  /* 0x3e0f83e1aa0c7825 */ /* 0x000fe200078e00ff */
[----:B------:R-:W2:Y:S03]  /*da80*/  LDL.LU R218, [R1+0x9c] ;  /* 0x00009c0001da7983 */ /* 0x000ea60000300800 */
[----:B------:R-:W-:Y:S01]  /*da90*/  IMAD.MOV.U32 R6, RZ, RZ, R5 ;  /* 0x000000ffff067224 */ /* 0x000fe200078e0005 */
[----:B------:R-:W2:Y:S01]  /*daa0*/  LDL.LU R219, [R1+0x8] ;  /* 0x0000080001db7983 */ /* 0x000ea20000300800 */
[----:B------:R-:W-:Y:S01]  /*dab0*/  IMAD.X R5, RZ, RZ, RZ, P5 ;  /* 0x000000ffff057224 */ /* 0x000fe200028e06ff */
[----:B------:R-:W-:Y:S01]  /*dac0*/  IADD3 RZ, P5, R13, R20, RZ ;  /* 0x000000140dff7210 */ /* 0x000fe20007fbe0ff */
[C---:B------:R-:W-:Y:S01]  /*dad0*/  IMAD.WIDE.U32 R10, P6, R152.reuse, 0xf83e0f8, R10 ;  /* 0x0f83e0f8980a7825 */ /* 0x040fe200078c000a */
[----:B------:R-:W2:Y:S03]  /*dae0*/  LDL.LU R211, [R1+0x64] ;  /* 0x0000640001d37983 */ /* 0x000ea60000300800 */
[----:B------:R-:W-:Y:S01]  /*daf0*/  IMAD.WIDE.U32.X R6, R179, 0xf83e0f8, R6, P4 ;  /* 0x0f83e0f8b3067825 */ /* 0x000fe200020e0406 */
[----:B------:R-:W2:Y:S03]  /*db00*/  LDL.LU R213, [R1+0x328] ;  /* 0x0003280001d57983 */ /* 0x000ea60000300800 */
[----:B------:R-:W-:Y:S01]  /*db10*/  IMAD.WIDE.U32 R12, R152, 0x3e0f83e1, RZ ;  /* 0x3e0f83e1980c7825 */ /* 0x000fe200078e00ff */
[----:B------:R-:W-:Y:S01]  /*db20*/  IADD3 R184, P4, R6, -0x3e0f83e1, RZ ;  /* 0xc1f07c1f06b87810 */ /* 0x000fe20007f9e0ff */
[----:B------:R-:W2:Y:S02]  /*db30*/  LDL.LU R215, [R1+0x314] ;  /* 0x0003140001d77983 */ /* 0x000ea40000300800 */
[----:B------:R-:W-:-:S02]  /*db40*/  IMAD.MOV.U32 R4, RZ, RZ, R21 ;  /* 0x000000ffff047224 */ /* 0x000fc400078e0015 */
[----:B------:R-:W-:Y:S01]  /*db50*/  IMAD.X R175, RZ, RZ, RZ, P6 ;  /* 0x000000ffffaf7224 */ /* 0x000fe200030e06ff */
[----:B------:R-:W-:Y:S01]  /*db60*/  IADD3 RZ, P6, R13, R10, RZ ;  /* 0x0000000a0dff7210 */ /* 0x000fe20007fde0ff */
[----:B------:R-:W-:Y:S01]  /*db70*/  IMAD.WIDE.U32.X R4, R171, 0xf83e0f8, R4, P5 ;  /* 0x0f83e0f8ab047825 */ /* 0x000fe200028e0404 */
[----:B------:R-:W-:Y:S01]  /*db80*/  IADD3.X R185, R7, -0xf83e0f9, RZ, P4, !PT ;  /* 0xf07c1f0707b97810 */ /* 0x000fe200027fe4ff */
[----:B------:R-:W2:Y:S02]  /*db90*/  LDL.LU R205, [R1+0x318] ;  /* 0x0003180001cd7983 */ /* 0x000ea40000300800 */
[----:B------:R-:W-:Y:S01]  /*dba0*/  IMAD.MOV.U32 R174, RZ, RZ, R11 ;  /* 0x000000ffffae7224 */ /* 0x000fe200078e000b */
[----:B------:R-:W-:Y:S01]  /*dbb0*/  ISETP.LT.AND P5, PT, R179, RZ, PT ;  /* 0x000000ffb300720c */ /* 0x000fe20003fa1270 */
[----:B------:R-:W2:Y:S01]  /*dbc0*/  LDL.LU R229, [R1+0x1a8] ;  /* 0x0001a80001e57983 */ /* 0x000ea20000300800 */
[----:B------:R-:W-:Y:S01]  /*dbd0*/  IADD3 R187, P4, R4, -0x3e0f83e1, RZ ;  /* 0xc1f07c1f04bb7810 */ /* 0x000fe20007f9e0ff */
[----:B------:R-:W-:Y:S01]  /*dbe0*/  IMAD.WIDE.U32.X R174, R153, 0xf83e0f8, R174, P6 ;  /* 0x0f83e0f899ae7825 */ /* 0x000fe200030e04ae */
[----:B------:R-:W-:Y:S01]  /*dbf0*/  SEL R184, R184, R6, P5 ;  /* 0x00000006b8b87207 */ /* 0x000fe20002800000 */
[----:B------:R-:W2:Y:S01]  /*dc00*/  LDL.LU R203, [R1+0x154] ;  /* 0x0001540001cb7983 */ /* 0x000ea20000300800 */
[----:B------:R-:W-:Y:S01]  /*dc10*/  SEL R185, R185, R7, P5 ;  /* 0x00000007b9b97207 */ /* 0x000fe20002800000 */
[----:B------:R-:W-:Y:S01]  /*dc20*/  IMAD.WIDE.U32 R6, R139, 0x3e0f83e1, RZ ;  /* 0x3e0f83e18b067825 */ /* 0x000fe200078e00ff */
[----:B------:R-:W-:Y:S01]  /*dc30*/  ISETP.LT.AND P5, PT, R171, RZ, PT ;  /* 0x000000ffab00720c */ /* 0x000fe20003fa1270 */
[----:B------:R-:W2:Y:S01]  /*dc40*/  LDL.LU R202, [R1+0x158] ;  /* 0x0001580001ca7983 */ /* 0x000ea20000300800 */
[----:B------:R-:W-:-:S02]  /*dc50*/  IADD3 R190, P6, R174, -0x3e0f83e1, RZ ;  /* 0xc1f07c1faebe7810 */ /* 0x000fc40007fde0ff */
[----:B------:R-:W-:Y:S01]  /*dc60*/  IADD3.X R186, R5, -0xf83e0f9, RZ, P4, !PT ;  /* 0xf07c1f0705ba7810 */ /* 0x000fe200027fe4ff */
[----:B------:R-:W-:Y:S01]  /*dc70*/  IMAD.WIDE.U32 R10, R149, 0x3e0f83e1, RZ ;  /* 0x3e0f83e1950a7825 */ /* 0x000fe200078e00ff */
[----:B------:R-:W-:Y:S01]  /*dc80*/  ISETP.LT.AND P4, PT, R153, RZ, PT ;  /* 0x000000ff9900720c */ /* 0x000fe20003f81270 */
[----:B------:R-:W2:Y:S01]  /*dc90*/  LDL.LU R230, [R1+0x1ac] ;  /* 0x0001ac0001e67983 */ /* 0x000ea20000300800 */
[----:B------:R-:W-:Y:S01]  /*dca0*/  IADD3.X R8, R175, -0xf83e0f9, RZ, P6, !PT ;  /* 0xf07c1f07af087810 */ /* 0x000fe200037fe4ff */
[----:B------:R-:W-:Y:S01]  /*dcb0*/  IMAD.WIDE.U32 R6, P6, R138, 0xf83e0f8, R6 ;  /* 0x0f83e0f88a067825 */ /* 0x000fe200078c0006 */
[----:B------:R-:W-:Y:S01]  /*dcc0*/  SEL R187, R187, R4, P5 ;  /* 0x00000004bbbb7207 */ /* 0x000fe20002800000 */
[----:B------:R-:W2:Y:S01]  /*dcd0*/  LDL.LU R200, [R1+0x17c] ;  /* 0x00017c0001c87983 */ /* 0x000ea20000300800 */
[----:B------:R-:W-:Y:S01]  /*dce0*/  SEL R186, R186, R5, P5 ;  /* 0x00000005baba7207 */ /* 0x000fe20002800000 */
[----:B------:R-:W-:Y:S01]  /*dcf0*/  IMAD.WIDE.U32 R4, R138, 0x3e0f83e1, RZ ;  /* 0x3e0f83e18a047825 */ /* 0x000fe200078e00ff */
[----:B------:R-:W-:Y:S01]  /*dd00*/  SEL R190, R190, R174, P4 ;  /* 0x000000aebebe7207 */ /* 0x000fe20002000000 */
[----:B------:R-:W2:Y:S01]  /*dd10*/  LDL.LU R209, [R1+0x148] ;  /* 0x0001480001d17983 */ /* 0x000ea20000300800 */
[----:B------:R-:W-:-:S02]  /*dd20*/  SEL R174, R8, R175, P4 ;  /* 0x000000af08ae7207 */ /* 0x000fc40002000000 */
[----:B------:R-:W-:Y:S01]  /*dd30*/  IADD3 RZ, P4, R5, R6, RZ ;  /* 0x0000000605ff7210 */ /* 0x000fe20007f9e0ff */
[C---:B------:R-:W-:Y:S01]  /*dd40*/  IMAD.WIDE.U32 R4, P5, R148.reuse, 0xf83e0f8, R10 ;  /* 0x0f83e0f894047825 */ /* 0x040fe200078a000a */
[----:B------:R-:W2:Y:S03]  /*dd50*/  LDL.LU R207, [R1+0x324] ;  /* 0x0003240001cf7983 */ /* 0x000ea60000300800 */
[----:B------:R-:W-:Y:S01]  /*dd60*/  IMAD.WIDE.U32 R10, R148, 0x3e0f83e1, RZ ;  /* 0x3e0f83e1940a7825 */ /* 0x000fe200078e00ff */
[----:B------:R-:W2:Y:S03]  /*dd70*/  LDL.LU R201, [R1+0x160] ;  /* 0x0001600001c97983 */ /* 0x000ea60000300800 */
[----:B------:R-:W-:Y:S02]  /*dd80*/  IMAD.X R13, RZ, RZ, RZ, P6 ;  /* 0x000000ffff0d7224 */ /* 0x000fe400030e06ff */
[----:B------:R-:W-:Y:S01]  /*dd90*/  IMAD.MOV.U32 R12, RZ, RZ, R7 ;  /* 0x000000ffff0c7224 */ /* 0x000fe200078e0007 */
[----:B------:R-:W-:Y:S01]  /*dda0*/  IADD3 RZ, P6, R11, R4, RZ ;  /* 0x000000040bff7210 */ /* 0x000fe20007fde0ff */
[----:B------:R-:W-:Y:S01]  /*ddb0*/  IMAD.X R7, RZ, RZ, RZ, P5 ;  /* 0x000000ffff077224 */ /* 0x000fe200028e06ff */
[----:B------:R-:W2:Y:S01]  /*ddc0*/  LDL.LU R220, [R1+0x310] ;  /* 0x0003100001dc7983 */ /* 0x000ea20000300800 */
[----:B------:R-:W-:-:S04]  /*ddd0*/  IMAD.WIDE.U32.X R12, R139, 0xf83e0f8, R12, P4 ;  /* 0x0f83e0f88b0c7825 */ /* 0x000fc800020e040c */
[----:B------:R-:W-:Y:S01]  /*dde0*/  IMAD.MOV.U32 R6, RZ, RZ, R5 ;  /* 0x000000ffff067224 */ /* 0x000fe200078e0005 */
[----:B------:R-:W-:Y:S01]  /*ddf0*/  IADD3 R166, P4, R12, -0x3e0f83e1, RZ ;  /* 0xc1f07c1f0ca67810 */ /* 0x000fe20007f9e0ff */
[----:B------:R-:W-:Y:S01]  /*de00*/  IMAD.WIDE.U32 R10, R150, 0x3e0f83e1, RZ ;  /* 0x3e0f83e1960a7825 */ /* 0x000fe200078e00ff */
[----:B------:R-:W-:Y:S01]  /*de10*/  ISETP.LT.AND P5, PT, R139, RZ, PT ;  /* 0x000000ff8b00720c */ /* 0x000fe20003fa1270 */
[----:B------:R-:W2:Y:S02]  /*de20*/  LDL.LU R221, [R1+0x30c] ;  /* 0x00030c0001dd7983 */ /* 0x000ea40000300800 */
[C---:B------:R-:W-:Y:S01]  /*de30*/  IMAD.WIDE.U32.X R4, R149.reuse, 0xf83e0f8, R6, P6 ;  /* 0x0f83e0f895047825 */ /* 0x040fe200030e0406 */
[----:B------:R-:W-:Y:S01]  /*de40*/  IADD3.X R156, R13, -0xf83e0f9, RZ, P4, !PT ;  /* 0xf07c1f070d9c7810 */ /* 0x000fe200027fe4ff */
[----:B------:R-:W2:Y:S01]  /*de50*/  LDL.LU R223, [R1+0x308] ;  /* 0x0003080001df7983 */ /* 0x000ea20000300800 */
[----:B------:R-:W-:Y:S02]  /*de60*/  IADD3 R198, P4, R4, -0x3e0f83e1, RZ ;  /* 0xc1f07c1f04c67810 */ /* 0x000fe40007f9e0ff */
[----:B------:R-:W-:Y:S01]  /*de70*/  SEL R166, R166, R12, P5 ;  /* 0x0000000ca6a67207 */ /* 0x000fe20002800000 */
[----:B------:R-:W-:Y:S01]  /*de80*/  IMAD.WIDE.U32 R6, R168, 0x3e0f83e1, RZ ;  /* 0x3e0f83e1a8067825 */ /* 0x000fe200078e00ff */
[----:B------:R-:W-:Y:S01]  /*de90*/  SEL R156, R156, R13, P5 ;  /* 0x0000000d9c9c7207 */ /* 0x000fe20002800000 */
[----:B------:R-:W2:Y:S01]  /*dea0*/  LDL.LU R206, [R1+0x31c] ;  /* 0x00031c0001ce7983 */ /* 0x000ea20000300800 */
[----:B------:R-:W-:-:S02]  /*deb0*/  ISETP.LT.AND P5, PT, R149, RZ, PT ;  /* 0x000000ff9500720c */ /* 0x000fc40003fa1270 */
[----:B------:R-:W-:Y:S01]  /*dec0*/  IADD3.X R197, R5, -0xf83e0f9, RZ, P4, !PT ;  /* 0xf07c1f0705c57810 */ /* 0x000fe200027fe4ff */
[----:B------:R-:W2:Y:S01]  /*ded0*/  LDL.LU R212, [R1+0x320] ;  /* 0x0003200001d47983 */ /* 0x000ea20000300800 */
[----:B------:R-:W-:Y:S02]  /*dee0*/  SEL R198, R198, R4, P5 ;  /* 0x00000004c6c67207 */ /* 0x000fe40002800000 */
[----:B------:R-:W-:Y:S01]  /*def0*/  SEL R197, R197, R5, P5 ;  /* 0x00000005c5c57207 */ /* 0x000fe20002800000 */
[----:B------:R-:W-:Y:S01]  /*df00*/  IMAD.WIDE.U32 R4, R169, 0x3e0f83e1, RZ ;  /* 0x3e0f83e1a9047825 */ /* 0x000fe200078e00ff */
[----:B------:R-:W2:Y:S04]  /*df10*/  LDL.LU R204, [R1+0x7c] ;  /* 0x00007c0001cc7983 */ /* 0x000ea80000300800 */
[----:B------:R-:W2:Y:S01]  /*df20*/  LDL.LU R224, [R1+0x98] ;  /* 0x0000980001e07983 */ /* 0x000ea20000300800 */
[----:B------:R-:W-:-:S03]  /*df30*/  IMAD.WIDE.U32 R4, P4, R168, 0xf83e0f8, R4 ;  /* 0x0f83e0f8a8047825 */ /* 0x000fc60007880004 */
[----:B------:R-:W2:Y:S01]  /*df40*/  LDL.LU R225, [R1+0x34] ;  /* 0x0000340001e17983 */ /* 0x000ea20000300800 */
[----:B------:R-:W-:Y:S01]  /*df50*/  IMAD.MOV.U32 R6, RZ, RZ, R5 ;  /* 0x000000ffff067224 */ /* 0x000fe200078e0005 */
[----:B------:R-:W-:Y:S01]  /*df60*/  IADD3 RZ, P5, R7, R4, RZ ;  /* 0x0000000407ff7210 */ /* 0x000fe20007fbe0ff */
[----:B------:R-:W-:Y:S01]  /*df70*/  IMAD.X R7, RZ, RZ, RZ, P4 ;  /* 0x000000ffff077224 */ /* 0x000fe200020e06ff */
[----:B------:R-:W2:Y:S03]  /*df80*/  LDL.LU R226, [R1+0x48] ;  /* 0x0000480001e27983 */ /* 0x000ea60000300800 */
[C---:B------:R-:W-:Y:S01]  /*df90*/  IMAD.WIDE.U32.X R6, R169.reuse, 0xf83e0f8, R6, P5 ;  /* 0x0f83e0f8a9067825 */ /* 0x040fe200028e0406 */
[----:B------:R-:W-:Y:S01]  /*dfa0*/  ISETP.LT.AND P5, PT, R169, RZ, PT ;  /* 0x000000ffa900720c */ /* 0x000fe20003fa1270 */
[----:B------:R-:W2:Y:S01]  /*dfb0*/  LDL.LU R227, [R1] ;  /* 0x0000000001e37983 */ /* 0x000ea20000300800 */
[----:B------:R-:W-:-:S03]  /*dfc0*/  IADD3 R177, P4, R6, -0x3e0f83e1, RZ ;  /* 0xc1f07c1f06b17810 */ /* 0x000fc60007f9e0ff */
[----:B------:R-:W2:Y:S01]  /*dfd0*/  LDL.LU R228, [R1+0x28] ;  /* 0x0000280001e47983 */ /* 0x000ea20000300800 */
[----:B------:R-:W-:-:S03]  /*dfe0*/  IADD3.X R5, R7, -0xf83e0f9, RZ, P4, !PT ;  /* 0xf07c1f0707057810 */ /* 0x000fc600027fe4ff */
[----:B------:R-:W2:Y:S01]  /*dff0*/  LDL.LU R199, [R1+0x10c] ;  /* 0x00010c0001c77983 */ /* 0x000ea20000300800 */
[----:B------:R-:W-:Y:S01]  /*e000*/  SEL R177, R177, R6, P5 ;  /* 0x00000006b1b17207 */ /* 0x000fe20002800000 */
[----:B------:R-:W-:Y:S01]  /*e010*/  IMAD.WIDE.U32 R12, R146, 0x3e0f83e1, RZ ;  /* 0x3e0f83e1920c7825 */ /* 0x000fe200078e00ff */
[----:B------:R-:W-:Y:S02]  /*e020*/  SEL R5, R5, R7, P5 ;  /* 0x0000000705057207 */ /* 0x000fe40002800000 */
[----:B------:R-:W-:Y:S01]  /*e030*/  SHF.R.S64 R184, R184, 0x2, R185 ;  /* 0x00000002b8b87819 */ /* 0x000fe200000010b9 */
[----:B------:R-:W-:Y:S01]  /*e040*/  IMAD.WIDE.U32 R6, R151, 0x3e0f83e1, RZ ;  /* 0x3e0f83e197067825 */ /* 0x000fe200078e00ff */
[----:B------:R-:W-:Y:S02]  /*e050*/  SHF.R.S64 R187, R187, 0x2, R186 ;  /* 0x00000002bbbb7819 */ /* 0x000fe400000010ba */
[----:B------:R-:W-:Y:S01]  /*e060*/  SHF.R.S64 R190, R190, 0x2, R174 ;  /* 0x00000002bebe7819 */ /* 0x000fe200000010ae */
[----:B------:R-:W-:Y:S01]  /*e070*/  IMAD.WIDE.U32 R180, R141, 0x3e0f83e1, RZ ;  /* 0x3e0f83e18db47825 */ /* 0x000fe200078e00ff */
[----:B------:R-:W-:Y:S01]  /*e080*/  SHF.R.S64 R166, R166, 0x2, R156 ;  /* 0x00000002a6a67819 */ /* 0x000fe2000000109c */
[----:B------:R-:W-:Y:S05]  /*e090*/  WARPSYNC.ALL ;  /* 0x0000000000007948 */ /* 0x000fea0003800000 */
[----:B------:R-:W-:Y:S01]  /*e0a0*/  BAR.SYNC.DEFER_BLOCKING 0x0 ;  /* 0x0000000000007b1d */ /* 0x000fe20000010000 */
[----:B------:R-:W-:-:S04]  /*e0b0*/  IMAD.WIDE.U32 R6, P4, R150, 0xf83e0f8, R6 ;  /* 0x0f83e0f896067825 */ /* 0x000fc80007880006 */
[----:B------:R-:W-:Y:S01]  /*e0c0*/  IMAD.MOV.U32 R10, RZ, RZ, R7 ;  /* 0x000000ffff0a7224 */ /* 0x000fe200078e0007 */
[----:B------:R-:W-:Y:S01]  /*e0d0*/  IADD3 RZ, P5, R11, R6, RZ ;  /* 0x000000060bff7210 */ /* 0x000fe20007fbe0ff */
[----:B------:R-:W-:Y:S02]  /*e0e0*/  IMAD.X R11, RZ, RZ, RZ, P4 ;  /* 0x000000ffff0b7224 */ /* 0x000fe400020e06ff */
[----:B------:R-:W-:-:S04]  /*e0f0*/  IMAD.WIDE.U32 R6, R165, 0x3e0f83e1, RZ ;  /* 0x3e0f83e1a5067825 */ /* 0x000fc800078e00ff */
[C---:B------:R-:W-:Y:S01]  /*e100*/  IMAD.WIDE.U32.X R10, R151.reuse, 0xf83e0f8, R10, P5 ;  /* 0x0f83e0f8970a7825 */ /* 0x040fe200028e040a */
[----:B------:R-:W-:-:S03]  /*e110*/  ISETP.LT.AND P5, PT, R151, RZ, PT ;  /* 0x000000ff9700720c */ /* 0x000fc60003fa1270 */
[----:B------:R-:W-:Y:S01]  /*e120*/  IMAD.WIDE.U32 R182, R140, 0x3e0f83e1, RZ ;  /* 0x3e0f83e18cb67825 */ /* 0x000fe200078e00ff */
        /* <DEDUP_REMOVED lines=26> */
[C---:B------:R-:W-:Y:S01]  /*e2d0*/  IMAD.WIDE.U32 R6, P4, R142.reuse, 0xf83e0f8, R6 ;  /* 0x0f83e0f88e067825 */ /* 0x040fe20007880006 */
        /* <DEDUP_REMOVED lines=44> */
[----:B------:R-:W-:Y:S01]  /*e5a0*/  IADD3.X R8, R7, -0xf83e0f9, RZ, P4, !PT ;  /* 0xf07c1f0707087810 */ /* 0x000fe200027fe4ff */
[----:B------:R-:W-:Y:S01]  /*e5b0*/  IMAD.WIDE.U32 R180, P4, R140, 0xf83e0f8, R180 ;  /* 0x0f83e0f88cb47825 */ /* 0x000fe200078800b4 */
[----:B------:R-:W-:Y:S02]  /*e5c0*/  SEL R12, R12, R6, P5 ;  /* 0x000000060c0c7207 */ /* 0x000fe40002800000 */
[----:B------:R-:W-:Y:S01]  /*e5d0*/  SEL R6, R8, R7, P5 ;  /* 0x0000000708067207 */ /* 0x000fe20002800000 */
        /* <DEDUP_REMOVED lines=23> */
[----:B------:R-:W-:-:S04]  /*e750*/  IMAD.WIDE.U32 R182, R184, 0x3e0f83e1, RZ ;  /* 0x3e0f83e1b8b67825 */ /* 0x000fc800078e00ff */
[----:B------:R-:W-:-:S04]  /*e760*/  IMAD.WIDE.U32 R180, R185, 0x3e0f83e1, RZ ;  /* 0x3e0f83e1b9b47825 */ /* 0x000fc800078e00ff */
[----:B------:R-:W-:Y:S02]  /*e770*/  IMAD R196, R185, -0x42, RZ ;  /* 0xffffffbeb9c47824 */ /* 0x000fe400078e02ff */
        /* <DEDUP_REMOVED lines=14> */
[----:B------:R-:W-:-:S04]  /*e860*/  SHF.R.S64 R188, R188, 0x2, R189 ;  /* 0x00000002bcbc7819 */ /* 0x000fc800000010bd */
[----:B------:R-:W-:Y:S01]  /*e870*/  LEA.HI R195, P4, R189, R188, RZ, 0x1 ;  /* 0x000000bcbdc37211 */ /* 0x000fe200078908ff */
[----:B------:R-:W-:-:S03]  /*e880*/  IMAD.WIDE.U32 R182, P5, R180, 0xf83e0f8, R182 ;  /* 0x0f83e0f8b4b67825 */ /* 0x000fc600078a00b6 */
[----:B------:R-:W-:Y:S02]  /*e890*/  IADD3 RZ, P6, R187, R182, RZ ;  /* 0x000000b6bbff7210 */ /* 0x000fe40007fde0ff */
[----:B------:R-:W-:Y:S01]  /*e8a0*/  LEA.HI.X.SX32 R182, R189, RZ, 0x1e, P4 ;  /* 0x000000ffbdb67211 */ /* 0x000fe200020ff6ff */
[----:B------:R-:W-:-:S04]  /*e8b0*/  IMAD.WIDE.U32 R188, R184, -0x42, R178 ;  /* 0xffffffbeb8bc7825 */ /* 0x000fc800078e00b2 */
[----:B------:R-:W-:Y:S01]  /*e8c0*/  IMAD.WIDE.U32 R178, R195, -0x42, R184 ;  /* 0xffffffbec3b27825 */ /* 0x000fe200078e00b8 */
[----:B------:R-:W-:-:S03]  /*e8d0*/  IADD3 R196, R189, -R184, R196 ;  /* 0x800000b8bdc47210 */ /* 0x000fc60007ffe0c4 */
[----:B------:R-:W-:Y:S01]  /*e8e0*/  IMAD.X R185, RZ, RZ, RZ, P5 ;  /* 0x000000ffffb97224 */ /* 0x000fe200028e06ff */
[----:B------:R-:W-:Y:S01]  /*e8f0*/  LEA R186, P4, R178, R88, 0x8 ;  /* 0x00000058b2ba7211 */ /* 0x000fe200078840ff */
[----:B------:R-:W-:Y:S02]  /*e900*/  IMAD.MOV.U32 R184, RZ, RZ, R183 ;  /* 0x000000ffffb87224 */ /* 0x000fe400078e00b7 */
[----:B------:R-:W-:Y:S02]  /*e910*/  IMAD R182, R182, -0x42, RZ ;  /* 0xffffffbeb6b67824 */ /* 0x000fe400078e02ff */
[C---:B------:R-:W-:Y:S01]  /*e920*/  IMAD.WIDE.U32.X R184, R181.reuse, 0xf83e0f8, R184, P6 ;  /* 0x0f83e0f8b5b87825 */ /* 0x040fe200030e04b8 */
[----:B------:R-:W-:Y:S02]  /*e930*/  ISETP.LT.AND P6, PT, R181, RZ, PT ;  /* 0x000000ffb500720c */ /* 0x000fe40003fc1270 */
[----:B------:R-:W-:Y:S02]  /*e940*/  IADD3 R195, R179, -R195, R182 ;  /* 0x800000c3b3c37210 */ /* 0x000fe40007ffe0b6 */
[----:B------:R-:W-:-:S02]  /*e950*/  IADD3 R191, P5, R184, -0x3e0f83e1, RZ ;  /* 0xc1f07c1fb8bf7810 */ /* 0x000fc40007fbe0ff */
[----:B------:R-:W-:Y:S02]  /*e960*/  LEA.HI.X R179, R178, R89, R195, 0x8, P4 ;  /* 0x00000059b2b37211 */ /* 0x000fe400020f44c3 */
[----:B------:R-:W-:Y:S02]  /*e970*/  IADD3 R186, P4, R186, R245, RZ ;  /* 0x000000f5baba7210 */ /* 0x000fe40007f9e0ff */
[----:B------:R-:W-:Y:S02]  /*e980*/  IADD3.X R192, R185, -0xf83e0f9, RZ, P5, !PT ;  /* 0xf07c1f07b9c07810 */ /* 0x000fe40002ffe4ff */
[----:B------:R-:W-:Y:S01]  /*e990*/  SEL R191, R191, R184, P6 ;  /* 0x000000b8bfbf7207 */ /* 0x000fe20003000000 */
[----:B------:R-:W-:Y:S01]  /*e9a0*/  IMAD.X R179, R179, 0x1, R238, P4 ;  /* 0x00000001b3b37824 */ /* 0x000fe200020e06ee */
[----:B------:R-:W-:Y:S02]  /*e9b0*/  LEA R186, P4, R188, R186, 0x2 ;  /* 0x000000babcba7211 */ /* 0x000fe400078810ff */
[----:B------:R-:W-:-:S02]  /*e9c0*/  SEL R192, R192, R185, P6 ;  /* 0x000000b9c0c07207 */ /* 0x000fc40003000000 */
[----:B------:R-:W-:Y:S01]  /*e9d0*/  LEA.HI R184, P6, R174, R190, RZ, 0x1 ;  /* 0x000000beaeb87211 */ /* 0x000fe200078d08ff */
[----:B--2---:R-:W-:Y:S01]  /*e9e0*/  IMAD.MOV.U32 R190, RZ, RZ, R199 ;  /* 0x000000ffffbe7224 */ /* 0x004fe200078e00c7 */
[----:B------:R-:W-:Y:S02]  /*e9f0*/  LEA.HI.X R187, R188, R179, R196, 0x2, P4 ;  /* 0x000000b3bcbb7211 */ /* 0x000fe400020f14c4 */
[----:B------:R-:W-:Y:S01]  /*ea00*/  IADD3 R188, P4, R188, -0x1, RZ ;  /* 0xffffffffbcbc7810 */ /* 0x000fe20007f9e0ff */
[----:B------:R-:W-:Y:S01]  /*ea10*/  IMAD.WIDE.U32 R182, R184, 0x3e0f83e1, RZ ;  /* 0x3e0f83e1b8b67825 */ /* 0x000fe200078e00ff */
[----:B------:R-:W-:Y:S02]  /*ea20*/  IADD3 R178, P5, R178, -0x1, RZ ;  /* 0xffffffffb2b27810 */ /* 0x000fe40007fbe0ff */
[----:B------:R-:W-:Y:S02]  /*ea30*/  LEA.HI.X.SX32 R185, R174, RZ, 0x1e, P6 ;  /* 0x000000ffaeb97211 */ /* 0x000fe400030ff6ff */
[----:B------:R-:W-:-:S02]  /*ea40*/  LOP3.LUT R174, R178, R188, RZ, 0xfc, !PT ;  /* 0x000000bcb2ae7212 */ /* 0x000fc400078efcff */
[----:B------:R-:W-:Y:S01]  /*ea50*/  SEL R228, R228, R190, P2 ;  /* 0x000000bee4e47207 */ /* 0x000fe20001000000 */
[----:B------:R-:W-:Y:S01]  /*ea60*/  IMAD.WIDE.U32 R178, R185, 0x3e0f83e1, RZ ;  /* 0x3e0f83e1b9b27825 */ /* 0x000fe200078e00ff */
[----:B------:R-:W-:Y:S02]  /*ea70*/  IADD3.X R195, R195, -0x1, RZ, P5, !PT ;  /* 0xffffffffc3c37810 */ /* 0x000fe40002ffe4ff */
[----:B------:R-:W-:Y:S01]  /*ea80*/  IADD3.X R196, R196, -0x1, RZ, P4, !PT ;  /* 0xffffffffc4c47810 */ /* 0x000fe200027fe4ff */
[----:B------:R-:W-:Y:S01]  /*ea90*/  IMAD.MOV.U32 R190, RZ, RZ, R226 ;  /* 0x000000ffffbe7224 */ /* 0x000fe200078e00e2 */
[----:B------:R-:W-:Y:S01]  /*eaa0*/  ISETP.LT.U32.AND P4, PT, R174, 0x40, PT ;  /* 0x00000040ae00780c */ /* 0x000fe20003f81070 */
[----:B------:R-:W-:Y:S01]  /*eab0*/  IMAD.WIDE.U32 R178, P6, R184, 0xf83e0f8, R178 ;  /* 0x0f83e0f8b8b27825 */ /* 0x000fe200078c00b2 */
[----:B------:R-:W-:-:S03]  /*eac0*/  LOP3.LUT R195, R195, R196, RZ, 0xfc, !PT ;  /* 0x000000c4c3c37212 */ /* 0x000fc600078efcff */
[----:B------:R-:W-:Y:S01]  /*ead0*/  IMAD.X R189, RZ, RZ, RZ, P6 ;  /* 0x000000ffffbd7224 */ /* 0x000fe200030e06ff */
[----:B------:R-:W-:Y:S01]  /*eae0*/  IADD3 RZ, P6, R183, R178, RZ ;  /* 0x000000b2b7ff7210 */ /* 0x000fe20007fde0ff */
[----:B------:R-:W-:Y:S01]  /*eaf0*/  IMAD.MOV.U32 R188, RZ, RZ, R179 ;  /* 0x000000ffffbc7224 */ /* 0x000fe200078e00b3 */
[----:B------:R-:W-:-:S03]  /*eb00*/  ISETP.LT.U32.AND.EX P4, PT, R195, RZ, !P0, P4 ;  /* 0x000000ffc300720c */ /* 0x000fc60004781140 */
[----:B------:R-:W-:-:S03]  /*eb10*/  IMAD.WIDE.U32.X R188, R185, 0xf83e0f8, R188, P6 ;  /* 0x0f83e0f8b9bc7825 */ /* 0x000fc600030e04bc */
[----:B------:R-:W-:-:S04]  /*eb20*/  IADD3 R194, P6, R188, -0x3e0f83e1, RZ ;  /* 0xc1f07c1fbcc27810 */ /* 0x000fc80007fde0ff */
[----:B------:R-:W-:Y:S02]  /*eb30*/  IADD3.X R193, R189, -0xf83e0f9, RZ, P6, !PT ;  /* 0xf07c1f07bdc17810 */ /* 0x000fe400037fe4ff */
[----:B------:R-:W-:-:S04]  /*eb40*/  ISETP.LT.AND P6, PT, R185, RZ, PT ;  /* 0x000000ffb900720c */ /* 0x000fc80003fc1270 */
[----:B------:R-:W-:Y:S02]  /*eb50*/  SEL R194, R194, R188, P6 ;  /* 0x000000bcc2c27207 */ /* 0x000fe40003000000 */
[----:B------:R-:W-:Y:S02]  /*eb60*/  SEL R193, R193, R189, P6 ;  /* 0x000000bdc1c17207 */ /* 0x000fe40003000000 */
[----:B------:R-:W-:Y:S01]  /*eb70*/  LEA.HI R182, P6, R156, R166, RZ, 0x1 ;  /* 0x000000a69cb67211 */ /* 0x000fe200078d08ff */
[----:B------:R-:W-:-:S03]  /*eb80*/  IMAD.MOV.U32 R226, RZ, RZ, R225 ;  /* 0x000000ffffe27224 */ /* 0x000fc600078e00e1 */
[----:B------:R-:W-:Y:S01]  /*eb90*/  LEA.HI.X.SX32 R183, R156, RZ, 0x1e, P6 ;  /* 0x000000ff9cb77211 */ /* 0x000fe200030ff6ff */
[----:B------:R-:W-:Y:S02]  /*eba0*/  IMAD.MOV.U32 R225, RZ, RZ, R224 ;  /* 0x000000ffffe17224 */ /* 0x000fe400078e00e0 */
[----:B------:R-:W-:Y:S02]  /*ebb0*/  IMAD.MOV.U32 R166, RZ, RZ, R190 ;  /* 0x000000ffffa67224 */ /* 0x000fe400078e00be */
[----:B------:R-:W-:-:S04]  /*ebc0*/  IMAD.WIDE.U32 R178, R183, 0x3e0f83e1, RZ ;  /* 0x3e0f83e1b7b27825 */ /* 0x000fc800078e00ff */
[----:B------:R-:W-:Y:S02]  /*ebd0*/  IMAD.MOV.U32 R224, RZ, RZ, R219 ;  /* 0x000000ffffe07224 */ /* 0x000fe400078e00db */
[----:B------:R-:W-:Y:S02]  /*ebe0*/  IMAD.MOV.U32 R190, RZ, RZ, R225 ;  /* 0x000000ffffbe7224 */ /* 0x000fe400078e00e1 */
[----:B------:R-:W-:Y:S02]  /*ebf0*/  IMAD.MOV.U32 R219, RZ, RZ, R218 ;  /* 0x000000ffffdb7224 */ /* 0x000fe400078e00da */
[----:B------:R-:W-:-:S04]  /*ec00*/  IMAD.WIDE.U32 R178, P5, R182, 0xf83e0f8, R178 ;  /* 0x0f83e0f8b6b27825 */ /* 0x000fc800078a00b2 */
[----:B------:R-:W-:-:S04]  /*ec10*/  IMAD.WIDE.U32 R188, R182, 0x3e0f83e1, RZ ;  /* 0x3e0f83e1b6bc7825 */ /* 0x000fc800078e00ff */
[----:B------:R-:W-:Y:S01]  /*ec20*/  IMAD.MOV.U32 R156, RZ, RZ, R190 ;  /* 0x000000ffff9c7224 */ /* 0x000fe200078e00be */
[----:B------:R-:W-:Y:S01]  /*ec30*/  IADD3 RZ, P6, R189, R178, RZ ;  /* 0x000000b2bdff7210 */ /* 0x000fe20007fde0ff */
[----:B----4-:R-:W-:Y:S02]  /*ec40*/  IMAD.MOV.U32 R218, RZ, RZ, R208 ;  /* 0x000000ffffda7224 */ /* 0x010fe400078e00d0 */
[----:B------:R-:W-:Y:S01]  /*ec50*/  IMAD.MOV.U32 R225, RZ, RZ, R219 ;  /* 0x000000ffffe17224 */ /* 0x000fe200078e00db */
[----:B------:R-:W2:Y:S01]  /*ec60*/  LDL.LU R208, [R1+0xe8] ;  /* 0x0000e80001d07983 */ /* 0x000ea20000300800 */
[----:B---3--:R-:W-:Y:S02]  /*ec70*/  IMAD.MOV.U32 R219, RZ, RZ, R222 ;  /* 0x000000ffffdb7224 */ /* 0x008fe400078e00de */
[----:B------:R-:W-:Y:S01]  /*ec80*/  IMAD.MOV.U32 R190, RZ, RZ, R214 ;  /* 0x000000ffffbe7224 */ /* 0x000fe200078e00d6 */
[----:B------:R-:W3:Y:S01]  /*ec90*/  LDL.LU R222, [R1+0xdc] ;  /* 0x0000dc0001de7983 */ /* 0x000ee20000300800 */
[----:B------:R-:W-:-:S02]  /*eca0*/  IMAD.MOV.U32 R178, RZ, RZ, R156 ;  /* 0x000000ffffb27224 */ /* 0x000fc400078e009c */
[----:B------:R-:W-:Y:S01]  /*ecb0*/  IMAD.MOV.U32 R188, RZ, RZ, R179 ;  /* 0x000000ffffbc7224 */ /* 0x000fe200078e00b3 */
[----:B------:R-:W4:Y:S01]  /*ecc0*/  LDL.LU R214, [R1+0xb0] ;  /* 0x0000b00001d67983 */ /* 0x000f220000300800 */
[----:B------:R-:W-:Y:S02]  /*ecd0*/  IMAD.MOV.U32 R196, RZ, RZ, R190 ;  /* 0x000000ffffc47224 */ /* 0x000fe400078e00be */
[----:B------:R-:W-:Y:S01]  /*ece0*/  IMAD.MOV.U32 R179, RZ, RZ, RZ ;  /* 0x000000ffffb37224 */ /* 0x000fe200078e00ff */
[----:B------:R-:W2:Y:S01]  /*ecf0*/  LDL.LU R174, [R1+0x40] ;  /* 0x0000400001ae7983 */ /* 0x000ea20000300800 */
[----:B------:R-:W-:-:S03]  /*ed00*/  IMAD.X R189, RZ, RZ, RZ, P5 ;  /* 0x000000ffffbd7224 */ /* 0x000fc600028e06ff */
[----:B------:R-:W2:Y:S01]  /*ed10*/  LDL.LU R156, [R1+0x3c] ;  /* 0x00003c00019c7983 */ /* 0x000ea20000300800 */
[----:B------:R-:W-:Y:S01]  /*ed20*/  IMAD.WIDE.U32.X R188, R183, 0xf83e0f8, R188, P6 ;  /* 0x0f83e0f8b7bc7825 */ /* 0x000fe200030e04bc */
[----:B------:R-:W-:Y:S02]  /*ed30*/  SEL R204, R246, R204, P2 ;  /* 0x000000ccf6cc7207 */ /* 0x000fe40001000000 */
[----:B------:R-:W3:Y:S01]  /*ed40*/  LDL.LU R190, [R1+0xac] ;  /* 0x0000ac0001be7983 */ /* 0x000ee20000300800 */
[----:B------:R-:W-:Y:S02]  /*ed50*/  SEL R196, R231, R196, P2 ;  /* 0x000000c4e7c47207 */ /* 0x000fe40001000000 */
[----:B------:R-:W-:Y:S01]  /*ed60*/  IADD3 R195, P5, R188, -0x3e0f83e1, RZ ;  /* 0xc1f07c1fbcc37810 */ /* 0x000fe20007fbe0ff */
[----:B------:R0:W3:Y:S01]  /*ed70*/  @P4 LDG.E.EL R179, desc[UR4][R186.64+-0x104] ;  /* 0xfffefc04bab34981 */ /* 0x0000e2000c2e1900 */
[----:B------:R-:W-:Y:S02]  /*ed80*/  ISETP.LT.AND P6, PT, R183, RZ, PT ;  /* 0x000000ffb700720c */ /* 0x000fe40003fc1270 */
[----:B------:R-:W-:-:S02]  /*ed90*/  IADD3.X R199, R189, -0xf83e0f9, RZ, P5, !PT ;  /* 0xf07c1f07bdc77810 */ /* 0x000fc40002ffe4ff */
[----:B------:R-:W-:Y:S02]  /*eda0*/  SEL R195, R195, R188, P6 ;  /* 0x000000bcc3c37207 */ /* 0x000fe40003000000 */
[----:B------:R-:W-:Y:S02]  /*edb0*/  SEL R199, R199, R189, P6 ;  /* 0x000000bdc7c77207 */ /* 0x000fe40003000000 */
[----:B0-----:R-:W-:Y:S02]  /*edc0*/  SEL R186, R247, R178, P2 ;  /* 0x000000b2f7ba7207 */ /* 0x001fe40001000000 */
[----:B------:R-:W-:Y:S02]  /*edd0*/  SEL R178, R252, R226, P3 ;  /* 0x000000e2fcb27207 */ /* 0x000fe40001800000 */
[----:B------:R-:W-:Y:S01]  /*ede0*/  SHF.R.S64 R187, R191, 0x2, R192 ;  /* 0x00000002bfbb7819 */ /* 0x000fe200000010c0 */
[----:B------:R-:W-:-:S04]  /*edf0*/  IMAD.WIDE.U32 R170, R180, -0x42, R170 ;  /* 0xffffffbeb4aa7825 */ /* 0x000fc800078e00aa */
[----:B------:R-:W-:-:S05]  /*ee00*/  IMAD R191, R181, -0x42, RZ ;  /* 0xffffffbeb5bf7824 */ /* 0x000fca00078e02ff */
[----:B------:R-:W-:Y:S01]  /*ee10*/  IADD3 R171, R171, -R180, R191 ;  /* 0x800000b4abab7210 */ /* 0x000fe20007ffe0bf */
[----:B------:R-:W-:-:S04]  /*ee20*/  IMAD.WIDE.U32 R152, R184, -0x42, R152 ;  /* 0xffffffbeb8987825 */ /* 0x000fc800078e0098 */
[----:B------:R-:W-:Y:S01]  /*ee30*/  IMAD R191, R185, -0x42, RZ ;  /* 0xffffffbeb9bf7824 */ /* 0x000fe200078e02ff */
[----:B--2---:R-:W-:Y:S02]  /*ee40*/  SEL R156, R227, R156, P3 ;  /* 0x0000009ce39c7207 */ /* 0x004fe40001800000 */
[----:B------:R-:W2:Y:S04]  /*ee50*/  LDL.LU R227, [R1+0x50] ;  /* 0x0000500001e37983 */ /* 0x000ea80000300800 */
[----:B------:R-:W2:Y:S01]  /*ee60*/  LDL.LU R226, [R1+0x4] ;  /* 0x0000040001e27983 */ /* 0x000ea20000300800 */
[----:B------:R-:W-:Y:S02]  /*ee70*/  SEL R208, R251, R208, P2 ;  /* 0x000000d0fbd07207 */ /* 0x000fe40001000000 */
[----:B---3--:R-:W-:-:S02]  /*ee80*/  SEL R222, R250, R222, P2 ;  /* 0x000000defade7207 */ /* 0x008fc40001000000 */
[----:B----4-:R-:W-:Y:S02]  /*ee90*/  SEL R214, R249, R214, P2 ;  /* 0x000000d6f9d67207 */ /* 0x010fe40001000000 */
[----:B------:R-:W-:Y:S02]  /*eea0*/  SEL R190, R248, R190, P2 ;  /* 0x000000bef8be7207 */ /* 0x000fe40001000000 */
[----:B------:R-:W-:-:S04]  /*eeb0*/  LEA.HI R187, P2, R192, R187, RZ, 0x1 ;  /* 0x000000bbc0bb7211 */ /* 0x000fc800078508ff */
[----:B------:R-:W-:Y:S01]  /*eec0*/  LEA.HI.X.SX32 R192, R192, RZ, 0x1e, P2 ;  /* 0x000000ffc0c07211 */ /* 0x000fe200010ff6ff */
[----:B------:R-:W-:-:S04]  /*eed0*/  IMAD.WIDE.U32 R188, R187, -0x42, R180 ;  /* 0xffffffbebbbc7825 */ /* 0x000fc800078e00b4 */
[----:B------:R-:W-:-:S05]  /*eee0*/  IMAD R192, R192, -0x42, RZ ;  /* 0xffffffbec0c07824 */ /* 0x000fca00078e02ff */
[----:B------:R-:W-:Y:S02]  /*eef0*/  IADD3 R187, R189, -R187, R192 ;  /* 0x800000bbbdbb7210 */ /* 0x000fe40007ffe0c0 */
[----:B------:R-:W-:Y:S02]  /*ef00*/  SHF.R.S64 R189, R194, 0x2, R193 ;  /* 0x00000002c2bd7819 */ /* 0x000fe400000010c1 */
[C---:B------:R-:W-:Y:S02]  /*ef10*/  LEA R180, P5, R188.reuse, R88, 0x8 ;  /* 0x00000058bcb47211 */ /* 0x040fe400078a40ff */
[C---:B------:R-:W-:Y:S02]  /*ef20*/  LEA.HI R189, P2, R193.reuse, R189, RZ, 0x1 ;  /* 0x000000bdc1bd7211 */ /* 0x040fe400078508ff */
[----:B------:R-:W-:Y:S02]  /*ef30*/  LEA.HI.X R181, R188, R89, R187, 0x8, P5 ;  /* 0x00000059bcb57211 */ /* 0x000fe400028f44bb */
[----:B------:R-:W-:-:S02]  /*ef40*/  LEA.HI.X.SX32 R194, R193, RZ, 0x1e, P2 ;  /* 0x000000ffc1c27211 */ /* 0x000fc400010ff6ff */
[----:B------:R-:W-:Y:S01]  /*ef50*/  IADD3 R180, P5, R180, R245, RZ ;  /* 0x000000f5b4b47210 */ /* 0x000fe20007fbe0ff */
[----:B------:R-:W-:-:S04]  /*ef60*/  IMAD.WIDE.U32 R192, R189, -0x42, R184 ;  /* 0xffffffbebdc07825 */ /* 0x000fc800078e00b8 */
[----:B------:R-:W-:Y:S01]  /*ef70*/  IMAD R194, R194, -0x42, RZ ;  /* 0xffffffbec2c27824 */ /* 0x000fe200078e02ff */
[----:B------:R-:W-:Y:S01]  /*ef80*/  LEA R180, P2, R170, R180, 0x2 ;  /* 0x000000b4aab47211 */ /* 0x000fe200078410ff */
[----:B------:R-:W-:-:S03]  /*ef90*/  IMAD.X R181, R181, 0x1, R238, P5 ;  /* 0x00000001b5b57824 */ /* 0x000fc600028e06ee */
[----:B------:R-:W-:Y:S02]  /*efa0*/  IADD3 R194, R193, -R189, R194 ;  /* 0x800000bdc1c27210 */ /* 0x000fe40007ffe0c2 */
[----:B------:R-:W-:Y:S02]  /*efb0*/  LEA R189, P5, R192, R88, 0x8 ;  /* 0x00000058c0bd7211 */ /* 0x000fe400078a40ff */
[----:B------:R-:W-:Y:S02]  /*efc0*/  LEA.HI.X R181, R170, R181, R171, 0x2, P2 ;  /* 0x000000b5aab57211 */ /* 0x000fe400010f14ab */
[----:B------:R-:W-:Y:S02]  /*efd0*/  IADD3 R185, P2, R170, -0x1, RZ ;  /* 0xffffffffaab97810 */ /* 0x000fe40007f5e0ff */
[----:B------:R-:W-:Y:S02]  /*efe0*/  LEA.HI.X R170, R192, R89, R194, 0x8, P5 ;  /* 0x00000059c0aa7211 */ /* 0x000fe400028f44c2 */
[----:B------:R-:W-:-:S02]  /*eff0*/  IADD3 R189, P5, R189, R9, RZ ;  /* 0x00000009bdbd7210 */ /* 0x000fc40007fbe0ff */
[----:B------:R-:W-:Y:S02]  /*f000*/  IADD3 R184, R153, -R184, R191 ;  /* 0x800000b899b87210 */ /* 0x000fe40007ffe0bf */
[----:B------:R-:W-:Y:S02]  /*f010*/  IADD3.X R153, R171, -0x1, RZ, P2, !PT ;  /* 0xffffffffab997810 */ /* 0x000fe400017fe4ff */
[----:B------:R-:W-:Y:S01]  /*f020*/  IADD3 R188, P2, R188, -0x1, RZ ;  /* 0xffffffffbcbc7810 */ /* 0x000fe20007f5e0ff */
[----:B------:R-:W-:Y:S01]  /*f030*/  IMAD.X R171, R170, 0x1, R237, P5 ;  /* 0x00000001aaab7824 */ /* 0x000fe200028e06ed */
[----:B------:R-:W-:Y:S02]  /*f040*/  LEA R170, P5, R152, R189, 0x2 ;  /* 0x000000bd98aa7211 */ /* 0x000fe400078a10ff */
[----:B------:R-:W-:Y:S02]  /*f050*/  LOP3.LUT R185, R188, R185, RZ, 0xfc, !PT ;  /* 0x000000b9bcb97212 */ /* 0x000fe400078efcff */
[----:B------:R-:W-:-:S02]  /*f060*/  IADD3.X R187, R187, -0x1, RZ, P2, !PT ;  /* 0xffffffffbbbb7810 */ /* 0x000fc400017fe4ff */
[----:B------:R-:W-:Y:S02]  /*f070*/  LEA.HI.X R171, R152, R171, R184, 0x2, P5 ;  /* 0x000000ab98ab7211 */ /* 0x000fe400028f14b8 */
[----:B------:R-:W-:Y:S02]  /*f080*/  ISETP.LT.U32.AND P5, PT, R185, 0x40, PT ;  /* 0x00000040b900780c */ /* 0x000fe40003fa1070 */
[----:B------:R-:W-:Y:S02]  /*f090*/  LOP3.LUT R153, R187, R153, RZ, 0xfc, !PT ;  /* 0x00000099bb997212 */ /* 0x000fe400078efcff */
[----:B------:R-:W-:Y:S02]  /*f0a0*/  IADD3 R152, P6, R152, -0x1, RZ ;  /* 0xffffffff98987810 */ /* 0x000fe40007fde0ff */
[----:B------:R-:W-:Y:S02]  /*f0b0*/  IADD3 R192, P2, R192, -0x1, RZ ;  /* 0xffffffffc0c07810 */ /* 0x000fe40007f5e0ff */
[----:B------:R-:W-:-:S02]  /*f0c0*/  ISETP.LT.U32.AND.EX P5, PT, R153, RZ, !P1, P5 ;  /* 0x000000ff9900720c */ /* 0x000fc40004fa1150 */
[----:B------:R-:W-:Y:S02]  /*f0d0*/  LOP3.LUT R152, R192, R152, RZ, 0xfc, !PT ;  /* 0x00000098c0987212 */ /* 0x000fe400078efcff */
[----:B------:R-:W-:Y:S02]  /*f0e0*/  IADD3.X R184, R184, -0x1, RZ, P6, !PT ;  /* 0xffffffffb8b87810 */ /* 0x000fe400037fe4ff */
[----:B------:R-:W-:Y:S02]  /*f0f0*/  IADD3.X R194, R194, -0x1, RZ, P2, !PT ;  /* 0xffffffffc2c27810 */ /* 0x000fe400017fe4ff */
[----:B------:R-:W-:Y:S02]  /*f100*/  ISETP.LT.U32.AND P2, PT, R152, 0x40, PT ;  /* 0x000000409800780c */ /* 0x000fe40003f41070 */
[----:B------:R-:W-:Y:S02]  /*f110*/  LOP3.LUT R184, R194, R184, RZ, 0xfc, !PT ;  /* 0x000000b8c2b87212 */ /* 0x000fe400078efcff */
[----:B------:R-:W-:-:S02]  /*f120*/  SHF.R.S64 R152, R195, 0x2, R199 ;  /* 0x00000002c3987819 */ /* 0x000fc400000010c7 */
[----:B------:R-:W-:Y:S02]  /*f130*/  CS2R R194, SRZ ;  /* 0x0000000000c27805 */ /* 0x000fe4000001ff00 */
[----:B------:R-:W-:-:S04]  /*f140*/  ISETP.LT.U32.AND.EX P2, PT, R184, RZ, !P0, P2 ;  /* 0x000000ffb800720c */ /* 0x000fc80004741120 */
[----:B------:R0:W3:Y:S01]  /*f150*/  @P5 LDG.E.EL R194, desc[UR4][R180.64+-0x104] ;  /* 0xfffefc04b4c25981 */ /* 0x0000e2000c2e1900 */
[----:B------:R-:W-:-:S04]  /*f160*/  LEA.HI R152, P6, R199, R152, RZ, 0x1 ;  /* 0x00000098c7987211 */ /* 0x000fc800078d08ff */
[----:B------:R-:W-:Y:S01]  /*f170*/  LEA.HI.X.SX32 R199, R199, RZ, 0x1e, P6 ;  /* 0x000000ffc7c77211 */ /* 0x000fe200030ff6ff */
[----:B------:R-:W-:-:S03]  /*f180*/  IMAD.WIDE.U32 R184, R152, -0x42, R182 ;  /* 0xffffffbe98b87825 */ /* 0x000fc600078e00b6 */
[----:B------:R1:W4:Y:S01]  /*f190*/  @P2 LDG.E.EL R195, desc[UR4][R170.64+-0x104] ;  /* 0xfffefc04aac32981 */ /* 0x000322000c2e1900 */
[----:B0-----:R-:W-:-:S04]  /*f1a0*/  IMAD.WIDE.U32 R180, R182, -0x42, R138 ;  /* 0xffffffbeb6b47825 */ /* 0x001fc800078e008a */
[----:B------:R-:W-:Y:S02]  /*f1b0*/  IMAD R139, R183, -0x42, RZ ;  /* 0xffffffbeb78b7824 */ /* 0x000fe400078e02ff */
[----:B------:R-:W-:Y:S01]  /*f1c0*/  IMAD R138, R199, -0x42, RZ ;  /* 0xffffffbec78a7824 */ /* 0x000fe200078e02ff */
[----:B------:R-:W-:Y:S02]  /*f1d0*/  SEL R166, R166, R174, P3 ;  /* 0x000000aea6a67207 */ /* 0x000fe40001800000 */
[----:B------:R-:W-:Y:S02]  /*f1e0*/  IADD3 R182, R181, -R182, R139 ;  /* 0x800000b6b5b67210 */ /* 0x000fe40007ffe08b */
[----:B------:R-:W-:Y:S02]  /*f1f0*/  SEL R191, R224, R225, P3 ;  /* 0x000000e1e0bf7207 */ /* 0x000fe40001800000 */
[----:B------:R-:W-:Y:S02]  /*f200*/  SEL R193, R218, R219, P3 ;  /* 0x000000dbdac17207 */ /* 0x000fe40001800000 */
[----:B-----5:R-:W-:-:S02]  /*f210*/  SEL R187, R216, R217, P3 ;  /* 0x000000d9d8bb7207 */ /* 0x020fc40001800000 */
[----:B------:R-:W-:Y:S02]  /*f220*/  SEL R192, R210, R211, P3 ;  /* 0x000000d3d2c07207 */ /* 0x000fe40001800000 */
[----:B------:R-:W-:Y:S02]  /*f230*/  IADD3 R181, R185, -R152, R138 ;  /* 0x80000098b9b57210 */ /* 0x000fe40007ffe08a */
[----:B------:R-:W-:-:S04]  /*f240*/  IADD3 R188, P6, R180, -0x1, RZ ;  /* 0xffffffffb4bc7810 */ /* 0x000fc80007fde0ff */
[----:B------:R-:W-:Y:S02]  /*f250*/  IADD3.X R199, R182, -0x1, RZ, P6, !PT ;  /* 0xffffffffb6c77810 */ /* 0x000fe400037fe4ff */
[----:B------:R-:W-:Y:S01]  /*f260*/  SHF.R.S64 R198, R198, 0x2, R197 ;  /* 0x00000002c6c67819 */ /* 0x000fe200000010c5 */
[----:B-1----:R-:W-:Y:S01]  /*f270*/  IMAD.WIDE.U32 R170, R145, 0x3e0f83e1, RZ ;  /* 0x3e0f83e191aa7825 */ /* 0x002fe200078e00ff */
[----:B------:R-:W-:Y:S02]  /*f280*/  SHF.R.S64 R177, R177, 0x2, R5 ;  /* 0x00000002b1b17819 */ /* 0x000fe40000001005 */
[----:B--2---:R-:W-:Y:S02]  /*f290*/  SEL R174, R226, R227, P3 ;  /* 0x000000e3e2ae7207 */ /* 0x004fe40001800000 */
[----:B------:R-:W-:-:S04]  /*f2a0*/  LEA R138, P3, R184, R88, 0x8 ;  /* 0x00000058b88a7211 */ /* 0x000fc800078640ff */
[----:B------:R-:W-:Y:S02]  /*f2b0*/  IADD3 R138, P6, R138, R9, RZ ;  /* 0x000000098a8a7210 */ /* 0x000fe40007fde0ff */
[----:B------:R-:W-:-:S05]  /*f2c0*/  LEA.HI.X R139, R184, R89, R181, 0x8, P3 ;  /* 0x00000059b88b7211 */ /* 0x000fca00018f44b5 */
[----:B------:R-:W-:Y:S01]  /*f2d0*/  IMAD.X R139, R139, 0x1, R237, P6 ;  /* 0x000000018b8b7824 */ /* 0x000fe200030e06ed */
[C---:B------:R-:W-:Y:S02]  /*f2e0*/  LEA.HI R152, P6, R197.reuse, R198, RZ, 0x1 ;  /* 0x000000c6c5987211 */ /* 0x040fe400078d08ff */
[C---:B------:R-:W-:Y:S02]  /*f2f0*/  LEA R138, P3, R180.reuse, R138, 0x2 ;  /* 0x0000008ab48a7211 */ /* 0x040fe400078610ff */
[----:B------:R-:W-:Y:S02]  /*f300*/  LEA.HI.X.SX32 R153, R197, RZ, 0x1e, P6 ;  /* 0x000000ffc5997211 */ /* 0x000fe400030ff6ff */
[----:B------:R-:W-:Y:S02]  /*f310*/  LEA.HI.X R139, R180, R139, R182, 0x2, P3 ;  /* 0x0000008bb48b7211 */ /* 0x000fe400018f14b6 */
[----:B------:R-:W-:Y:S01]  /*f320*/  IADD3 R180, P3, R184, -0x1, RZ ;  /* 0xffffffffb8b47810 */ /* 0x000fe20007f7e0ff */
[----:B------:R-:W-:-:S03]  /*f330*/  IMAD.WIDE.U32 R182, R153, 0x3e0f83e1, RZ ;  /* 0x3e0f83e199b67825 */ /* 0x000fc600078e00ff */
[----:B------:R-:W-:Y:S01]  /*f340*/  IADD3.X R197, R181, -0x1, RZ, P3, !PT ;  /* 0xffffffffb5c57810 */ /* 0x000fe20001ffe4ff */
[----:B------:R-:W-:-:S04]  /*f350*/  IMAD.WIDE.U32 R170, P3, R144, 0xf83e0f8, R170 ;  /* 0x0f83e0f890aa7825 */ /* 0x000fc800078600aa */
[----:B------:R-:W-:-:S04]  /*f360*/  IMAD.WIDE.U32 R182, P6, R152, 0xf83e0f8, R182 ;  /* 0x0f83e0f898b67825 */ /* 0x000fc800078c00b6 */
[----:B------:R-:W-:-:S04]  /*f370*/  IMAD.WIDE.U32 R184, R152, 0x3e0f83e1, RZ ;  /* 0x3e0f83e198b87825 */ /* 0x000fc800078e00ff */
[----:B------:R-:W-:Y:S01]  /*f380*/  IMAD.X R181, RZ, RZ, RZ, P3 ;  /* 0x000000ffffb57224 */ /* 0x000fe200018e06ff */
[----:B------:R-:W-:Y:S01]  /*f390*/  IADD3 RZ, P3, R185, R182, RZ ;  /* 0x000000b6b9ff7210 */ /* 0x000fe20007f7e0ff */
[----:B------:R-:W-:-:S04]  /*f3a0*/  IMAD.WIDE.U32 R184, R144, 0x3e0f83e1, RZ ;  /* 0x3e0f83e190b87825 */ /* 0x000fc800078e00ff */
[----:B------:R-:W-:Y:S01]  /*f3b0*/  IMAD.X R189, RZ, RZ, RZ, P6 ;  /* 0x000000ffffbd7224 */ /* 0x000fe200030e06ff */
[----:B------:R-:W-:Y:S02]  /*f3c0*/  IADD3 RZ, P6, R185, R170, RZ ;  /* 0x000000aab9ff7210 */ /* 0x000fe40007fde0ff */
[----:B------:R-:W-:Y:S01]  /*f3d0*/  LOP3.LUT R170, R180, R188, RZ, 0xfc, !PT ;  /* 0x000000bcb4aa7212 */ /* 0x000fe200078efcff */
[----:B------:R-:W-:Y:S01]  /*f3e0*/  IMAD.MOV.U32 R180, RZ, RZ, R171 ;  /* 0x000000ffffb47224 */ /* 0x000fe200078e00ab */
[----:B------:R-:W-:-:S03]  /*f3f0*/  LOP3.LUT R197, R197, R199, RZ, 0xfc, !PT ;  /* 0x000000c7c5c57212 */ /* 0x000fc600078efcff */
[----:B------:R-:W-:Y:S01]  /*f400*/  IMAD.WIDE.U32.X R180, R145, 0xf83e0f8, R180, P6 ;  /* 0x0f83e0f891b47825 */ /* 0x000fe200030e04b4 */
[----:B------:R-:W-:-:S03]  /*f410*/  ISETP.LT.U32.AND P6, PT, R170, 0x40, PT ;  /* 0x00000040aa00780c */ /* 0x000fc60003fc1070 */
[----:B------:R-:W-:Y:S01]  /*f420*/  IMAD.MOV.U32 R188, RZ, RZ, R183 ;  /* 0x000000ffffbc7224 */ /* 0x000fe200078e00b7 */
[----:B------:R-:W-:-:S03]  /*f430*/  ISETP.LT.U32.AND.EX P6, PT, R197, RZ, !P1, P6 ;  /* 0x000000ffc500720c */ /* 0x000fc60004fc1160 */
[----:B------:R-:W-:-:S04]  /*f440*/  IMAD.WIDE.U32.X R188, R153, 0xf83e0f8, R188, P3 ;  /* 0x0f83e0f899bc7825 */ /* 0x000fc800018e04bc */
[----:B------:R-:W-:Y:S01]  /*f450*/  IMAD.MOV.U32 R182, RZ, RZ, RZ ;  /* 0x000000ffffb67224 */ /* 0x000fe200078e00ff */
[----:B------:R-:W-:-:S04]  /*f460*/  IADD3 R170, P3, R188, -0x3e0f83e1, RZ ;  /* 0xc1f07c1fbcaa7810 */ /* 0x000fc80007f7e0ff */
[----:B------:R-:W-:Y:S01]  /*f470*/  IADD3.X R171, R189, -0xf83e0f9, RZ, P3, !PT ;  /* 0xf07c1f07bdab7810 */ /* 0x000fe20001ffe4ff */
[----:B------:R0:W2:Y:S01]  /*f480*/  @P6 LDG.E.EL R182, desc[UR4][R138.64+-0x104] ;  /* 0xfffefc048ab66981 */ /* 0x0000a2000c2e1900 */
[----:B------:R-:W-:-:S04]  /*f490*/  ISETP.LT.AND P3, PT, R153, RZ, PT ;  /* 0x000000ff9900720c */ /* 0x000fc80003f61270 */
[----:B------:R-:W-:Y:S02]  /*f4a0*/  SEL R170, R170, R188, P3 ;  /* 0x000000bcaaaa7207 */ /* 0x000fe40001800000 */
[----:B------:R-:W-:Y:S02]  /*f4b0*/  SEL R188, R171, R189, P3 ;  /* 0x000000bdabbc7207 */ /* 0x000fe40001800000 */
[----:B------:R-:W-:Y:S02]  /*f4c0*/  IADD3 R183, P3, R180, -0x3e0f83e1, RZ ;  /* 0xc1f07c1fb4b77810 */ /* 0x000fe40007f7e0ff */
[----:B------:R-:W-:Y:S02]  /*f4d0*/  SHF.R.S64 R170, R170, 0x2, R188 ;  /* 0x00000002aaaa7819 */ /* 0x000fe400000010bc */
[----:B------:R-:W-:Y:S02]  /*f4e0*/  IADD3.X R184, R181, -0xf83e0f9, RZ, P3, !PT ;  /* 0xf07c1f07b5b87810 */ /* 0x000fe40001ffe4ff */
[----:B------:R-:W-:-:S04]  /*f4f0*/  LEA.HI R170, P3, R188, R170, RZ, 0x1 ;  /* 0x000000aabcaa7211 */ /* 0x000fc800078708ff */
[----:B------:R-:W-:Y:S01]  /*f500*/  LEA.HI.X.SX32 R171, R188, RZ, 0x1e, P3 ;  /* 0x000000ffbcab7211 */ /* 0x000fe200018ff6ff */
[----:B0-----:R-:W-:Y:S01]  /*f510*/  IMAD.WIDE.U32 R138, R170, -0x42, R152 ;  /* 0xffffffbeaa8a7825 */ /* 0x001fe200078e0098 */
[----:B------:R-:W-:-:S03]  /*f520*/  ISETP.LT.AND P3, PT, R145, RZ, PT ;  /* 0x000000ff9100720c */ /* 0x000fc60003f61270 */
[----:B------:R-:W-:Y:S01]  /*f530*/  IMAD R171, R171, -0x42, RZ ;  /* 0xffffffbeabab7824 */ /* 0x000fe200078e02ff */
[----:B------:R-:W-:Y:S01]  /*f540*/  SEL R183, R183, R180, P3 ;  /* 0x000000b4b7b77207 */ /* 0x000fe20001800000 */
[----:B------:R-:W-:Y:S01]  /*f550*/  IMAD.WIDE.U32 R148, R152, -0x42, R148 ;  /* 0xffffffbe98947825 */ /* 0x000fe200078e0094 */
[----:B------:R-:W-:Y:S02]  /*f560*/  SEL R184, R184, R181, P3 ;  /* 0x000000b5b8b87207 */ /* 0x000fe40001800000 */
[----:B------:R-:W-:Y:S01]  /*f570*/  IADD3 R139, R139, -R170, R171 ;  /* 0x800000aa8b8b7210 */ /* 0x000fe20007ffe0ab */
[----:B------:R-:W-:Y:S01]  /*f580*/  IMAD R153, R153, -0x42, RZ ;  /* 0xffffffbe99997824 */ /* 0x000fe200078e02ff */
[----:B------:R-:W-:-:S04]  /*f590*/  IADD3 R185, P3, R138, -0x1, RZ ;  /* 0xffffffff8ab97810 */ /* 0x000fc80007f7e0ff */
[----:B------:R-:W-:Y:S02]  /*f5a0*/  IADD3.X R188, R139, -0x1, RZ, P3, !PT ;  /* 0xffffffff8bbc7810 */ /* 0x000fe40001ffe4ff */
[----:B------:R-:W-:Y:S02]  /*f5b0*/  IADD3 R149, R149, -R152, R153 ;  /* 0x8000009895957210 */ /* 0x000fe40007ffe099 */
[----:B------:R-:W-:-:S04]  /*f5c0*/  IADD3 R189, P3, R148, -0x1, RZ ;  /* 0xffffffff94bd7810 */ /* 0x000fc80007f7e0ff */
[----:B------:R-:W-:Y:S02]  /*f5d0*/  IADD3.X R197, R149, -0x1, RZ, P3, !PT ;  /* 0xffffffff95c57810 */ /* 0x000fe40001ffe4ff */
[----:B------:R-:W-:-:S04]  /*f5e0*/  LEA R170, P3, R138, R88, 0x8 ;  /* 0x000000588aaa7211 */ /* 0x000fc800078640ff */
[----:B------:R-:W-:Y:S02]  /*f5f0*/  LEA.HI.X R171, R138, R89, R139, 0x8, P3 ;  /* 0x000000598aab7211 */ /* 0x000fe400018f448b */
[----:B------:R-:W-:-:S04]  /*f600*/  LEA.HI R138, P3, R5, R177, RZ, 0x1 ;  /* 0x000000b1058a7211 */ /* 0x000fc800078708ff */
[----:B------:R-:W-:Y:S02]  /*f610*/  LEA.HI.X.SX32 R139, R5, RZ, 0x1e, P3 ;  /* 0x000000ff058b7211 */ /* 0x000fe400018ff6ff */
[----:B------:R-:W-:-:S03]  /*f620*/  IADD3 R177, P3, R170, R14, RZ ;  /* 0x0000000eaab17210 */ /* 0x000fc60007f7e0ff */
[----:B------:R-:W-:-:S04]  /*f630*/  IMAD.WIDE.U32 R152, R139, 0x3e0f83e1, RZ ;  /* 0x3e0f83e18b987825 */ /* 0x000fc800078e00ff */
[----:B------:R-:W-:Y:S02]  /*f640*/  IMAD.X R5, R171, 0x1, R236, P3 ;  /* 0x00000001ab057824 */ /* 0x000fe400018e06ec */
[----:B------:R-:W-:-:S04]  /*f650*/  IMAD.WIDE.U32 R152, P3, R138, 0xf83e0f8, R152 ;  /* 0x0f83e0f88a987825 */ /* 0x000fc80007860098 */
[----:B------:R-:W-:-:S04]  /*f660*/  IMAD.WIDE.U32 R170, R138, 0x3e0f83e1, RZ ;  /* 0x3e0f83e18aaa7825 */ /* 0x000fc800078e00ff */
        /* <DEDUP_REMOVED lines=9> */
[C---:B------:R-:W-:Y:S02]  /*f700*/  LEA R152, P3, R148.reuse, R177, 0x2 ;  /* 0x000000b194987211 */ /* 0x040fe400078610ff */
[----:B------:R-:W-:Y:S02]  /*f710*/  SHF.R.S64 R170, R153, 0x2, R180 ;  /* 0x0000000299aa7819 */ /* 0x000fe400000010b4 */
[----:B------:R-:W-:Y:S02]  /*f720*/  LEA.HI.X R153, R148, R5, R149, 0x2, P3 ;  /* 0x0000000594997211 */ /* 0x000fe400018f1495 */
[----:B------:R-:W-:-:S04]  /*f730*/  LEA.HI R5, P3, R180, R170, RZ, 0x1 ;  /* 0x000000aab4057211 */ /* 0x000fc800078708ff */
[----:B------:R-:W-:Y:S01]  /*f740*/  LEA.HI.X.SX32 R170, R180, RZ, 0x1e, P3 ;  /* 0x000000ffb4aa7211 */ /* 0x000fe200018ff6ff */
[----:B------:R-:W-:-:S04]  /*f750*/  IMAD.WIDE.U32 R148, R5, -0x42, R138 ;  /* 0xffffffbe05947825 */ /* 0x000fc800078e008a */
[----:B------:R-:W-:Y:S01]  /*f760*/  IMAD R170, R170, -0x42, RZ ;  /* 0xffffffbeaaaa7824 */ /* 0x000fe200078e02ff */
[----:B------:R-:W-:Y:S01]  /*f770*/  IADD3 R198, P3, R148, -0x1, RZ ;  /* 0xffffffff94c67810 */ /* 0x000fe20007f7e0ff */
[----:B------:R-:W-:-:S03]  /*f780*/  IMAD.WIDE.U32 R168, R138, -0x42, R168 ;  /* 0xffffffbe8aa87825 */ /* 0x000fc600078e00a8 */
[----:B------:R-:W-:Y:S01]  /*f790*/  IADD3 R5, R149, -R5, R170 ;  /* 0x8000000595057210 */ /* 0x000fe20007ffe0aa */
[----:B------:R-:W-:-:S03]  /*f7a0*/  IMAD R139, R139, -0x42, RZ ;  /* 0xffffffbe8b8b7824 */ /* 0x000fc600078e02ff */
[----:B------:R-:W-:Y:S02]  /*f7b0*/  IADD3.X R180, R5, -0x1, RZ, P3, !PT ;  /* 0xffffffff05b47810 */ /* 0x000fe40001ffe4ff */
[----:B------:R-:W-:Y:S02]  /*f7c0*/  IADD3 R139, R169, -R138, R139 ;  /* 0x8000008aa98b7210 */ /* 0x000fe40007ffe08b */
[----:B------:R-:W-:-:S04]  /*f7d0*/  IADD3 R199, P3, R168, -0x1, RZ ;  /* 0xffffffffa8c77810 */ /* 0x000fc80007f7e0ff */
[----:B------:R-:W-:Y:S02]  /*f7e0*/  IADD3.X R181, R139, -0x1, RZ, P3, !PT ;  /* 0xffffffff8bb57810 */ /* 0x000fe40001ffe4ff */
[----:B------:R-:W-:-:S04]  /*f7f0*/  LEA R138, P3, R148, R88, 0x8 ;  /* 0x00000058948a7211 */ /* 0x000fc800078640ff */
[----:B------:R-:W-:Y:S02]  /*f800*/  LEA.HI.X R169, R148, R89, R5, 0x8, P3 ;  /* 0x0000005994a97211 */ /* 0x000fe400018f4405 */
[----:B------:R-:W-:Y:S02]  /*f810*/  IADD3 R138, P3, R138, R14, RZ ;  /* 0x0000000e8a8a7210 */ /* 0x000fe40007f7e0ff */
[----:B------:R-:W-:-:S03]  /*f820*/  SHF.R.S64 R4, R4, 0x2, R172 ;  /* 0x0000000204047819 */ /* 0x000fc600000010ac */
[----:B------:R-:W-:Y:S01]  /*f830*/  IMAD.X R169, R169, 0x1, R236, P3 ;  /* 0x00000001a9a97824 */ /* 0x000fe200018e06ec */
[----:B------:R-:W-:-:S04]  /*f840*/  LEA.HI R4, P3, R172, R4, RZ, 0x1 ;  /* 0x00000004ac047211 */ /* 0x000fc800078708ff */
[----:B------:R-:W-:Y:S02]  /*f850*/  LEA.HI.X.SX32 R5, R172, RZ, 0x1e, P3 ;  /* 0x000000ffac057211 */ /* 0x000fe400018ff6ff */
[----:B------:R-:W-:-:S03]  /*f860*/  LEA R138, P3, R168, R138, 0x2 ;  /* 0x0000008aa88a7211 */ /* 0x000fc600078610ff */
[----:B------:R-:W-:Y:S01]  /*f870*/  IMAD.WIDE.U32 R148, R5, 0x3e0f83e1, RZ ;  /* 0x3e0f83e105947825 */ /* 0x000fe200078e00ff */
[----:B------:R-:W-:-:S03]  /*f880*/  LEA.HI.X R139, R168, R169, R139, 0x2, P3 ;  /* 0x000000a9a88b7211 */ /* 0x000fc600018f148b */
[----:B------:R-:W-:-:S04]  /*f890*/  IMAD.WIDE.U32 R168, R4, 0x3e0f83e1, RZ ;  /* 0x3e0f83e104a87825 */ /* 0x000fc800078e00ff */
[----:B------:R-:W-:-:S04]  /*f8a0*/  IMAD.WIDE.U32 R148, P3, R4, 0xf83e0f8, R148 ;  /* 0x0f83e0f804947825 */ /* 0x000fc80007860094 */
[----:B------:R-:W-:Y:S01]  /*f8b0*/  IMAD.X R171, RZ, RZ, RZ, P3 ;  /* 0x000000ffffab7224 */ /* 0x000fe200018e06ff */
[----:B------:R-:W-:Y:S01]  /*f8c0*/  IADD3 RZ, P3, R169, R148, RZ ;  /* 0x00000094a9ff7210 */ /* 0x000fe20007f7e0ff */
[----:B------:R-:W-:-:S04]  /*f8d0*/  IMAD.MOV.U32 R170, RZ, RZ, R149 ;  /* 0x000000ffffaa7224 */ /* 0x000fc800078e0095 */
[----:B------:R-:W-:-:S03]  /*f8e0*/  IMAD.WIDE.U32.X R170, R5, 0xf83e0f8, R170, P3 ;  /* 0x0f83e0f805aa7825 */ /* 0x000fc600018e04aa */
[----:B------:R-:W-:Y:S02]  /*f8f0*/  IADD3 R149, P3, R170, -0x3e0f83e1, RZ ;  /* 0xc1f07c1faa957810 */ /* 0x000fe40007f7e0ff */
[----:B------:R-:W-:Y:S02]  /*f900*/  SHF.R.S64 R148, R137, 0x2, R176 ;  /* 0x0000000289947819 */ /* 0x000fe400000010b0 */
        /* <DEDUP_REMOVED lines=15> */
[----:B------:R-:W-:Y:S02]  /*fa00*/  ISETP.LT.AND P3, PT, R149, RZ, PT ;  /* 0x000000ff9500720c */ /* 0x000fe40003f61270 */
[----:B------:R-:W-:Y:S02]  /*fa10*/  SHF.R.S64 R137, R137, 0x2, R172 ;  /* 0x0000000289897819 */ /* 0x000fe400000010ac */
[----:B------:R-:W-:Y:S02]  /*fa20*/  SEL R168, R168, R176, P3 ;  /* 0x000000b0a8a87207 */ /* 0x000fe40001800000 */
[----:B------:R-:W-:Y:S02]  /*fa30*/  SEL R176, R169, R177, P3 ;  /* 0x000000b1a9b07207 */ /* 0x000fe40001800000 */
[----:B------:R-:W-:-:S02]  /*fa40*/  SEL R169, R179, RZ, P4 ;  /* 0x000000ffb3a97207 */ /* 0x000fc40002000000 */
[----:B------:R-:W-:Y:S01]  /*fa50*/  LEA.HI R137, P4, R172, R137, RZ, 0x1 ;  /* 0x00000089ac897211 */ /* 0x000fe200078908ff */
[----:B------:R-:W-:Y:S01]  /*fa60*/  IMAD.WIDE.U32 R150, R4, -0x42, R150 ;  /* 0xffffffbe04967825 */ /* 0x000fe200078e0096 */
[----:B------:R-:W-:Y:S02]  /*fa70*/  SHF.R.S64 R168, R168, 0x2, R176 ;  /* 0x00000002a8a87819 */ /* 0x000fe400000010b0 */
[----:B------:R-:W-:Y:S01]  /*fa80*/  LEA.HI.X.SX32 R172, R172, RZ, 0x1e, P4 ;  /* 0x000000ffacac7211 */ /* 0x000fe200020ff6ff */
[----:B------:R-:W-:Y:S01]  /*fa90*/  IMAD R170, R5, -0x42, RZ ;  /* 0xffffffbe05aa7824 */ /* 0x000fe200078e02ff */
[----:B------:R0:W-:Y:S01]  /*faa0*/  STL [R1+0x1dc], R169 ;  /* 0x0001dca901007387 */ /* 0x0001e20000100800 */
[----:B------:R-:W-:Y:S01]  /*fab0*/  IMAD.WIDE.U32 R164, R148, -0x42, R164 ;  /* 0xffffffbe94a47825 */ /* 0x000fe200078e00a4 */
[----:B------:R-:W-:Y:S02]  /*fac0*/  LEA.HI R168, P4, R176, R168, RZ, 0x1 ;  /* 0x000000a8b0a87211 */ /* 0x000fe400078908ff */
[----:B------:R-:W-:Y:S01]  /*fad0*/  IADD3 R151, R151, -R4, R170 ;  /* 0x8000000497977210 */ /* 0x000fe20007ffe0aa */
[----:B------:R-:W-:-:S04]  /*fae0*/  IMAD.WIDE.U32 R4, R137, -0x42, R4 ;  /* 0xffffffbe89047825 */ /* 0x000fc800078e0004 */
[----:B0-----:R-:W-:Y:S02]  /*faf0*/  IMAD R169, R149, -0x42, RZ ;  /* 0xffffffbe95a97824 */ /* 0x001fe400078e02ff */
[----:B------:R-:W-:Y:S01]  /*fb00*/  IMAD R172, R172, -0x42, RZ ;  /* 0xffffffbeacac7824 */ /* 0x000fe200078e02ff */
[----:B------:R-:W-:Y:S02]  /*fb10*/  LEA.HI.X.SX32 R176, R176, RZ, 0x1e, P4 ;  /* 0x000000ffb0b07211 */ /* 0x000fe400020ff6ff */
[----:B------:R-:W-:Y:S02]  /*fb20*/  IADD3 R165, R165, -R148, R169 ;  /* 0x80000094a5a57210 */ /* 0x000fe40007ffe0a9 */
[----:B------:R-:W-:Y:S02]  /*fb30*/  LOP3.LUT R185, R185, R189, RZ, 0xfc, !PT ;  /* 0x000000bdb9b97212 */ /* 0x000fe400078efcff */
[----:B---3--:R-:W-:Y:S02]  /*fb40*/  SEL R169, R194, RZ, P5 ;  /* 0x000000ffc2a97207 */ /* 0x008fe40002800000 */
[----:B------:R-:W-:-:S02]  /*fb50*/  IADD3 R170, P5, R4, -0x1, RZ ;  /* 0xffffffff04aa7810 */ /* 0x000fc40007fbe0ff */
[----:B------:R-:W-:Y:S01]  /*fb60*/  IADD3 R137, R5, -R137, R172 ;  /* 0x8000008905897210 */ /* 0x000fe20007ffe0ac */
[----:B------:R-:W-:Y:S01]  /*fb70*/  IMAD.WIDE.U32 R148, R168, -0x42, R148 ;  /* 0xffffffbea8947825 */ /* 0x000fe200078e0094 */
[----:B------:R-:W-:Y:S02]  /*fb80*/  ISETP.LT.U32.AND P3, PT, R185, 0x40, PT ;  /* 0x00000040b900780c */ /* 0x000fe40003f61070 */
[----:B------:R-:W-:Y:S01]  /*fb90*/  LOP3.LUT R188, R188, R197, RZ, 0xfc, !PT ;  /* 0x000000c5bcbc7212 */ /* 0x000fe200078efcff */
[----:B------:R-:W-:Y:S01]  /*fba0*/  IMAD R176, R176, -0x42, RZ ;  /* 0xffffffbeb0b07824 */ /* 0x000fe200078e02ff */
[----:B------:R-:W-:Y:S02]  /*fbb0*/  IADD3.X R171, R137, -0x1, RZ, P5, !PT ;  /* 0xffffffff89ab7810 */ /* 0x000fe40002ffe4ff */
[----:B------:R-:W-:Y:S01]  /*fbc0*/  LEA R5, P5, R4, R88, 0x8 ;  /* 0x0000005804057211 */ /* 0x000fe200078a40ff */
[----:B------:R0:W-:Y:S01]  /*fbd0*/  STL [R1+0x1d8], R169 ;  /* 0x0001d8a901007387 */ /* 0x0001e20000100800 */
[----:B------:R-:W-:-:S02]  /*fbe0*/  ISETP.LT.U32.AND.EX P3, PT, R188, RZ, !P0, P3 ;  /* 0x000000ffbc00720c */ /* 0x000fc40004761130 */
[----:B------:R-:W-:Y:S02]  /*fbf0*/  IADD3 R149, R149, -R168, R176 ;  /* 0x800000a895957210 */ /* 0x000fe40007ffe0b0 */
[----:B------:R-:W-:Y:S02]  /*fc00*/  LOP3.LUT R198, R198, R199, RZ, 0xfc, !PT ;  /* 0x000000c7c6c67212 */ /* 0x000fe400078efcff */
[----:B------:R-:W-:Y:S02]  /*fc10*/  LEA.HI.X R168, R4, R89, R137, 0x8, P5 ;  /* 0x0000005904a87211 */ /* 0x000fe400028f4489 */
[----:B0-----:R-:W-:Y:S02]  /*fc20*/  IADD3 R169, P4, R150, -0x1, RZ ;  /* 0xffffffff96a97810 */ /* 0x001fe40007f9e0ff */
[----:B----4-:R-:W-:Y:S02]  /*fc30*/  SEL R4, R195, RZ, P2 ;  /* 0x000000ffc3047207 */ /* 0x010fe40001000000 */
[----:B------:R-:W-:-:S02]  /*fc40*/  IADD3.X R172, R151, -0x1, RZ, P4, !PT ;  /* 0xffffffff97ac7810 */ /* 0x000fc400027fe4ff */
[----:B------:R-:W-:Y:S01]  /*fc50*/  IADD3 R5, P2, R5, R3, RZ ;  /* 0x0000000305057210 */ /* 0x000fe20007f5e0ff */
[----:B------:R-:W-:Y:S01]  /*fc60*/  IMAD.MOV.U32 R137, RZ, RZ, RZ ;  /* 0x000000ffff897224 */ /* 0x000fe200078e00ff */
[----:B------:R-:W-:Y:S02]  /*fc70*/  ISETP.LT.U32.AND P4, PT, R198, 0x40, PT ;  /* 0x00000040c600780c */ /* 0x000fe40003f81070 */
[----:B------:R-:W-:Y:S01]  /*fc80*/  LOP3.LUT R180, R180, R181, RZ, 0xfc, !PT ;  /* 0x000000b5b4b47212 */ /* 0x000fe200078efcff */
[----:B------:R0:W-:Y:S01]  /*fc90*/  STL [R1+0x1c4], R4 ;  /* 0x0001c40401007387 */ /* 0x0001e20000100800 */
[----:B------:R-:W-:Y:S02]  /*fca0*/  SHF.R.S64 R157, R157, 0x2, R167 ;  /* 0x000000029d9d7819 */ /* 0x000fe400000010a7 */
[----:B------:R-:W-:Y:S01]  /*fcb0*/  ISETP.LT.U32.AND.EX P4, PT, R180, RZ, !P1, P4 ;  /* 0x000000ffb400720c */ /* 0x000fe20004f81140 */
[----:B------:R1:W3:Y:S01]  /*fcc0*/  @P3 LDG.E.EL R137, desc[UR4][R152.64+-0x104] ;  /* 0xfffefc0498893981 */ /* 0x0002e2000c2e1900 */
[----:B------:R-:W-:-:S02]  /*fcd0*/  LOP3.LUT R169, R170, R169, RZ, 0xfc, !PT ;  /* 0x000000a9aaa97212 */ /* 0x000fc400078efcff */
[----:B0-----:R-:W-:Y:S01]  /*fce0*/  LEA R4, P5, R150, R5, 0x2 ;  /* 0x0000000596047211 */ /* 0x001fe200078a10ff */
[----:B------:R-:W-:Y:S01]  /*fcf0*/  IMAD.X R5, R168, 0x1, R234, P2 ;  /* 0x00000001a8057824 */ /* 0x000fe200010e06ea */
[----:B------:R-:W-:-:S04]  /*fd00*/  IADD3 R168, P2, R148, -0x1, RZ ;  /* 0xffffffff94a87810 */ /* 0x000fc80007f5e0ff */
[----:B------:R-:W-:Y:S02]  /*fd10*/  LEA.HI.X R5, R150, R5, R151, 0x2, P5 ;  /* 0x0000000596057211 */ /* 0x000fe400028f1497 */
[----:B------:R-:W-:Y:S01]  /*fd20*/  LEA.HI R150, P5, R167, R157, RZ, 0x1 ;  /* 0x0000009da7967211 */ /* 0x000fe200078b08ff */
[----:B------:R-:W-:Y:S01]  /*fd30*/  IMAD.MOV.U32 R157, RZ, RZ, RZ ;  /* 0x000000ffff9d7224 */ /* 0x000fe200078e00ff */
[----:B------:R-:W-:Y:S02]  /*fd40*/  IADD3.X R170, R149, -0x1, RZ, P2, !PT ;  /* 0xffffffff95aa7810 */ /* 0x000fe400017fe4ff */
[----:B------:R-:W-:Y:S02]  /*fd50*/  ISETP.LT.U32.AND P2, PT, R169, 0x40, PT ;  /* 0x00000040a900780c */ /* 0x000fe40003f41070 */
[----:B-1----:R-:W-:Y:S01]  /*fd60*/  LOP3.LUT R152, R171, R172, RZ, 0xfc, !PT ;  /* 0x000000acab987212 */ /* 0x002fe200078efcff */
[----:B------:R0:W4:Y:S03]  /*fd70*/  @P4 LDG.E.EL R157, desc[UR4][R138.64+-0x104] ;  /* 0xfffefc048a9d4981 */ /* 0x000126000c2e1900 */
[----:B------:R-:W-:-:S02]  /*fd80*/  ISETP.LT.U32.AND.EX P2, PT, R152, RZ, !P0, P2 ;  /* 0x000000ff9800720c */ /* 0x000fc40004741120 */
[----:B------:R-:W-:Y:S01]  /*fd90*/  LEA.HI.X.SX32 R151, R167, RZ, 0x1e, P5 ;  /* 0x000000ffa7977211 */ /* 0x000fe200028ff6ff */
[----:B------:R-:W-:Y:S01]  /*fda0*/  IMAD.MOV.U32 R167, RZ, RZ, RZ ;  /* 0x000000ffffa77224 */ /* 0x000fe200078e00ff */
[----:B------:R-:W-:-:S03]  /*fdb0*/  IADD3 R169, P5, R164, -0x1, RZ ;  /* 0xffffffffa4a97810 */ /* 0x000fc60007fbe0ff */
[----:B0-----:R-:W-:Y:S01]  /*fdc0*/  IMAD.WIDE.U32 R138, R151, 0x3e0f83e1, RZ ;  /* 0x3e0f83e1978a7825 */ /* 0x001fe200078e00ff */
[----:B------:R-:W-:-:S05]  /*fdd0*/  IADD3.X R171, R165, -0x1, RZ, P5, !PT ;  /* 0xffffffffa5ab7810 */ /* 0x000fca0002ffe4ff */
[----:B------:R0:W5:Y:S01]  /*fde0*/  @P2 LDG.E.EL R167, desc[UR4][R4.64+-0x104] ;  /* 0xfffefc0404a72981 */ /* 0x000162000c2e1900 */
[----:B------:R-:W-:-:S04]  /*fdf0*/  LEA R172, P5, R148, R88, 0x8 ;  /* 0x0000005894ac7211 */ /* 0x000fc800078a40ff */
[----:B------:R-:W-:Y:S01]  /*fe00*/  LEA.HI.X R176, R148, R89, R149, 0x8, P5 ;  /* 0x0000005994b07211 */ /* 0x000fe200028f4495 */
[----:B------:R-:W-:-:S04]  /*fe10*/  IMAD.WIDE.U32 R138, P5, R150, 0xf83e0f8, R138 ;  /* 0x0f83e0f8968a7825 */ /* 0x000fc800078a008a */
[----:B------:R-:W-:-:S04]  /*fe20*/  IMAD.WIDE.U32 R148, R150, 0x3e0f83e1, RZ ;  /* 0x3e0f83e196947825 */ /* 0x000fc800078e00ff */
[----:B------:R-:W-:Y:S01]  /*fe30*/  IMAD.X R153, RZ, RZ, RZ, P5 ;  /* 0x000000ffff997224 */ /* 0x000fe200028e06ff */
[----:B------:R-:W-:Y:S01]  /*fe40*/  IADD3 RZ, P5, R149, R138, RZ ;  /* 0x0000008a95ff7210 */ /* 0x000fe20007fbe0ff */
[----:B------:R-:W-:-:S04]  /*fe50*/  IMAD.MOV.U32 R152, RZ, RZ, R139 ;  /* 0x000000ffff987224 */ /* 0x000fc800078e008b */
[----:B------:R-:W-:-:S03]  /*fe60*/  IMAD.WIDE.U32.X R152, R151, 0xf83e0f8, R152, P5 ;  /* 0x0f83e0f897987825 */ /* 0x000fc600028e0498 */
[----:B0-----:R-:W-:-:S04]  /*fe70*/  IADD3 R5, P5, R152, -0x3e0f83e1, RZ ;  /* 0xc1f07c1f98057810 */ /* 0x001fc80007fbe0ff */
[----:B------:R-:W-:Y:S02]  /*fe80*/  IADD3.X R4, R153, -0xf83e0f9, RZ, P5, !PT ;  /* 0xf07c1f0799047810 */ /* 0x000fe40002ffe4ff */
[----:B------:R-:W-:-:S04]  /*fe90*/  ISETP.LT.AND P5, PT, R151, RZ, PT ;  /* 0x000000ff9700720c */ /* 0x000fc80003fa1270 */
[----:B------:R-:W-:Y:S02]  /*fea0*/  SEL R5, R5, R152, P5 ;  /* 0x0000009805057207 */ /* 0x000fe40002800000 */
[----:B------:R-:W-:Y:S02]  /*feb0*/  SEL R152, R4, R153, P5 ;  /* 0x0000009904987207 */ /* 0x000fe40002800000 */
[----:B--2---:R-:W-:Y:S02]  /*fec0*/  SEL R4, R182, RZ, P6 ;  /* 0x000000ffb6047207 */ /* 0x004fe40003000000 */
[----:B------:R-:W-:Y:S02]  /*fed0*/  IADD3 R172, P6, R172, R3, RZ ;  /* 0x00000003acac7210 */ /* 0x000fe40007fde0ff */
[----:B------:R-:W-:Y:S01]  /*fee0*/  SHF.R.S64 R5, R5, 0x2, R152 ;  /* 0x0000000205057819 */ /* 0x000fe20000001098 */
[----:B------:R0:W-:Y:S02]  /*fef0*/  STL [R1+0x1c0], R4 ;  /* 0x0001c00401007387 */ /* 0x0001e40000100800 */
[----:B------:R-:W-:Y:S01]  /*ff00*/  IMAD.X R176, R176, 0x1, R234, P6 ;  /* 0x00000001b0b07824 */ /* 0x000fe200030e06ea */
[----:B------:R-:W-:-:S02]  /*ff10*/  LEA.HI R153, P6, R152, R5, RZ, 0x1 ;  /* 0x0000000598997211 */ /* 0x000fc400078d08ff */
[----:B------:R-:W-:Y:S02]  /*ff20*/  SHF.R.S64 R175, R175, 0x2, R173 ;  /* 0x00000002afaf7819 */ /* 0x000fe400000010ad */
[----:B------:R-:W-:Y:S02]  /*ff30*/  LOP3.LUT R168, R168, R169, RZ, 0xfc, !PT ;  /* 0x000000a9a8a87212 */ /* 0x000fe400078efcff */
[----:B0-----:R-:W-:Y:S02]  /*ff40*/  LEA R4, P5, R164, R172, 0x2 ;  /* 0x000000aca4047211 */ /* 0x001fe400078a10ff */
[----:B------:R-:W-:Y:S02]  /*ff50*/  LEA.HI.X.SX32 R152, R152, RZ, 0x1e, P6 ;  /* 0x000000ff98987211 */ /* 0x000fe400030ff6ff */
[----:B------:R-:W-:Y:S02]  /*ff60*/  LEA.HI.X R5, R164, R176, R165, 0x2, P5 ;  /* 0x000000b0a4057211 */ /* 0x000fe400028f14a5 */
[----:B------:R-:W-:-:S02]  /*ff70*/  LEA.HI R148, P6, R173, R175, RZ, 0x1 ;  /* 0x000000afad947211 */ /* 0x000fc400078d08ff */
[----:B------:R-:W-:Y:S02]  /*ff80*/  ISETP.LT.U32.AND P5, PT, R168, 0x40, PT ;  /* 0x00000040a800780c */ /* 0x000fe40003fa1070 */
[----:B------:R-:W-:Y:S01]  /*ff90*/  LOP3.LUT R170, R170, R171, RZ, 0xfc, !PT ;  /* 0x000000abaaaa7212 */ /* 0x000fe200078efcff */
[----:B------:R-:W-:Y:S01]  /*ffa0*/  IMAD.WIDE.U32 R138, R153, -0x42, R150 ;  /* 0xffffffbe998a7825 */ /* 0x000fe200078e0096 */
[----:B------:R-:W-:-:S03]  /*ffb0*/  LEA.HI.X.SX32 R149, R173, RZ, 0x1e, P6 ;  /* 0x000000ffad957211 */ /* 0x000fc600030ff6ff */
[----:B------:R-:W-:Y:S01]  /*ffc0*/  IMAD R152, R152, -0x42, RZ ;  /* 0xffffffbe98987824 */ /* 0x000fe200078e02ff */
[----:B------:R-:W-:Y:S02]  /*ffd0*/  ISETP.LT.U32.AND.EX P5, PT, R170, RZ, !P1, P5 ;  /* 0x000000ffaa00720c */ /* 0x000fe40004fa1150 */
[----:B------:R-:W-:Y:S02]  /*ffe0*/  IADD3 R170, P6, R138, -0x1, RZ ;  /* 0xffffffff8aaa7810 */ /* 0x000fe40007fde0ff */
[----:B------:R-:W-:Y:S01]  /*fff0*/  IADD3 R139, R139, -R153, R152 ;  /* 0x800000998b8b7210 */ /* 0x000fe20007ffe098 */
[----:B------:R-:W-:-:S04]  /*10000*/  IMAD.WIDE.U32 R152, R149, 0x3e0f83e1, RZ ;  /* 0x3e0f83e195987825 */ /* 0x000fc800078e00ff */
[----:B------:R-:W-:Y:S01]  /*10010*/  IMAD.MOV.U32 R169, RZ, RZ, RZ ;  /* 0x000000ffffa97224 */ /* 0x000fe200078e00ff */
[----:B------:R-:W-:Y:S01]  /*10020*/  IADD3.X R168, R139, -0x1, RZ, P6, !PT ;  /* 0xffffffff8ba87810 */ /* 0x000fe200037fe4ff */
[----:B------:R-:W-:-:S04]  /*10030*/  IMAD.WIDE.U32 R152, P6, R148, 0xf83e0f8, R152 ;  /* 0x0f83e0f894987825 */ /* 0x000fc800078c0098 */
[----:B------:R-:W-:Y:S01]  /*10040*/  IMAD.WIDE.U32 R164, R148, 0x3e0f83e1, RZ ;  /* 0x3e0f83e194a47825 */ /* 0x000fe200078e00ff */
[----:B------:R0:W2:Y:S03]  /*10050*/  @P5 LDG.E.EL R169, desc[UR4][R4.64+-0x104] ;  /* 0xfffefc0404a95981 */ /* 0x0000a6000c2e1900 */
[----:B0-----:R-:W-:Y:S01]  /*10060*/  IMAD.X R5, RZ, RZ, RZ, P6 ;  /* 0x000000ffff057224 */ /* 0x001fe200030e06ff */
[----:B------:R-:W-:Y:S01]  /*10070*/  IADD3 RZ, P6, R165, R152, RZ ;  /* 0x00000098a5ff7210 */ /* 0x000fe20007fde0ff */
[----:B------:R-:W-:-:S04]  /*10080*/  IMAD.MOV.U32 R4, RZ, RZ, R153 ;  /* 0x000000ffff047224 */ /* 0x000fc800078e0099 */
[----:B------:R-:W-:-:S03]  /*10090*/  IMAD.WIDE.U32.X R4, R149, 0xf83e0f8, R4, P6 ;  /* 0x0f83e0f895047825 */ /* 0x000fc600030e0404 */
[----:B------:R-:W-:Y:S01]  /*100a0*/  IADD3 R153, P6, R4, -0x3e0f83e1, RZ ;  /* 0xc1f07c1f04997810 */ /* 0x000fe20007fde0ff */
[----:B------:R-:W-:-:S03]  /*100b0*/  IMAD.WIDE.U32 R160, R150, -0x42, R160 ;  /* 0xffffffbe96a07825 */ /* 0x000fc600078e00a0 */
[----:B------:R-:W-:Y:S01]  /*100c0*/  IADD3.X R152, R5, -0xf83e0f9, RZ, P6, !PT ;  /* 0xf07c1f0705987810 */ /* 0x000fe200037fe4ff */
[----:B------:R-:W-:Y:S01]  /*100d0*/  IMAD R151, R151, -0x42, RZ ;  /* 0xffffffbe97977824 */ /* 0x000fe200078e02ff */
[----:B------:R-:W-:-:S04]  /*100e0*/  ISETP.LT.AND P6, PT, R149, RZ, PT ;  /* 0x000000ff9500720c */ /* 0x000fc80003fc1270 */
[----:B------:R-:W-:Y:S02]  /*100f0*/  SEL R153, R153, R4, P6 ;  /* 0x0000000499997207 */ /* 0x000fe40003000000 */
[----:B------:R-:W-:Y:S02]  /*10100*/  SEL R152, R152, R5, P6 ;  /* 0x0000000598987207 */ /* 0x000fe40003000000 */
[----:B------:R-:W-:Y:S02]  /*10110*/  IADD3 R150, R161, -R150, R151 ;  /* 0x80000096a1967210 */ /* 0x000fe40007ffe097 */
[----:B------:R-:W-:Y:S02]  /*10120*/  IADD3 R161, P6, R160, -0x1, RZ ;  /* 0xffffffffa0a17810 */ /* 0x000fe40007fde0ff */
[----:B------:R-:W-:Y:S02]  /*10130*/  SHF.R.S64 R151, R153, 0x2, R152 ;  /* 0x0000000299977819 */ /* 0x000fe40000001098 */
[----:B------:R-:W-:-:S02]  /*10140*/  IADD3.X R164, R150, -0x1, RZ, P6, !PT ;  /* 0xffffffff96a47810 */ /* 0x000fc400037fe4ff */
[----:B------:R-:W-:-:S04]  /*10150*/  LEA.HI R151, P6, R152, R151, RZ, 0x1 ;  /* 0x0000009798977211 */ /* 0x000fc800078d08ff */
[----:B------:R-:W-:Y:S02]  /*10160*/  LEA.HI.X.SX32 R153, R152, RZ, 0x1e, P6 ;  /* 0x000000ff98997211 */ /* 0x000fe400030ff6ff */
[----:B------:R-:W-:-:S04]  /*10170*/  LEA R152, P6, R138, R88, 0x8 ;  /* 0x000000588a987211 */ /* 0x000fc800078c40ff */
[----:B------:R-:W-:Y:S02]  /*10180*/  LEA.HI.X R139, R138, R89, R139, 0x8, P6 ;  /* 0x000000598a8b7211 */ /* 0x000fe400030f448b */
[----:B------:R-:W-:Y:S01]  /*10190*/  IADD3 R152, P6, R152, R16, RZ ;  /* 0x0000001098987210 */ /* 0x000fe20007fde0ff */
[----:B------:R-:W-:-:S04]  /*101a0*/  IMAD.WIDE.U32 R4, R151, -0x42, R148 ;  /* 0xffffffbe97047825 */ /* 0x000fc800078e0094 */
[----:B------:R-:W-:Y:S01]  /*101b0*/  IMAD.X R139, R139, 0x1, R233, P6 ;  /* 0x000000018b8b7824 */ /* 0x000fe200030e06e9 */
[----:B------:R-:W-:Y:S01]  /*101c0*/  LEA R138, P6, R160, R152, 0x2 ;  /* 0x00000098a08a7211 */ /* 0x000fe200078c10ff */
[----:B------:R-:W-:Y:S02]  /*101d0*/  IMAD R153, R153, -0x42, RZ ;  /* 0xffffffbe99997824 */ /* 0x000fe400078e02ff */
[----:B------:R-:W-:Y:S01]  /*101e0*/  IMAD.WIDE.U32 R142, R148, -0x42, R142 ;  /* 0xffffffbe948e7825 */ /* 0x000fe200078e008e */
[----:B------:R-:W-:Y:S02]  /*101f0*/  LEA.HI.X R139, R160, R139, R150, 0x2, P6 ;  /* 0x0000008ba08b7211 */ /* 0x000fe400030f1496 */
[----:B------:R-:W-:Y:S01]  /*10200*/  IADD3 R5, R5, -R151, R153 ;  /* 0x8000009705057210 */ /* 0x000fe20007ffe099 */
[----:B------:R-:W-:Y:S01]  /*10210*/  IMAD R149, R149, -0x42, RZ ;  /* 0xffffffbe95957824 */ /* 0x000fe200078e02ff */
[----:B------:R-:W-:-:S04]  /*10220*/  IADD3 R160, P6, R4, -0x1, RZ ;  /* 0xffffffff04a07810 */ /* 0x000fc80007fde0ff */
[----:B------:R-:W-:Y:S02]  /*10230*/  IADD3.X R171, R5, -0x1, RZ, P6, !PT ;  /* 0xffffffff05ab7810 */ /* 0x000fe400037fe4ff */
[----:B------:R-:W-:Y:S02]  /*10240*/  IADD3 R143, R143, -R148, R149 ;  /* 0x800000948f8f7210 */ /* 0x000fe40007ffe095 */
[----:B------:R-:W-:Y:S02]  /*10250*/  IADD3 R165, P6, R142, -0x1, RZ ;  /* 0xffffffff8ea57810 */ /* 0x000fe40007fde0ff */
[----:B------:R-:W-:Y:S02]  /*10260*/  SHF.R.S64 R20, R20, 0x2, R11 ;  /* 0x0000000214147819 */ /* 0x000fe4000000100b */
        /* <DEDUP_REMOVED lines=22> */
[----:B------:R-:W-:-:S02]  /*103d0*/  LEA.HI R11, P6, R152, R20, RZ, 0x1 ;  /* 0x00000014980b7211 */ /* 0x000fc400078d08ff */
[----:B------:R-:W-:Y:S02]  /*103e0*/  SHF.R.S64 R136, R136, 0x2, R10 ;  /* 0x0000000288887819 */ /* 0x000fe4000000100a */
[----:B------:R-:W-:Y:S01]  /*103f0*/  LEA.HI.X.SX32 R20, R152, RZ, 0x1e, P6 ;  /* 0x000000ff98147211 */ /* 0x000fe200030ff6ff */
[----:B------:R-:W-:Y:S01]  /*10400*/  IMAD.WIDE.U32 R150, R11, -0x42, R4 ;  /* 0xffffffbe0b967825 */ /* 0x000fe200078e0004 */
[----:B------:R-:W-:-:S03]  /*10410*/  LEA.HI R142, P6, R10, R136, RZ, 0x1 ;  /* 0x000000880a8e7211 */ /* 0x000fc600078d08ff */
[----:B------:R-:W-:Y:S01]  /*10420*/  IMAD R20, R20, -0x42, RZ ;  /* 0xffffffbe14147824 */ /* 0x000fe200078e02ff */
[----:B------:R-:W-:Y:S01]  /*10430*/  LEA.HI.X.SX32 R143, R10, RZ, 0x1e, P6 ;  /* 0x000000ff0a8f7211 */ /* 0x000fe200030ff6ff */
[----:B------:R-:W-:-:S03]  /*10440*/  IMAD.WIDE.U32 R162, R4, -0x42, R162 ;  /* 0xffffffbe04a27825 */ /* 0x000fc600078e00a2 */
[----:B------:R-:W-:Y:S01]  /*10450*/  IADD3 R151, R151, -R11, R20 ;  /* 0x8000000b97977210 */ /* 0x000fe20007ffe014 */
[----:B------:R-:W-:Y:S01]  /*10460*/  IMAD R136, R5, -0x42, RZ ;  /* 0xffffffbe05887824 */ /* 0x000fe200078e02ff */
[----:B------:R-:W-:-:S04]  /*10470*/  IADD3 R20, P6, R150, -0x1, RZ ;  /* 0xffffffff96147810 */ /* 0x000fc80007fde0ff */
[----:B------:R-:W-:Y:S01]  /*10480*/  IADD3 R136, R163, -R4, R136 ;  /* 0x80000004a3887210 */ /* 0x000fe20007ffe088 */
[----:B------:R-:W-:Y:S01]  /*10490*/  IMAD.WIDE.U32 R4, R143, 0x3e0f83e1, RZ ;  /* 0x3e0f83e18f047825 */ /* 0x000fe200078e00ff */
[----:B------:R-:W-:Y:S02]  /*104a0*/  IADD3.X R173, R151, -0x1, RZ, P6, !PT ;  /* 0xffffffff97ad7810 */ /* 0x000fe400037fe4ff */
[----:B------:R-:W-:Y:S01]  /*104b0*/  IADD3 R163, P6, R162, -0x1, RZ ;  /* 0xffffffffa2a37810 */ /* 0x000fe20007fde0ff */
[----:B------:R-:W-:-:S03]  /*104c0*/  IMAD.WIDE.U32 R10, R142, 0x3e0f83e1, RZ ;  /* 0x3e0f83e18e0a7825 */ /* 0x000fc600078e00ff */
[----:B------:R-:W-:Y:S01]  /*104d0*/  IADD3.X R175, R136, -0x1, RZ, P6, !PT ;  /* 0xffffffff88af7810 */ /* 0x000fe200037fe4ff */
        /* <DEDUP_REMOVED lines=10> */
[----:B------:R-:W-:Y:S02]  /*10580*/  LEA R5, P6, R150, R88, 0x8 ;  /* 0x0000005896057211 */ /* 0x000fe400078c40ff */
[----:B------:R-:W-:Y:S02]  /*10590*/  SHF.R.S64 R10, R4, 0x2, R152 ;  /* 0x00000002040a7819 */ /* 0x000fe40000001098 */
[----:B------:R-:W-:Y:S02]  /*105a0*/  LEA.HI.X R4, R150, R89, R151, 0x8, P6 ;  /* 0x0000005996047211 */ /* 0x000fe400030f4497 */
[----:B------:R-:W-:-:S04]  /*105b0*/  LEA.HI R10, P6, R152, R10, RZ, 0x1 ;  /* 0x0000000a980a7211 */ /* 0x000fc800078d08ff */
[----:B------:R-:W-:Y:S02]  /*105c0*/  LEA.HI.X.SX32 R11, R152, RZ, 0x1e, P6 ;  /* 0x000000ff980b7211 */ /* 0x000fe400030ff6ff */
[----:B------:R-:W-:Y:S01]  /*105d0*/  IADD3 R152, P6, R5, R15, RZ ;  /* 0x0000000f05987210 */ /* 0x000fe20007fde0ff */
[----:B------:R-:W-:-:S04]  /*105e0*/  IMAD.WIDE.U32 R150, R10, -0x42, R142 ;  /* 0xffffffbe0a967825 */ /* 0x000fc800078e008e */
[----:B------:R-:W-:Y:S01]  /*105f0*/  IMAD.X R5, R4, 0x1, R232, P6 ;  /* 0x0000000104057824 */ /* 0x000fe200030e06e8 */
[----:B------:R-:W-:Y:S01]  /*10600*/  LEA R4, P6, R162, R152, 0x2 ;  /* 0x00000098a2047211 */ /* 0x000fe200078c10ff */
[----:B------:R-:W-:-:S03]  /*10610*/  IMAD R11, R11, -0x42, RZ ;  /* 0xffffffbe0b0b7824 */ /* 0x000fc600078e02ff */
[----:B------:R-:W-:Y:S02]  /*10620*/  LEA.HI.X R5, R162, R5, R136, 0x2, P6 ;  /* 0x00000005a2057211 */ /* 0x000fe400030f1488 */
[----:B------:R-:W-:Y:S02]  /*10630*/  IADD3 R151, R151, -R10, R11 ;  /* 0x8000000a97977210 */ /* 0x000fe40007ffe00b */
[----:B------:R-:W-:Y:S02]  /*10640*/  IADD3 R176, P6, R150, -0x1, RZ ;  /* 0xffffffff96b07810 */ /* 0x000fe40007fde0ff */
[----:B------:R-:W-:Y:S01]  /*10650*/  SHF.R.S64 R10, R12, 0x2, R6 ;  /* 0x000000020c0a7819 */ /* 0x000fe20000001006 */
[----:B------:R-:W-:Y:S01]  /*10660*/  IMAD.WIDE.U32 R146, R142, -0x42, R146 ;  /* 0xffffffbe8e927825 */ /* 0x000fe200078e0092 */
[----:B------:R-:W-:Y:S02]  /*10670*/  IADD3.X R12, R151, -0x1, RZ, P6, !PT ;  /* 0xffffffff970c7810 */ /* 0x000fe400037fe4ff */
[----:B------:R-:W-:Y:S01]  /*10680*/  LEA.HI R10, P6, R6, R10, RZ, 0x1 ;  /* 0x0000000a060a7211 */ /* 0x000fe200078d08ff */
[----:B------:R-:W-:-:S03]  /*10690*/  IMAD R162, R143, -0x42, RZ ;  /* 0xffffffbe8fa27824 */ /* 0x000fc600078e02ff */
[----:B------:R-:W-:Y:S02]  /*106a0*/  LEA.HI.X.SX32 R11, R6, RZ, 0x1e, P6 ;  /* 0x000000ff060b7211 */ /* 0x000fe400030ff6ff */
[----:B------:R-:W-:Y:S02]  /*106b0*/  IADD3 R162, R147, -R142, R162 ;  /* 0x8000008e93a27210 */ /* 0x000fe40007ffe0a2 */
[----:B------:R-:W-:Y:S01]  /*106c0*/  IADD3 R147, P6, R146, -0x1, RZ ;  /* 0xffffffff92937810 */ /* 0x000fe20007fde0ff */
[----:B------:R-:W-:-:S03]  /*106d0*/  IMAD.WIDE.U32 R142, R11, 0x3e0f83e1, RZ ;  /* 0x3e0f83e10b8e7825 */ /* 0x000fc600078e00ff */
[----:B------:R-:W-:Y:S02]  /*106e0*/  IADD3.X R6, R162, -0x1, RZ, P6, !PT ;  /* 0xffffffffa2067810 */ /* 0x000fe400037fe4ff */
[----:B------:R-:W-:-:S04]  /*106f0*/  LEA R136, P6, R150, R88, 0x8 ;  /* 0x0000005896887211 */ /* 0x000fc800078c40ff */
[----:B------:R-:W-:Y:S01]  /*10700*/  LEA.HI.X R177, R150, R89, R151, 0x8, P6 ;  /* 0x0000005996b17211 */ /* 0x000fe200030f4497 */
[----:B------:R-:W-:-:S04]  /*10710*/  IMAD.WIDE.U32 R142, P6, R10, 0xf83e0f8, R142 ;  /* 0x0f83e0f80a8e7825 */ /* 0x000fc800078c008e */
[----:B------:R-:W-:Y:S01]  /*10720*/  IMAD.WIDE.U32 R150, R10, 0x3e0f83e1, RZ ;  /* 0x3e0f83e10a967825 */ /* 0x000fe200078e00ff */
[----:B---3--:R-:W-:-:S03]  /*10730*/  SEL R137, R137, RZ, P3 ;  /* 0x000000ff89897207 */ /* 0x008fc60001800000 */
[----:B------:R-:W-:Y:S01]  /*10740*/  IMAD.X R153, RZ, RZ, RZ, P6 ;  /* 0x000000ffff997224 */ /* 0x000fe200030e06ff */
[----:B------:R-:W-:Y:S01]  /*10750*/  IADD3 RZ, P3, R151, R142, RZ ;  /* 0x0000008e97ff7210 */ /* 0x000fe20007f7e0ff */
[----:B------:R-:W-:Y:S01]  /*10760*/  IMAD.MOV.U32 R152, RZ, RZ, R143 ;  /* 0x000000ffff987224 */ /* 0x000fe200078e008f */
[----:B------:R-:W-:-:S03]  /*10770*/  IADD3 R136, P6, R136, R15, RZ ;  /* 0x0000000f88887210 */ /* 0x000fc60007fde0ff */
[----:B------:R-:W-:Y:S01]  /*10780*/  IMAD.WIDE.U32.X R152, R11, 0xf83e0f8, R152, P3 ;  /* 0x0f83e0f80b987825 */ /* 0x000fe200018e0498 */
[----:B------:R4:W-:Y:S01]  /*10790*/  STL [R1+0x19c], R137 ;  /* 0x00019c8901007387 */ /* 0x0009e20000100800 */
[----:B------:R-:W-:Y:S02]  /*107a0*/  LEA R136, P3, R146, R136, 0x2 ;  /* 0x0000008892887211 */ /* 0x000fe400078610ff */
[----:B------:R-:W-:Y:S01]  /*107b0*/  IMAD.X R177, R177, 0x1, R232, P6 ;  /* 0x00000001b1b17824 */ /* 0x000fe200030e06e8 */
[----:B----4-:R-:W-:Y:S02]  /*107c0*/  SEL R137, R157, RZ, P4 ;  /* 0x000000ff9d897207 */ /* 0x010fe40002000000 */
[----:B------:R-:W-:-:S04]  /*107d0*/  IADD3 R142, P4, R152, -0x3e0f83e1, RZ ;  /* 0xc1f07c1f988e7810 */ /* 0x000fc80007f9e0ff */
[----:B------:R-:W-:Y:S02]  /*107e0*/  IADD3.X R143, R153, -0xf83e0f9, RZ, P4, !PT ;  /* 0xf07c1f07998f7810 */ /* 0x000fe400027fe4ff */
[----:B------:R-:W-:Y:S01]  /*107f0*/  ISETP.LT.AND P4, PT, R11, RZ, PT ;  /* 0x000000ff0b00720c */ /* 0x000fe20003f81270 */
[----:B------:R0:W-:Y:S01]  /*10800*/  STL [R1+0x198], R137 ;  /* 0x0001988901007387 */ /* 0x0001e20000100800 */
[----:B------:R-:W-:Y:S02]  /*10810*/  LOP3.LUT R161, R170, R161, RZ, 0xfc, !PT ;  /* 0x000000a1aaa17212 */ /* 0x000fe400078efcff */
[----:B------:R-:W-:Y:S02]  /*10820*/  SEL R142, R142, R152, P4 ;  /* 0x000000988e8e7207 */ /* 0x000fe40002000000 */
[----:B------:R-:W-:Y:S02]  /*10830*/  SEL R143, R143, R153, P4 ;  /* 0x000000998f8f7207 */ /* 0x000fe40002000000 */
[----:B------:R-:W-:-:S02]  /*10840*/  ISETP.LT.U32.AND P6, PT, R161, 0x40, PT ;  /* 0x00000040a100780c */ /* 0x000fc40003fc1070 */
[----:B0-----:R-:W-:Y:S02]  /*10850*/  LEA.HI.X R137, R146, R177, R162, 0x2, P3 ;  /* 0x000000b192897211 */ /* 0x001fe400018f14a2 */
[----:B------:R-:W-:Y:S02]  /*10860*/  LOP3.LUT R146, R20, R163, RZ, 0xfc, !PT ;  /* 0x000000a314927212 */ /* 0x000fe400078efcff */
[----:B------:R-:W-:Y:S02]  /*10870*/  SHF.R.S64 R20, R8, 0x2, R21 ;  /* 0x0000000208147819 */ /* 0x000fe40000001015 */
[----:B------:R-:W-:Y:S02]  /*10880*/  LOP3.LUT R164, R168, R164, RZ, 0xfc, !PT ;  /* 0x000000a4a8a47212 */ /* 0x000fe400078efcff */
[----:B-----5:R-:W-:Y:S02]  /*10890*/  SEL R8, R167, RZ, P2 ;  /* 0x000000ffa7087207 */ /* 0x020fe40001000000 */
[----:B------:R-:W-:-:S02]  /*108a0*/  LOP3.LUT R160, R160, R165, RZ, 0xfc, !PT ;  /* 0x000000a5a0a07212 */ /* 0x000fc400078efcff */
[----:B------:R-:W-:Y:S01]  /*108b0*/  SHF.R.S64 R142, R142, 0x2, R143 ;  /* 0x000000028e8e7819 */ /* 0x000fe2000000108f */
[----:B------:R0:W-:Y:S01]  /*108c0*/  STL [R1+0x184], R8 ;  /* 0x0001840801007387 */ /* 0x0001e20000100800 */
[----:B------:R-:W-:Y:S02]  /*108d0*/  ISETP.LT.U32.AND.EX P6, PT, R164, RZ, !P0, P6 ;  /* 0x000000ffa400720c */ /* 0x000fe400047c1160 */
[----:B------:R-:W-:Y:S02]  /*108e0*/  ISETP.LT.U32.AND P3, PT, R160, 0x40, PT ;  /* 0x00000040a000780c */ /* 0x000fe40003f61070 */
[----:B------:R-:W-:Y:S02]  /*108f0*/  LOP3.LUT R171, R171, R172, RZ, 0xfc, !PT ;  /* 0x000000acabab7212 */ /* 0x000fe400078efcff */
[----:B0-----:R-:W-:Y:S01]  /*10900*/  LEA.HI R8, P4, R143, R142, RZ, 0x1 ;  /* 0x0000008e8f087211 */ /* 0x001fe200078908ff */
[----:B------:R-:W-:Y:S01]  /*10910*/  IMAD.MOV.U32 R162, RZ, RZ, RZ ;  /* 0x000000ffffa27224 */ /* 0x000fe200078e00ff */
[----:B------:R-:W-:-:S02]  /*10920*/  ISETP.LT.U32.AND.EX P3, PT, R171, RZ, !P1, P3 ;  /* 0x000000ffab00720c */ /* 0x000fc40004f61130 */
[----:B------:R-:W-:Y:S02]  /*10930*/  LEA.HI.X.SX32 R143, R143, RZ, 0x1e, P4 ;  /* 0x000000ff8f8f7211 */ /* 0x000fe400020ff6ff */
[----:B------:R-:W-:Y:S01]  /*10940*/  ISETP.LT.U32.AND P4, PT, R146, 0x40, PT ;  /* 0x000000409200780c */ /* 0x000fe20003f81070 */
[----:B------:R-:W3:Y:S01]  /*10950*/  @P6 LDG.E.EL R162, desc[UR4][R138.64+-0x104] ;  /* 0xfffefc048aa26981 */ /* 0x000ee2000c2e1900 */
[----:B------:R-:W-:Y:S02]  /*10960*/  LOP3.LUT R173, R173, R175, RZ, 0xfc, !PT ;  /* 0x000000afadad7212 */ /* 0x000fe400078efcff */
[----:B------:R-:W-:Y:S02]  /*10970*/  LEA.HI R20, P2, R21, R20, RZ, 0x1 ;  /* 0x0000001415147211 */ /* 0x000fe400078508ff */
[----:B------:R-:W-:Y:S02]  /*10980*/  LOP3.LUT R147, R176, R147, RZ, 0xfc, !PT ;  /* 0x00000093b0937212 */ /* 0x000fe400078efcff */
[----:B------:R-:W-:Y:S01]  /*10990*/  ISETP.LT.U32.AND.EX P4, PT, R173, RZ, !P0, P4 ;  /* 0x000000ffad00720c */ /* 0x000fe20004781140 */
[----:B------:R-:W-:Y:S01]  /*109a0*/  IMAD.MOV.U32 R163, RZ, RZ, RZ ;  /* 0x000000ffffa37224 */ /* 0x000fe200078e00ff */
[----:B------:R-:W-:-:S02]  /*109b0*/  LEA.HI.X.SX32 R21, R21, RZ, 0x1e, P2 ;  /* 0x000000ff15157211 */ /* 0x000fc400010ff6ff */
[----:B------:R-:W-:Y:S02]  /*109c0*/  ISETP.LT.U32.AND P2, PT, R147, 0x40, PT ;  /* 0x000000409300780c */ /* 0x000fe40003f41070 */
[----:B------:R-:W-:Y:S01]  /*109d0*/  LOP3.LUT R6, R12, R6, RZ, 0xfc, !PT ;  /* 0x000000060c067212 */ /* 0x000fe200078efcff */
[----:B------:R-:W-:Y:S01]  /*109e0*/  IMAD.MOV.U32 R167, RZ, RZ, RZ ;  /* 0x000000ffffa77224 */ /* 0x000fe200078e00ff */
[----:B------:R-:W4:Y:S02]  /*109f0*/  @P3 LDG.E.EL R163, desc[UR4][R148.64+-0x104] ;  /* 0xfffefc0494a33981 */ /* 0x000f24000c2e1900 */
[----:B------:R-:W-:Y:S01]  /*10a00*/  ISETP.LT.U32.AND.EX P2, PT, R6, RZ, !P1, P2 ;  /* 0x000000ff0600720c */ /* 0x000fe20004f41120 */
[----:B------:R-:W-:Y:S02]  /*10a10*/  IMAD.MOV.U32 R168, RZ, RZ, RZ ;  /* 0x000000ffffa87224 */ /* 0x000fe400078e00ff */
[----:B------:R0:W5:Y:S10]  /*10a20*/  @P4 LDG.E.EL R167, desc[UR4][R4.64+-0x104] ;  /* 0xfffefc0404a74981 */ /* 0x000174000c2e1900 */
[----:B------:R1:W3:Y:S01]  /*10a30*/  @P2 LDG.E.EL R168, desc[UR4][R136.64+-0x104] ;  /* 0xfffefc0488a82981 */ /* 0x0002e2000c2e1900 */
[----:B0-----:R-:W-:Y:S01]  /*10a40*/  IMAD.WIDE.U32 R4, R8, -0x42, R10 ;  /* 0xffffffbe08047825 */ /* 0x001fe200078e000a */
[----:B--2---:R-:W-:-:S03]  /*10a50*/  SEL R6, R169, RZ, P5 ;  /* 0x000000ffa9067207 */ /* 0x004fc60002800000 */
[----:B------:R-:W-:Y:S01]  /*10a60*/  IMAD R143, R143, -0x42, RZ ;  /* 0xffffffbe8f8f7824 */ /* 0x000fe200078e02ff */
[----:B------:R-:W-:Y:S01]  /*10a70*/  IADD3 R172, P5, R4, -0x1, RZ ;  /* 0xffffffff04ac7810 */ /* 0x000fe20007fbe0ff */
[----:B-1----:R-:W-:-:S03]  /*10a80*/  IMAD.WIDE.U32 R136, R21, 0x3e0f83e1, RZ ;  /* 0x3e0f83e115887825 */ /* 0x002fc600078e00ff */
[----:B------:R-:W-:Y:S01]  /*10a90*/  IADD3 R5, R5, -R8, R143 ;  /* 0x8000000805057210 */ /* 0x000fe20007ffe08f */
[----:B------:R0:W-:Y:S01]  /*10aa0*/  STL [R1+0x180], R6 ;  /* 0x0001800601007387 */ /* 0x0001e20000100800 */
[C---:B------:R-:W-:Y:S02]  /*10ab0*/  IMAD.WIDE.U32 R138, R20.reuse, 0x3e0f83e1, RZ ;  /* 0x3e0f83e1148a7825 */ /* 0x040fe400078e00ff */
[----:B0-----:R-:W-:Y:S02]  /*10ac0*/  IADD3.X R6, R5, -0x1, RZ, P5, !PT ;  /* 0xffffffff05067810 */ /* 0x001fe40002ffe4ff */
[----:B------:R-:W-:-:S04]  /*10ad0*/  IMAD.WIDE.U32 R136, P5, R20, 0xf83e0f8, R136 ;  /* 0x0f83e0f814887825 */ /* 0x000fc800078a0088 */
[----:B------:R-:W-:Y:S01]  /*10ae0*/  IMAD.X R143, RZ, RZ, RZ, P5 ;  /* 0x000000ffff8f7224 */ /* 0x000fe200028e06ff */
[----:B------:R-:W-:Y:S01]  /*10af0*/  IADD3 RZ, P5, R139, R136, RZ ;  /* 0x000000888bff7210 */ /* 0x000fe20007fbe0ff */
[----:B------:R-:W-:-:S04]  /*10b00*/  IMAD.MOV.U32 R142, RZ, RZ, R137 ;  /* 0x000000ffff8e7224 */ /* 0x000fc800078e0089 */
[----:B------:R-:W-:-:S03]  /*10b10*/  IMAD.WIDE.U32.X R142, R21, 0xf83e0f8, R142, P5 ;  /* 0x0f83e0f8158e7825 */ /* 0x000fc600028e048e */
[----:B------:R-:W-:-:S04]  /*10b20*/  IADD3 R12, P5, R142, -0x3e0f83e1, RZ ;  /* 0xc1f07c1f8e0c7810 */ /* 0x000fc80007fbe0ff */
[----:B------:R-:W-:Y:S02]  /*10b30*/  IADD3.X R8, R143, -0xf83e0f9, RZ, P5, !PT ;  /* 0xf07c1f078f087810 */ /* 0x000fe40002ffe4ff */
[----:B------:R-:W-:Y:S01]  /*10b40*/  ISETP.LT.AND P5, PT, R21, RZ, PT ;  /* 0x000000ff1500720c */ /* 0x000fe20003fa1270 */
[----:B------:R-:W-:-:S03]  /*10b50*/  IMAD.WIDE.U32 R154, R10, -0x42, R154 ;  /* 0xffffffbe0a9a7825 */ /* 0x000fc600078e009a */
[----:B------:R-:W-:Y:S01]  /*10b60*/  SEL R12, R12, R142, P5 ;  /* 0x0000008e0c0c7207 */ /* 0x000fe20002800000 */
[----:B------:R-:W-:Y:S01]  /*10b70*/  IMAD R11, R11, -0x42, RZ ;  /* 0xffffffbe0b0b7824 */ /* 0x000fe200078e02ff */
[----:B------:R-:W-:Y:S02]  /*10b80*/  SEL R142, R8, R143, P5 ;  /* 0x0000008f088e7207 */ /* 0x000fe40002800000 */
[----:B------:R-:W-:Y:S02]  /*10b90*/  IADD3 R173, P5, R154, -0x1, RZ ;  /* 0xffffffff9aad7810 */ /* 0x000fe40007fbe0ff */
[----:B------:R-:W-:Y:S02]  /*10ba0*/  IADD3 R8, R155, -R10, R11 ;  /* 0x8000000a9b087210 */ /* 0x000fe40007ffe00b */
        /* <DEDUP_REMOVED lines=8> */
[----:B------:R-:W-:Y:S02]  /*10c30*/  IMAD R137, R137, -0x42, RZ ;  /* 0xffffffbe89897824 */ /* 0x000fe400078e02ff */
[----:B------:R-:W-:Y:S01]  /*10c40*/  IMAD.X R5, R5, 0x1, R17, P5 ;  /* 0x0000000105057824 */ /* 0x000fe200028e0611 */
[----:B------:R-:W-:Y:S01]  /*10c50*/  LEA R4, P5, R154, R136, 0x2 ;  /* 0x000000889a047211 */ /* 0x000fe200078a10ff */
[----:B------:R-:W-:Y:S01]  /*10c60*/  IMAD.WIDE.U32 R140, R20, -0x42, R140 ;  /* 0xffffffbe148c7825 */ /* 0x000fe200078e008c */
[----:B------:R-:W-:Y:S02]  /*10c70*/  IADD3 R11, R11, -R12, R137 ;  /* 0x8000000c0b0b7210 */ /* 0x000fe40007ffe089 */
[----:B------:R-:W-:Y:S01]  /*10c80*/  LEA.HI.X R5, R154, R5, R8, 0x2, P5 ;  /* 0x000000059a057211 */ /* 0x000fe200028f1408 */
        /* <DEDUP_REMOVED lines=35> */
[----:B------:R-:W-:Y:S01]  /*10ec0*/  IMAD.WIDE.U32 R158, R20, -0x42, R158 ;  /* 0xffffffbe149e7825 */ /* 0x000fe200078e009e */
[----:B------:R-:W-:-:S03]  /*10ed0*/  IADD3 R185, P5, R12, -0x1, RZ ;  /* 0xffffffff0cb97810 */ /* 0x000fc60007fbe0ff */
[----:B------:R-:W-:Y:S01]  /*10ee0*/  IMAD R8, R21, -0x42, RZ ;  /* 0xffffffbe15087824 */ /* 0x000fe200078e02ff */
[----:B------:R-:W-:-:S04]  /*10ef0*/  IADD3 R140, R13, -R140, R7 ;  /* 0x8000008c0d8c7210 */ /* 0x000fc80007ffe007 */
        /* <DEDUP_REMOVED lines=20> */
[----:B------:R-:W-:Y:S02]  /*11040*/  LEA.HI.X.SX32 R150, R150, RZ, 0x1e, P5 ;  /* 0x000000ff96967211 */ /* 0x000fe400028ff6ff */
[----:B------:R-:W-:Y:S01]  /*11050*/  IADD3 R12, P5, R20, R235, RZ ;  /* 0x000000eb140c7210 */ /* 0x000fe20007fbe0ff */
[----:B------:R-:W-:-:S04]  /*11060*/  IMAD.WIDE.U32 R20, R149, -0x42, R146 ;  /* 0xffffffbe95147825 */ /* 0x000fc800078e0092 */
[----:B------:R-:W-:Y:S02]  /*11070*/  IMAD R150, R150, -0x42, RZ ;  /* 0xffffffbe96967824 */ /* 0x000fe400078e02ff */
[----:B------:R-:W-:Y:S01]  /*11080*/  IMAD.X R148, R148, 0x1, R239, P5 ;  /* 0x0000000194947824 */ /* 0x000fe200028e06ef */
[----:B------:R-:W-:Y:S01]  /*11090*/  LEA R12, P5, R158, R12, 0x2 ;  /* 0x0000000c9e0c7211 */ /* 0x000fe200078a10ff */
[----:B------:R-:W-:Y:S01]  /*110a0*/  IMAD R147, R147, -0x42, RZ ;  /* 0xffffffbe93937824 */ /* 0x000fe200078e02ff */
[----:B------:R-:W-:Y:S01]  /*110b0*/  IADD3 R21, R21, -R149, R150 ;  /* 0x8000009515157210 */ /* 0x000fe20007ffe096 */
[----:B------:R-:W-:Y:S01]  /*110c0*/  IMAD.WIDE.U32 R150, R146, -0x42, R144 ;  /* 0xffffffbe92967825 */ /* 0x000fe200078e0090 */
[----:B------:R-:W-:Y:S02]  /*110d0*/  LEA.HI.X R13, R158, R148, R13, 0x2, P5 ;  /* 0x000000949e0d7211 */ /* 0x000fe400028f140d */
[----:B------:R-:W-:Y:S02]  /*110e0*/  SEL R136, R209, RZ, !P1 ;  /* 0x000000ffd1887207 */ /* 0x000fe40004800000 */
[----:B------:R-:W-:Y:S01]  /*110f0*/  IADD3 R188, P5, R20, -0x1, RZ ;  /* 0xffffffff14bc7810 */ /* 0x000fe20007fbe0ff */
[----:B------:R0:W-:Y:S01]  /*11100*/  F2I.S64.TRUNC R142, R191 ;  /* 0x000000bf008e7311 */ /* 0x0001e2000020d900 */
[----:B------:R-:W-:-:S02]  /*11110*/  IADD3 R151, R151, -R146, R147 ;  /* 0x8000009297977210 */ /* 0x000fc40007ffe093 */
[----:B------:R-:W-:Y:S02]  /*11120*/  IADD3.X R189, R21, -0x1, RZ, P5, !PT ;  /* 0xffffffff15bd7810 */ /* 0x000fe40002ffe4ff */
[----:B0-----:R-:W-:-:S03]  /*11130*/  IADD3 R191, P5, R150, -0x1, RZ ;  /* 0xffffffff96bf7810 */ /* 0x001fc60007fbe0ff */
[----:B------:R-:W-:Y:S08]  /*11140*/  F2I.S64.TRUNC R136, R136 ;  /* 0x0000008800887311 */ /* 0x000ff0000020d900 */
[----:B------:R-:W0:Y:S08]  /*11150*/  F2I.S64.TRUNC R138, R193 ;  /* 0x000000c1008a7311 */ /* 0x000e30000020d900 */
[----:B------:R1:W-:Y:S01]  /*11160*/  F2I.S64.TRUNC R146, R192 ;  /* 0x000000c000927311 */ /* 0x0003e2000020d900 */
[----:B------:R-:W-:-:S02]  /*11170*/  SEL R140, R203, RZ, !P1 ;  /* 0x000000ffcb8c7207 */ /* 0x000fc40004800000 */
[----:B-1----:R-:W-:Y:S02]  /*11180*/  IADD3.X R192, R151, -0x1, RZ, P5, !PT ;  /* 0xffffffff97c07810 */ /* 0x002fe40002ffe4ff */
[----:B------:R-:W-:-:S04]  /*11190*/  LEA R149, P5, R20, R88, 0x8 ;  /* 0x0000005814957211 */ /* 0x000fc800078a40ff */
[----:B------:R-:W-:Y:S02]  /*111a0*/  LEA.HI.X R21, R20, R89, R21, 0x8, P5 ;  /* 0x0000005914157211 */ /* 0x000fe400028f4415 */
[----:B------:R-:W-:Y:S01]  /*111b0*/  IADD3 R20, P5, R149, R235, RZ ;  /* 0x000000eb95147210 */ /* 0x000fe20007fbe0ff */
[----:B0-----:R-:W-:Y:S01]  /*111c0*/  IMAD.WIDE.U32 R154, R136, 0x42, R138 ;  /* 0x00000042889a7825 */ /* 0x001fe200078e008a */
[----:B------:R-:W0:Y:S03]  /*111d0*/  F2I.S64.TRUNC R140, R140 ;  /* 0x0000008c008c7311 */ /* 0x000e26000020d900 */
[----:B------:R-:W-:Y:S01]  /*111e0*/  IMAD.X R21, R21, 0x1, R239, P5 ;  /* 0x0000000115157824 */ /* 0x000fe200028e06ef */
[----:B------:R-:W-:Y:S01]  /*111f0*/  LEA R20, P5, R150, R20, 0x2 ;  /* 0x0000001496147211 */ /* 0x000fe200078a10ff */
[----:B------:R-:W-:Y:S01]  /*11200*/  IMAD R152, R137, 0x42, RZ ;  /* 0x0000004289987824 */ /* 0x000fe200078e02ff */
[----:B------:R-:W-:-:S02]  /*11210*/  SEL R148, R202, RZ, !P1 ;  /* 0x000000ffca947207 */ /* 0x000fc40004800000 */
[----:B------:R-:W-:Y:S01]  /*11220*/  LEA.HI.X R21, R150, R21, R151, 0x2, P5 ;  /* 0x0000001596157211 */ /* 0x000fe200028f1497 */
[----:B------:R-:W-:Y:S01]  /*11230*/  IMAD.IADD R155, R155, 0x1, R152 ;  /* 0x000000019b9b7824 */ /* 0x000fe200078e0298 */
[----:B------:R-:W-:Y:S01]  /*11240*/  IADD3 R158, P5, R154, 0x1104, RZ ;  /* 0x000011049a9e7810 */ /* 0x000fe20007fbe0ff */
[----:B------:R1:W2:Y:S04]  /*11250*/  F2I.S64.TRUNC R144, R148 ;  /* 0x0000009400907311 */ /* 0x0002a8000020d900 */
[----:B------:R-:W-:Y:S01]  /*11260*/  IMAD.X R157, RZ, RZ, R155, P5 ;  /* 0x000000ffff9d7224 */ /* 0x000fe200028e069b */
[----:B------:R-:W-:Y:S02]  /*11270*/  ISETP.GE.AND P5, PT, R155, RZ, PT ;  /* 0x000000ff9b00720c */ /* 0x000fe40003fa6270 */
[----:B-1----:R-:W-:Y:S01]  /*11280*/  SEL R148, R201, RZ, !P1 ;  /* 0x000000ffc9947207 */ /* 0x002fe20004800000 */
[----:B------:R-:W-:Y:S01]  /*11290*/  F2I.S64.TRUNC R150, R187 ;  /* 0x000000bb00967311 */ /* 0x000fe2000020d900 */
[----:B------:R-:W-:Y:S01]  /*112a0*/  SEL R154, R158, R154, !P5 ;  /* 0x0000009a9e9a7207 */ /* 0x000fe20006800000 */
[----:B0-----:R-:W-:Y:S01]  /*112b0*/  IMAD.WIDE.U32 R158, R140, 0x42, R142 ;  /* 0x000000428c9e7825 */ /* 0x001fe200078e008e */
[----:B---3--:R-:W-:-:S05]  /*112c0*/  SEL R162, R162, RZ, P6 ;  /* 0x000000ffa2a27207 */ /* 0x008fca0003000000 */
[----:B------:R-:W0:Y:S01]  /*112d0*/  F2I.S64.TRUNC R148, R148 ;  /* 0x0000009400947311 */ /* 0x000e22000020d900 */
[----:B------:R-:W-:Y:S01]  /*112e0*/  IMAD R170, R141, 0x42, RZ ;  /* 0x000000428daa7824 */ /* 0x000fe200078e02ff */
[----:B------:R-:W-:Y:S01]  /*112f0*/  SEL R152, R200, RZ, !P1 ;  /* 0x000000ffc8987207 */ /* 0x000fe20004800000 */
[----:B--2---:R-:W-:Y:S01]  /*11300*/  IMAD R165, R145, 0x42, RZ ;  /* 0x0000004291a57824 */ /* 0x004fe200078e02ff */
[----:B------:R-:W-:Y:S01]  /*11310*/  IADD3 R171, P6, R158, 0x1104, RZ ;  /* 0x000011049eab7810 */ /* 0x000fe20007fde0ff */
[----:B------:R-:W-:Y:S01]  /*11320*/  IMAD.WIDE.U32 R160, R144, 0x42, R146 ;  /* 0x0000004290a07825 */ /* 0x000fe200078e0092 */
[----:B------:R4:W-:Y:S03]  /*11330*/  STL [R1+0x158], R162 ;  /* 0x000158a201007387 */ /* 0x0009e60000100800 */
[----:B------:R-:W-:Y:S01]  /*11340*/  IMAD.IADD R159, R159, 0x1, R170 ;  /* 0x000000019f9f7824 */ /* 0x000fe200078e02aa */
[----:B------:R-:W-:Y:S01]  /*11350*/  SEL R155, R157, R155, !P5 ;  /* 0x0000009b9d9b7207 */ /* 0x000fe20006800000 */
[----:B------:R-:W-:Y:S01]  /*11360*/  IMAD.IADD R161, R161, 0x1, R165 ;  /* 0x00000001a1a17824 */ /* 0x000fe200078e02a5 */
[----:B------:R-:W1:Y:S01]  /*11370*/  F2I.S64.TRUNC R152, R152 ;  /* 0x0000009800987311 */ /* 0x000e62000020d900 */
[----:B------:R-:W-:Y:S01]  /*11380*/  IMAD.X R165, RZ, RZ, R159, P6 ;  /* 0x000000ffffa57224 */ /* 0x000fe200030e069f */
[----:B----4-:R-:W-:-:S02]  /*11390*/  SEL R162, R163, RZ, P3 ;  /* 0x000000ffa3a27207 */ /* 0x010fc40001800000 */
[----:B------:R-:W-:-:S04]  /*113a0*/  IADD3 R170, P5, R160, 0x1104, RZ ;  /* 0x00001104a0aa7810 */ /* 0x000fc80007fbe0ff */
[----:B------:R-:W2:Y:S01]  /*113b0*/  F2I.S64.TRUNC R156, R156 ;  /* 0x0000009c009c7311 */ /* 0x000ea2000020d900 */
[----:B------:R-:W-:Y:S01]  /*113c0*/  ISETP.GE.AND P3, PT, R159, RZ, PT ;  /* 0x000000ff9f00720c */ /* 0x000fe20003f66270 */
[----:B------:R3:W-:Y:S01]  /*113d0*/  STL [R1+0x154], R162 ;  /* 0x000154a201007387 */ /* 0x0007e20000100800 */
[----:B-----5:R-:W-:Y:S01]  /*113e0*/  SEL R167, R167, RZ, P4 ;  /* 0x000000ffa7a77207 */ /* 0x020fe20002000000 */
[----:B0-----:R-:W-:Y:S01]  /*113f0*/  IMAD R164, R149, 0x42, RZ ;  /* 0x0000004295a47824 */ /* 0x001fe200078e02ff */
[----:B------:R-:W-:Y:S01]  /*11400*/  SEL R159, R165, R159, !P3 ;  /* 0x0000009fa59f7207 */ /* 0x000fe20005800000 */
[----:B------:R-:W-:Y:S01]  /*11410*/  IMAD.X R165, RZ, RZ, R161, P5 ;  /* 0x000000ffffa57224 */ /* 0x000fe200028e06a1 */
[----:B------:R-:W-:Y:S01]  /*11420*/  ISETP.GE.AND P6, PT, R161, RZ, PT ;  /* 0x000000ffa100720c */ /* 0x000fe20003fc6270 */
[----:B------:R0:W-:Y:S01]  /*11430*/  STL [R1+0x148], R167 ;  /* 0x000148a701007387 */ /* 0x0001e20000100800 */
[----:B---3--:R-:W-:Y:S01]  /*11440*/  IMAD.WIDE.U32 R162, R148, 0x42, R150 ;  /* 0x0000004294a27825 */ /* 0x008fe200078e0096 */
[----:B------:R-:W-:-:S03]  /*11450*/  SEL R158, R171, R158, !P3 ;  /* 0x0000009eab9e7207 */ /* 0x000fc60005800000 */
[----:B------:R-:W-:Y:S01]  /*11460*/  IMAD.IADD R163, R163, 0x1, R164 ;  /* 0x00000001a3a37824 */ /* 0x000fe200078e02a4 */
[----:B------:R-:W-:Y:S02]  /*11470*/  SEL R164, R230, RZ, !P1 ;  /* 0x000000ffe6a47207 */ /* 0x000fe40004800000 */
[----:B0-----:R-:W-:Y:S02]  /*11480*/  SEL R167, R168, RZ, P2 ;  /* 0x000000ffa8a77207 */ /* 0x001fe40001000000 */
[----:B------:R-:W-:Y:S02]  /*11490*/  SEL R160, R170, R160, !P6 ;  /* 0x000000a0aaa07207 */ /* 0x000fe40007000000 */
[----:B------:R-:W-:Y:S02]  /*114a0*/  SEL R161, R165, R161, !P6 ;  /* 0x000000a1a5a17207 */ /* 0x000fe40007000000 */
[----:B------:R-:W-:Y:S01]  /*114b0*/  ISETP.GT.U32.AND P6, PT, R158, 0x1103, PT ;  /* 0x000011039e00780c */ /* 0x000fe20003fc4070 */
[----:B------:R0:W-:Y:S01]  /*114c0*/  STL [R1+0x13c], R167 ;  /* 0x00013ca701007387 */ /* 0x0001e20000100800 */
[----:B------:R-:W3:Y:S01]  /*114d0*/  F2I.S64.TRUNC R164, R164 ;  /* 0x000000a400a47311 */ /* 0x000ee2000020d900 */
[----:B-1----:R-:W-:Y:S01]  /*114e0*/  IMAD R182, R153, 0x42, RZ ;  /* 0x0000004299b67824 */ /* 0x002fe200078e02ff */
[----:B------:R-:W-:Y:S01]  /*114f0*/  ISETP.GT.U32.AND.EX P6, PT, R159, RZ, PT, P6 ;  /* 0x000000ff9f00720c */ /* 0x000fe20003fc4160 */
[----:B--2---:R-:W-:-:S05]  /*11500*/  IMAD.WIDE.U32 R170, R152, 0x42, R156 ;  /* 0x0000004298aa7825 */ /* 0x004fca00078e009c */
[----:B0-----:R-:W0:Y:S01]  /*11510*/  F2I.S64.TRUNC R166, R166 ;  /* 0x000000a600a67311 */ /* 0x001e22000020d900 */
[----:B------:R-:W-:Y:S01]  /*11520*/  IMAD.IADD R182, R171, 0x1, R182 ;  /* 0x00000001abb67824 */ /* 0x000fe200078e02b6 */
[----:B------:R-:W-:Y:S02]  /*11530*/  SEL R224, RZ, 0x1, !P6 ;  /* 0x00000001ffe07807 */ /* 0x000fe40007000000 */
[----:B------:R-:W-:Y:S02]  /*11540*/  ISETP.GT.U32.AND P6, PT, R154, 0x1103, PT ;  /* 0x000011039a00780c */ /* 0x000fe40003fc4070 */
[----:B------:R-:W-:Y:S02]  /*11550*/  IADD3 R180, P3, R162, 0x1104, RZ ;  /* 0x00001104a2b47810 */ /* 0x000fe40007f7e0ff */
[----:B------:R-:W-:Y:S02]  /*11560*/  ISETP.GE.AND P5, PT, R163, RZ, PT ;  /* 0x000000ffa300720c */ /* 0x000fe40003fa6270 */
[----:B------:R-:W-:-:S02]  /*11570*/  IADD3 R168, P2, R170, 0x1104, RZ ;  /* 0x00001104aaa87810 */ /* 0x000fc40007f5e0ff */
[----:B------:R-:W-:Y:S02]  /*11580*/  ISETP.GE.AND P4, PT, R182, RZ, PT ;  /* 0x000000ffb600720c */ /* 0x000fe40003f86270 */
[----:B------:R-:W-:Y:S01]  /*11590*/  ISETP.GT.U32.AND.EX P6, PT, R155, RZ, PT, P6 ;  /* 0x000000ff9b00720c */ /* 0x000fe20003fc4160 */
[----:B------:R-:W-:Y:S01]  /*115a0*/  IMAD.MOV.U32 R200, RZ, RZ, R229 ;  /* 0x000000ffffc87224 */ /* 0x000fe200078e00e5 */
[----:B------:R-:W-:Y:S01]  /*115b0*/  SEL R162, R180, R162, !P5 ;  /* 0x000000a2b4a27207 */ /* 0x000fe20006800000 */
[----:B------:R-:W-:Y:S01]  /*115c0*/  IMAD.MOV.U32 R229, RZ, RZ, R223 ;  /* 0x000000ffffe57224 */ /* 0x000fe200078e00df */
[----:B------:R-:W-:Y:S01]  /*115d0*/  SEL R168, R168, R170, !P4 ;  /* 0x000000aaa8a87207 */ /* 0x000fe20006000000 */
[----:B---3--:R-:W-:Y:S01]  /*115e0*/  IMAD R180, R165, 0x42, RZ ;  /* 0x00000042a5b47824 */ /* 0x008fe200078e02ff */
[----:B------:R-:W-:Y:S01]  /*115f0*/  SEL R223, RZ, 0x1fffe, !P6 ;  /* 0x0001fffeffdf7807 */ /* 0x000fe20007000000 */
[----:B0-----:R-:W-:Y:S01]  /*11600*/  IMAD.WIDE.U32 R170, R164, 0x42, R166 ;  /* 0x00000042a4aa7825 */ /* 0x001fe200078e00a6 */
[----:B------:R-:W-:-:S03]  /*11610*/  ISETP.GT.U32.AND P6, PT, R160, 0x1103, PT ;  /* 0x00001103a000780c */ /* 0x000fc60003fc4070 */
[----:B------:R-:W-:Y:S01]  /*11620*/  IMAD.IADD R171, R171, 0x1, R180 ;  /* 0x00000001abab7824 */ /* 0x000fe200078e02b4 */
[----:B------:R-:W-:Y:S01]  /*11630*/  ISETP.GT.U32.AND.EX P6, PT, R161, RZ, PT, P6 ;  /* 0x000000ffa100720c */ /* 0x000fe20003fc4160 */
[----:B------:R-:W-:Y:S01]  /*11640*/  IMAD.X R181, RZ, RZ, R163, P3 ;  /* 0x000000ffffb57224 */ /* 0x000fe200018e06a3 */
[----:B------:R-:W-:Y:S02]  /*11650*/  IADD3 R180, P3, R170, 0x1104, RZ ;  /* 0x00001104aab47810 */ /* 0x000fe40007f7e0ff */
[----:B------:R-:W-:Y:S02]  /*11660*/  SEL R230, RZ, 0x7fff8, !P6 ;  /* 0x0007fff8ffe67807 */ /* 0x000fe40007000000 */
[----:B------:R-:W-:-:S04]  /*11670*/  ISETP.GE.AND P6, PT, R171, RZ, PT ;  /* 0x000000ffab00720c */ /* 0x000fc80003fc6270 */
[----:B------:R-:W-:Y:S02]  /*11680*/  SEL R170, R180, R170, !P6 ;  /* 0x000000aab4aa7207 */ /* 0x000fe40007000000 */
[----:B------:R-:W-:Y:S02]  /*11690*/  LOP3.LUT R180, R172, R173, RZ, 0xfc, !PT ;  /* 0x000000adacb47212 */ /* 0x000fe400078efcff */
[----:B------:R-:W-:Y:S02]  /*116a0*/  SEL R172, R200, RZ, !P1 ;  /* 0x000000ffc8ac7207 */ /* 0x000fe40004800000 */
[----:B------:R-:W-:Y:S02]  /*116b0*/  LOP3.LUT R179, R175, R179, RZ, 0xfc, !PT ;  /* 0x000000b3afb37212 */ /* 0x000fe400078efcff */
[----:B------:R-:W-:Y:S01]  /*116c0*/  F2I.S64.TRUNC R174, R174 ;  /* 0x000000ae00ae7311 */ /* 0x000fe2000020d900 */
[----:B------:R-:W-:Y:S02]  /*116d0*/  SEL R163, R181, R163, !P5 ;  /* 0x000000a3b5a37207 */ /* 0x000fe40006800000 */
[----:B------:R-:W-:-:S05]  /*116e0*/  ISETP.GT.U32.AND P5, PT, R162, 0x1103, PT ;  /* 0x00001103a200780c */ /* 0x000fca0003fa4070 */
[----:B------:R-:W0:Y:S01]  /*116f0*/  F2I.S64.TRUNC R172, R172 ;  /* 0x000000ac00ac7311 */ /* 0x000e22000020d900 */
[----:B------:R-:W-:Y:S02]  /*11700*/  ISETP.GT.U32.AND.EX P5, PT, R163, RZ, PT, P5 ;  /* 0x000000ffa300720c */ /* 0x000fe40003fa4150 */
[----:B------:R-:W-:Y:S02]  /*11710*/  LOP3.LUT R6, R6, R169, RZ, 0xfc, !PT ;  /* 0x000000a906067212 */ /* 0x000fe400078efcff */
[----:B------:R-:W-:Y:S01]  /*11720*/  SEL R169, R229, RZ, !P1 ;  /* 0x000000ffe5a97207 */ /* 0x000fe20004800000 */
[----:B------:R-:W-:Y:S01]  /*11730*/  IMAD.X R183, RZ, RZ, R182, P2 ;  /* 0x000000ffffb77224 */ /* 0x000fe200010e06b6 */
[----:B------:R-:W-:Y:S02]  /*11740*/  SEL R225, RZ, 0x4, !P5 ;  /* 0x00000004ffe17807 */ /* 0x000fe40006800000 */
[----:B------:R-:W-:Y:S02]  /*11750*/  ISETP.LT.U32.AND P2, PT, R179, 0x40, PT ;  /* 0x00000040b300780c */ /* 0x000fe40003f41070 */
[----:B------:R-:W-:Y:S01]  /*11760*/  LOP3.LUT R187, R176, R177, RZ, 0xfc, !PT ;  /* 0x000000b1b0bb7212 */ /* 0x000fe200078efcff */
[----:B------:R-:W-:Y:S01]  /*11770*/  F2I.S64.TRUNC R178, R178 ;  /* 0x000000b200b27311 */ /* 0x000fe2000020d900 */
[----:B------:R-:W-:Y:S01]  /*11780*/  ISETP.LT.U32.AND P5, PT, R180, 0x40, PT ;  /* 0x00000040b400780c */ /* 0x000fe20003fa1070 */
[----:B0-----:R-:W-:-:S06]  /*11790*/  IMAD.WIDE.U32 R180, R172, 0x42, R174 ;  /* 0x00000042acb47825 */ /* 0x001fcc00078e00ae */
[----:B------:R0:W1:Y:S02]  /*117a0*/  F2I.S64.TRUNC R176, R169 ;  /* 0x000000a900b07311 */ /* 0x000064000020d900 */
[----:B0-----:R-:W-:-:S04]  /*117b0*/  IMAD R169, R173, 0x42, RZ ;  /* 0x00000042ada97824 */ /* 0x001fc800078e02ff */
[----:B------:R-:W-:Y:S01]  /*117c0*/  IMAD.IADD R181, R181, 0x1, R169 ;  /* 0x00000001b5b57824 */ /* 0x000fe200078e02a9 */
[----:B------:R-:W-:Y:S01]  /*117d0*/  SEL R169, R183, R182, !P4 ;  /* 0x000000b6b7a97207 */ /* 0x000fe20006000000 */
[----:B------:R-:W-:Y:S01]  /*117e0*/  IMAD.X R193, RZ, RZ, R171, P3 ;  /* 0x000000ffffc17224 */ /* 0x000fe200018e06ab */
[----:B------:R-:W-:Y:S02]  /*117f0*/  IADD3 R182, P3, R180, 0x1104, RZ ;  /* 0x00001104b4b67810 */ /* 0x000fe40007f7e0ff */
[----:B------:R-:W-:Y:S02]  /*11800*/  ISETP.GE.AND P4, PT, R181, RZ, PT ;  /* 0x000000ffb500720c */ /* 0x000fe40003f86270 */
[----:B------:R-:W-:Y:S01]  /*11810*/  ISETP.LT.U32.AND.EX P5, PT, R6, RZ, !P0, P5 ;  /* 0x000000ff0600720c */ /* 0x000fe200047a1150 */
[----:B-1----:R-:W-:Y:S01]  /*11820*/  IMAD R6, R177, 0x42, RZ ;  /* 0x00000042b1067824 */ /* 0x002fe200078e02ff */
[----:B------:R-:W-:Y:S01]  /*11830*/  SEL R180, R182, R180, !P4 ;  /* 0x000000b4b6b47207 */ /* 0x000fe20006000000 */
[----:B------:R-:W-:Y:S01]  /*11840*/  IMAD.WIDE.U32 R182, R176, 0x42, R178 ;  /* 0x00000042b0b67825 */ /* 0x000fe200078e00b2 */
[----:B------:R-:W-:-:S03]  /*11850*/  ISETP.LT.U32.AND.EX P2, PT, R187, RZ, !P1, P2 ;  /* 0x000000ffbb00720c */ /* 0x000fc60004f41120 */
[----:B------:R-:W-:Y:S01]  /*11860*/  IMAD.IADD R183, R183, 0x1, R6 ;  /* 0x00000001b7b77824 */ /* 0x000fe200078e0206 */
[----:B------:R-:W-:Y:S01]  /*11870*/  SEL R171, R193, R171, !P6 ;  /* 0x000000abc1ab7207 */ /* 0x000fe20007000000 */
[----:B------:R-:W-:Y:S01]  /*11880*/  IMAD.X R187, RZ, RZ, R181, P3 ;  /* 0x000000ffffbb7224 */ /* 0x000fe200018e06b5 */
[----:B------:R-:W-:Y:S02]  /*11890*/  IADD3 R6, P3, R182, 0x1104, RZ ;  /* 0x00001104b6067810 */ /* 0x000fe40007f7e0ff */
[----:B------:R-:W-:-:S04]  /*118a0*/  ISETP.GE.AND P6, PT, R183, RZ, PT ;  /* 0x000000ffb700720c */ /* 0x000fc80003fc6270 */
[----:B------:R-:W-:Y:S01]  /*118b0*/  SEL R182, R6, R182, !P6 ;  /* 0x000000b606b67207 */ /* 0x000fe20007000000 */
[----:B------:R-:W-:Y:S01]  /*118c0*/  IMAD.MOV.U32 R6, RZ, RZ, RZ ;  /* 0x000000ffff067224 */ /* 0x000fe200078e00ff */
[----:B------:R-:W-:Y:S02]  /*118d0*/  SEL R181, R187, R181, !P4 ;  /* 0x000000b5bbb57207 */ /* 0x000fe40006000000 */
[----:B------:R-:W-:-:S03]  /*118e0*/  ISETP.GT.U32.AND P4, PT, R170, 0x1103, PT ;  /* 0x00001103aa00780c */ /* 0x000fc60003f84070 */
[----:B------:R0:W2:Y:S01]  /*118f0*/  @P5 LDG.E.EL R6, desc[UR4][R4.64+-0x104] ;  /* 0xfffefc0404065981 */ /* 0x0000a2000c2e1900 */
[----:B------:R-:W-:Y:S02]  /*11900*/  ISETP.GT.U32.AND.EX P4, PT, R171, RZ, PT, P4 ;  /* 0x000000ffab00720c */ /* 0x000fe40003f84140 */
[----:B0-----:R-:W-:-:S06]  /*11910*/  CS2R R4, SRZ ;  /* 0x0000000000047805 */ /* 0x001fcc000001ff00 */
[----:B------:R0:W3:Y:S02]  /*11920*/  @P2 LDG.E.EL R4, desc[UR4][R10.64+-0x104] ;  /* 0xfffefc040a042981 */ /* 0x0000e4000c2e1900 */
[----:B0-----:R-:W-:Y:S02]  /*11930*/  SEL R11, RZ, 0x1, !P4 ;  /* 0x00000001ff0b7807 */ /* 0x001fe40006000000 */
[----:B------:R-:W-:-:S04]  /*11940*/  ISETP.GT.U32.AND P4, PT, R168, 0x1103, PT ;  /* 0x00001103a800780c */ /* 0x000fc80003f84070 */
[----:B------:R-:W-:-:S04]  /*11950*/  ISETP.GT.U32.AND.EX P4, PT, R169, RZ, PT, P4 ;  /* 0x000000ffa900720c */ /* 0x000fc80003f84140 */
[----:B------:R-:W-:Y:S02]  /*11960*/  SEL R10, RZ, 0x1fffe, !P4 ;  /* 0x0001fffeff0a7807 */ /* 0x000fe40006000000 */
[----:B------:R-:W-:Y:S02]  /*11970*/  ISETP.GT.U32.AND P4, PT, R180, 0x1103, PT ;  /* 0x00001103b400780c */ /* 0x000fe40003f84070 */
[----:B------:R-:W-:Y:S02]  /*11980*/  LOP3.LUT R188, R188, R191, RZ, 0xfc, !PT ;  /* 0x000000bfbcbc7212 */ /* 0x000fe400078efcff */
[----:B------:R-:W-:Y:S02]  /*11990*/  ISETP.GT.U32.AND.EX P4, PT, R181, RZ, PT, P4 ;  /* 0x000000ffb500720c */ /* 0x000fe40003f84140 */
[----:B------:R-:W-:Y:S02]  /*119a0*/  LOP3.LUT R184, R185, R184, RZ, 0xfc, !PT ;  /* 0x000000b8b9b87212 */ /* 0x000fe400078efcff */
[----:B------:R-:W-:Y:S01]  /*119b0*/  LOP3.LUT R7, R7, R8, RZ, 0xfc, !PT ;  /* 0x0000000807077212 */ /* 0x000fe200078efcff */
[----:B------:R-:W-:Y:S01]  /*119c0*/  IMAD.X R8, RZ, RZ, R183, P3 ;  /* 0x000000ffff087224 */ /* 0x000fe200018e06b7 */
[----:B------:R-:W-:-:S02]  /*119d0*/  SEL R227, RZ, 0x7fff8, !P4 ;  /* 0x0007fff8ffe37807 */ /* 0x000fc40006000000 */
[----:B------:R-:W-:Y:S02]  /*119e0*/  ISETP.LT.U32.AND P3, PT, R188, 0x40, PT ;  /* 0x00000040bc00780c */ /* 0x000fe40003f61070 */
[----:B------:R-:W-:Y:S02]  /*119f0*/  LOP3.LUT R189, R189, R192, RZ, 0xfc, !PT ;  /* 0x000000c0bdbd7212 */ /* 0x000fe400078efcff */
[----:B------:R-:W-:Y:S02]  /*11a00*/  ISETP.LT.U32.AND P4, PT, R184, 0x40, PT ;  /* 0x00000040b800780c */ /* 0x000fe40003f81070 */
[----:B------:R-:W-:Y:S02]  /*11a10*/  ISETP.LT.U32.AND.EX P3, PT, R189, RZ, !P1, P3 ;  /* 0x000000ffbd00720c */ /* 0x000fe40004f61130 */
[----:B------:R-:W-:Y:S01]  /*11a20*/  ISETP.LT.U32.AND.EX P4, PT, R7, RZ, !P0, P4 ;  /* 0x000000ff0700720c */ /* 0x000fe20004781140 */
[----:B------:R-:W-:-:S10]  /*11a30*/  IMAD.MOV.U32 R7, RZ, RZ, RZ ;  /* 0x000000ffff077224 */ /* 0x000fd400078e00ff */
[----:B------:R-:W4:Y:S04]  /*11a40*/  @P3 LDG.E.EL R7, desc[UR4][R20.64+-0x104] ;  /* 0xfffefc0414073981 */ /* 0x000f28000c2e1900 */
[----:B------:R0:W5:Y:S01]  /*11a50*/  @P4 LDG.E.EL R5, desc[UR4][R12.64+-0x104] ;  /* 0xfffefc040c054981 */ /* 0x000162000c2e1900 */
[----:B------:R-:W-:Y:S01]  /*11a60*/  SEL R184, R221, RZ, !P0 ;  /* 0x000000ffddb87207 */ /* 0x000fe20004000000 */
[----:B------:R-:W-:Y:S08]  /*11a70*/  F2I.S64.TRUNC R186, R186 ;  /* 0x000000ba00ba7311 */ /* 0x000ff0000020d900 */
[----:B------:R-:W0:Y:S01]  /*11a80*/  F2I.S64.TRUNC R184, R184 ;  /* 0x000000b800b87311 */ /* 0x000e22000020d900 */
[----:B------:R-:W-:-:S02]  /*11a90*/  SEL R183, R8, R183, !P6 ;  /* 0x000000b708b77207 */ /* 0x000fc40007000000 */
[----:B------:R-:W-:Y:S02]  /*11aa0*/  SEL R188, R220, RZ, !P0 ;  /* 0x000000ffdcbc7207 */ /* 0x000fe40004000000 */
[----:B------:R-:W-:-:S04]  /*11ab0*/  ISETP.GT.U32.AND P6, PT, R182, 0x1103, PT ;  /* 0x00001103b600780c */ /* 0x000fc80003fc4070 */
[----:B------:R-:W-:Y:S01]  /*11ac0*/  ISETP.GT.U32.AND.EX P6, PT, R183, RZ, PT, P6 ;  /* 0x000000ffb700720c */ /* 0x000fe20003fc4160 */
[----:B------:R-:W-:Y:S01]  /*11ad0*/  F2I.S64.TRUNC R188, R188 ;  /* 0x000000bc00bc7311 */ /* 0x000fe2000020d900 */
[----:B0-----:R-:W-:Y:S02]  /*11ae0*/  IMAD R12, R185, 0x42, RZ ;  /* 0x00000042b90c7824 */ /* 0x001fe400078e02ff */
[----:B------:R-:W-:-:S05]  /*11af0*/  IMAD.WIDE.U32 R192, R184, 0x42, R186 ;  /* 0x00000042b8c07825 */ /* 0x000fca00078e00ba */
[----:B------:R-:W0:Y:S01]  /*11b00*/  F2I.S64.TRUNC R190, R190 ;  /* 0x000000be00be7311 */ /* 0x000e22000020d900 */
[----:B------:R-:W-:Y:S01]  /*11b10*/  SEL R8, RZ, 0x4, !P6 ;  /* 0x00000004ff087807 */ /* 0x000fe20007000000 */
[----:B------:R-:W-:Y:S01]  /*11b20*/  IMAD.IADD R12, R193, 0x1, R12 ;  /* 0x00000001c10c7824 */ /* 0x000fe200078e020c */
[----:B------:R-:W-:Y:S02]  /*11b30*/  IADD3 R193, P6, R192, 0x1104, RZ ;  /* 0x00001104c0c17810 */ /* 0x000fe40007fde0ff */
[----:B------:R-:W-:-:S03]  /*11b40*/  SEL R194, R215, RZ, !P0 ;  /* 0x000000ffd7c27207 */ /* 0x000fc60004000000 */
[----:B------:R-:W-:Y:S01]  /*11b50*/  IMAD.X R13, RZ, RZ, R12, P6 ;  /* 0x000000ffff0d7224 */ /* 0x000fe200030e060c */
[----:B------:R-:W-:-:S04]  /*11b60*/  ISETP.GE.AND P6, PT, R12, RZ, PT ;  /* 0x000000ff0c00720c */ /* 0x000fc80003fc6270 */
[----:B------:R-:W-:Y:S01]  /*11b70*/  SEL R192, R193, R192, !P6 ;  /* 0x000000c0c1c07207 */ /* 0x000fe20007000000 */
[----:B0-----:R-:W-:Y:S01]  /*11b80*/  IMAD.WIDE.U32 R198, R188, 0x42, R190 ;  /* 0x00000042bcc67825 */ /* 0x001fe200078e00be */
[----:B------:R-:W-:Y:S01]  /*11b90*/  SEL R193, R13, R12, !P6 ;  /* 0x0000000c0dc17207 */ /* 0x000fe20007000000 */
[----:B------:R-:W0:Y:S02]  /*11ba0*/  F2I.S64.TRUNC R194, R194 ;  /* 0x000000c200c27311 */ /* 0x000e24000020d900 */
[----:B------:R-:W-:-:S04]  /*11bb0*/  IMAD R12, R189, 0x42, RZ ;  /* 0x00000042bd0c7824 */ /* 0x000fc800078e02ff */
[----:B------:R-:W-:Y:S02]  /*11bc0*/  IMAD.IADD R12, R199, 0x1, R12 ;  /* 0x00000001c70c7824 */ /* 0x000fe400078e020c */
[----:B------:R-:W1:Y:S01]  /*11bd0*/  F2I.S64.TRUNC R196, R196 ;  /* 0x000000c400c47311 */ /* 0x000e62000020d900 */
[----:B------:R-:W-:-:S05]  /*11be0*/  IADD3 R199, P6, R198, 0x1104, RZ ;  /* 0x00001104c6c77810 */ /* 0x000fca0007fde0ff */
[----:B------:R-:W-:Y:S01]  /*11bf0*/  IMAD.X R13, RZ, RZ, R12, P6 ;  /* 0x000000ffff0d7224 */ /* 0x000fe200030e060c */
[----:B------:R-:W-:-:S04]  /*11c00*/  ISETP.GE.AND P6, PT, R12, RZ, PT ;  /* 0x000000ff0c00720c */ /* 0x000fc80003fc6270 */
[----:B------:R-:W-:Y:S02]  /*11c10*/  SEL R198, R199, R198, !P6 ;  /* 0x000000c6c7c67207 */ /* 0x000fe40007000000 */
[----:B------:R-:W-:Y:S01]  /*11c20*/  SEL R199, R13, R12, !P6 ;  /* 0x0000000c0dc77207 */ /* 0x000fe20007000000 */
[----:B0-----:R-:W-:Y:S02]  /*11c30*/  IMAD R12, R195, 0x42, RZ ;  /* 0x00000042c30c7824 */ /* 0x001fe400078e02ff */
[----:B-1----:R-:W-:-:S04]  /*11c40*/  IMAD.WIDE.U32 R200, R194, 0x42, R196 ;  /* 0x00000042c2c87825 */ /* 0x002fc800078e00c4 */
[----:B------:R-:W-:Y:S01]  /*11c50*/  IMAD.IADD R12, R201, 0x1, R12 ;  /* 0x00000001c90c7824 */ /* 0x000fe200078e020c */
[----:B------:R-:W-:-:S05]  /*11c60*/  IADD3 R201, P6, R200, 0x1104, RZ ;  /* 0x00001104c8c97810 */ /* 0x000fca0007fde0ff */
[----:B------:R-:W-:Y:S01]  /*11c70*/  IMAD.X R13, RZ, RZ, R12, P6 ;  /* 0x000000ffff0d7224 */ /* 0x000fe200030e060c */
[----:B------:R-:W-:-:S04]  /*11c80*/  ISETP.GE.AND P6, PT, R12, RZ, PT ;  /* 0x000000ff0c00720c */ /* 0x000fc80003fc6270 */
[----:B------:R-:W-:Y:S02]  /*11c90*/  SEL R200, R201, R200, !P6 ;  /* 0x000000c8c9c87207 */ /* 0x000fe40007000000 */
[----:B------:R-:W-:Y:S02]  /*11ca0*/  SEL R201, R13, R12, !P6 ;  /* 0x0000000c0dc97207 */ /* 0x000fe40007000000 */
[----:B------:R-:W-:Y:S02]  /*11cb0*/  ISETP.GT.U32.AND P6, PT, R198, 0x1103, PT ;  /* 0x00001103c600780c */ /* 0x000fe40003fc4070 */
[----:B------:R-:W-:Y:S02]  /*11cc0*/  SEL R202, R205, RZ, !P0 ;  /* 0x000000ffcdca7207 */ /* 0x000fe40004000000 */
[----:B------:R-:W-:Y:S01]  /*11cd0*/  ISETP.GT.U32.AND.EX P6, PT, R199, RZ, PT, P6 ;  /* 0x000000ffc700720c */ /* 0x000fe20003fc4160 */
[----:B------:R-:W-:Y:S03]  /*11ce0*/  F2I.S64.TRUNC R204, R204 ;  /* 0x000000cc00cc7311 */ /* 0x000fe6000020d900 */
[----:B------:R-:W-:-:S02]  /*11cf0*/  SEL R13, RZ, 0x1, !P6 ;  /* 0x00000001ff0d7807 */ /* 0x000fc40007000000 */
[----:B------:R-:W-:-:S03]  /*11d00*/  ISETP.GT.U32.AND P6, PT, R192, 0x1103, PT ;  /* 0x00001103c000780c */ /* 0x000fc60003fc4070 */
[----:B------:R-:W0:Y:S01]  /*11d10*/  F2I.S64.TRUNC R202, R202 ;  /* 0x000000ca00ca7311 */ /* 0x000e22000020d900 */
[----:B------:R-:W-:-:S04]  /*11d20*/  ISETP.GT.U32.AND.EX P6, PT, R193, RZ, PT, P6 ;  /* 0x000000ffc100720c */ /* 0x000fc80003fc4160 */
[----:B------:R-:W-:Y:S02]  /*11d30*/  SEL R20, RZ, 0x1fffe, !P6 ;  /* 0x0001fffeff147807 */ /* 0x000fe40007000000 */
[----:B------:R-:W-:Y:S02]  /*11d40*/  ISETP.GT.U32.AND P6, PT, R200, 0x1103, PT ;  /* 0x00001103c800780c */ /* 0x000fe40003fc4070 */
[----:B------:R-:W-:Y:S02]  /*11d50*/  SEL R206, R206, RZ, !P0 ;  /* 0x000000ffcece7207 */ /* 0x000fe40004000000 */
[----:B------:R-:W-:Y:S01]  /*11d60*/  ISETP.GT.U32.AND.EX P6, PT, R201, RZ, PT, P6 ;  /* 0x000000ffc900720c */ /* 0x000fe20003fc4160 */
[----:B0-----:R-:W-:-:S03]  /*11d70*/  IMAD.WIDE.U32 R210, R202, 0x42, R204 ;  /* 0x00000042cad27825 */ /* 0x001fc600078e00cc */
[----:B------:R-:W-:Y:S01]  /*11d80*/  SEL R12, RZ, 0x7fff8, !P6 ;  /* 0x0007fff8ff0c7807 */ /* 0x000fe20007000000 */
[----:B------:R-:W-:Y:S02]  /*11d90*/  IMAD R21, R203, 0x42, RZ ;  /* 0x00000042cb157824 */ /* 0x000fe400078e02ff */
[----:B------:R-:W-:Y:S01]  /*11da0*/  IMAD.MOV.U32 R215, RZ, RZ, R212 ;  /* 0x000000ffffd77224 */ /* 0x000fe200078e00d4 */
[----:B------:R-:W-:Y:S01]  /*11db0*/  IADD3 R212, P6, R210, 0x1104, RZ ;  /* 0x00001104d2d47810 */ /* 0x000fe20007fde0ff */
[----:B------:R-:W-:Y:S01]  /*11dc0*/  IMAD.MOV.U32 R220, RZ, RZ, R207 ;  /* 0x000000ffffdc7224 */ /* 0x000fe200078e00cf */
[----:B------:R-:W-:Y:S01]  /*11dd0*/  F2I.S64.TRUNC R208, R208 ;  /* 0x000000d000d07311 */ /* 0x000fe2000020d900 */
[----:B------:R-:W-:-:S07]  /*11de0*/  IMAD.IADD R21, R211, 0x1, R21 ;  /* 0x00000001d3157824 */ /* 0x000fce00078e0215 */
[----:B------:R-:W0:Y:S01]  /*11df0*/  F2I.S64.TRUNC R206, R206 ;  /* 0x000000ce00ce7311 */ /* 0x000e22000020d900 */
[----:B------:R-:W-:Y:S01]  /*11e00*/  IMAD.X R211, RZ, RZ, R21, P6 ;  /* 0x000000ffffd37224 */ /* 0x000fe200030e0615 */
[----:B------:R-:W-:-:S04]  /*11e10*/  ISETP.GE.AND P6, PT, R21, RZ, PT ;  /* 0x000000ff1500720c */ /* 0x000fc80003fc6270 */
[----:B------:R-:W-:Y:S02]  /*11e20*/  SEL R210, R212, R210, !P6 ;  /* 0x000000d2d4d27207 */ /* 0x000fe40007000000 */
[----:B------:R-:W-:Y:S01]  /*11e30*/  SEL R212, R215, RZ, !P0 ;  /* 0x000000ffd7d47207 */ /* 0x000fe20004000000 */
[----:B------:R-:W-:Y:S01]  /*11e40*/  IMAD.MOV.U32 R229, RZ, RZ, R213 ;  /* 0x000000ffffe57224 */ /* 0x000fe200078e00d5 */
[----:B------:R-:W-:Y:S01]  /*11e50*/  SEL R211, R211, R21, !P6 ;  /* 0x00000015d3d37207 */ /* 0x000fe20007000000 */
[----:B------:R-:W-:Y:S01]  /*11e60*/  F2I.S64.TRUNC R214, R214 ;  /* 0x000000d600d67311 */ /* 0x000fe2000020d900 */
[----:B0-----:R-:W-:-:S07]  /*11e70*/  IMAD.WIDE.U32 R216, R206, 0x42, R208 ;  /* 0x00000042ced87825 */ /* 0x001fce00078e00d0 */
[----:B------:R-:W0:Y:S01]  /*11e80*/  F2I.S64.TRUNC R212, R212 ;  /* 0x000000d400d47311 */ /* 0x000e22000020d900 */
[----:B------:R-:W-:Y:S01]  /*11e90*/  IMAD R21, R207, 0x42, RZ ;  /* 0x00000042cf157824 */ /* 0x000fe200078e02ff */
[----:B------:R-:W-:Y:S02]  /*11ea0*/  IADD3 R218, P6, R216, 0x1104, RZ ;  /* 0x00001104d8da7810 */ /* 0x000fe40007fde0ff */
[----:B------:R-:W-:Y:S01]  /*11eb0*/  SEL R220, R220, RZ, !P0 ;  /* 0x000000ffdcdc7207 */ /* 0x000fe20004000000 */
[----:B------:R-:W-:Y:S02]  /*11ec0*/  IMAD.IADD R21, R217, 0x1, R21 ;  /* 0x00000001d9157824 */ /* 0x000fe400078e0215 */
[----:B------:R-:W-:Y:S02]  /*11ed0*/  IMAD.IADD R224, R224, 0x1, R223 ;  /* 0x00000001e0e07824 */ /* 0x000fe400078e02df */
[----:B------:R-:W-:Y:S01]  /*11ee0*/  IMAD.X R217, RZ, RZ, R21, P6 ;  /* 0x000000ffffd97224 */ /* 0x000fe200030e0615 */
[----:B------:R-:W-:Y:S01]  /*11ef0*/  ISETP.GE.AND P6, PT, R21, RZ, PT ;  /* 0x000000ff1500720c */ /* 0x000fe20003fc6270 */
[----:B------:R-:W1:Y:S03]  /*11f00*/  F2I.S64.TRUNC R220, R220 ;  /* 0x000000dc00dc7311 */ /* 0x000e66000020d900 */
[----:B------:R-:W-:Y:S01]  /*11f10*/  SEL R216, R218, R216, !P6 ;  /* 0x000000d8dad87207 */ /* 0x000fe20007000000 */
[----:B0-----:R-:W-:Y:S01]  /*11f20*/  IMAD.WIDE.U32 R218, R212, 0x42, R214 ;  /* 0x00000042d4da7825 */ /* 0x001fe200078e00d6 */
[----:B------:R-:W-:-:S03]  /*11f30*/  SEL R217, R217, R21, !P6 ;  /* 0x00000015d9d97207 */ /* 0x000fc60007000000 */
[----:B------:R-:W0:Y:S01]  /*11f40*/  F2I.S64.TRUNC R222, R222 ;  /* 0x000000de00de7311 */ /* 0x000e22000020d900 */
[----:B------:R-:W-:Y:S01]  /*11f50*/  IMAD R21, R213, 0x42, RZ ;  /* 0x00000042d5157824 */ /* 0x000fe200078e02ff */
[----:B------:R-:W-:-:S03]  /*11f60*/  LOP3.LUT R224, R224, 0x3, RZ, 0xc0, !PT ;  /* 0x00000003e0e07812 */ /* 0x000fc600078ec0ff */
[----:B------:R-:W-:Y:S01]  /*11f70*/  IMAD.IADD R219, R219, 0x1, R21 ;  /* 0x00000001dbdb7824 */ /* 0x000fe200078e0215 */
[----:B------:R-:W-:Y:S01]  /*11f80*/  IADD3 R21, P6, R218, 0x1104, RZ ;  /* 0x00001104da157810 */ /* 0x000fe20007fde0ff */
[----:B------:R-:W-:Y:S01]  /*11f90*/  IMAD.IADD R10, R11, 0x1, R10 ;  /* 0x000000010b0a7824 */ /* 0x000fe200078e020a */
[----:B------:R-:W-:Y:S01]  /*11fa0*/  IADD3 R230, R224, R230, R225 ;  /* 0x000000e6e0e67210 */ /* 0x000fe20007ffe0e1 */
[----:B-1----:R-:W-:Y:S02]  /*11fb0*/  IMAD R11, R221, 0x42, RZ ;  /* 0x00000042dd0b7824 */ /* 0x002fe400078e02ff */
[----:B------:R-:W-:Y:S01]  /*11fc0*/  IMAD.X R226, RZ, RZ, R219, P6 ;  /* 0x000000ffffe27224 */ /* 0x000fe200030e06db */
[----:B------:R-:W-:Y:S01]  /*11fd0*/  ISETP.GE.AND P6, PT, R219, RZ, PT ;  /* 0x000000ffdb00720c */ /* 0x000fe20003fc6270 */
[----:B0-----:R-:W-:-:S03]  /*11fe0*/  IMAD.WIDE.U32 R224, R220, 0x42, R222 ;  /* 0x00000042dce07825 */ /* 0x001fc600078e00de */
[----:B------:R-:W-:Y:S02]  /*11ff0*/  SEL R218, R21, R218, !P6 ;  /* 0x000000da15da7207 */ /* 0x000fe40007000000 */
[----:B------:R-:W-:Y:S01]  /*12000*/  SEL R219, R226, R219, !P6 ;  /* 0x000000dbe2db7207 */ /* 0x000fe20007000000 */
[----:B------:R-:W-:Y:S01]  /*12010*/  IMAD.IADD R11, R225, 0x1, R11 ;  /* 0x00000001e10b7824 */ /* 0x000fe200078e020b */
[----:B------:R-:W-:Y:S01]  /*12020*/  IADD3 R225, P6, R224, 0x1104, RZ ;  /* 0x00001104e0e17810 */ /* 0x000fe20007fde0ff */
[----:B------:R-:W-:-:S04]  /*12030*/  IMAD.IADD R20, R13, 0x1, R20 ;  /* 0x000000010d147824 */ /* 0x000fc800078e0214 */
[----:B------:R-:W-:Y:S01]  /*12040*/  IMAD.X R13, RZ, RZ, R11, P6 ;  /* 0x000000ffff0d7224 */ /* 0x000fe200030e060b */
[----:B------:R-:W-:-:S04]  /*12050*/  ISETP.GE.AND P6, PT, R11, RZ, PT ;  /* 0x000000ff0b00720c */ /* 0x000fc80003fc6270 */
[----:B------:R-:W-:Y:S02]  /*12060*/  SEL R224, R225, R224, !P6 ;  /* 0x000000e0e1e07207 */ /* 0x000fe40007000000 */
[----:B------:R-:W-:Y:S02]  /*12070*/  SEL R225, R13, R11, !P6 ;  /* 0x0000000b0de17207 */ /* 0x000fe40007000000 */
[----:B------:R-:W-:Y:S02]  /*12080*/  ISETP.GT.U32.AND P6, PT, R224, 0x1103, PT ;  /* 0x00001103e000780c */ /* 0x000fe40003fc4070 */
[----:B------:R-:W-:Y:S02]  /*12090*/  SEL R226, R229, RZ, !P0 ;  /* 0x000000ffe5e27207 */ /* 0x000fe40004000000 */
[----:B------:R-:W-:Y:S02]  /*120a0*/  LOP3.LUT R10, R10, 0x3, RZ, 0xc0, !PT ;  /* 0x000000030a0a7812 */ /* 0x000fe400078ec0ff */
[----:B------:R-:W-:Y:S01]  /*120b0*/  ISETP.GT.U32.AND.EX P6, PT, R225, RZ, PT, P6 ;  /* 0x000000ffe100720c */ /* 0x000fe20003fc4160 */
[----:B------:R-:W-:Y:S01]  /*120c0*/  F2I.S64.TRUNC R228, R228 ;  /* 0x000000e400e47311 */ /* 0x000fe2000020d900 */
[----:B------:R-:W-:-:S02]  /*120d0*/  IADD3 R10, R10, R227, R8 ;  /* 0x000000e30a0a7210 */ /* 0x000fc40007ffe008 */
[----:B------:R-:W-:Y:S02]  /*120e0*/  LOP3.LUT R0, R0, 0xffff7fff, RZ, 0xc0, !PT ;  /* 0xffff7fff00007812 */ /* 0x000fe400078ec0ff */
[----:B------:R-:W-:-:S03]  /*120f0*/  SEL R8, RZ, 0x4, !P6 ;  /* 0x00000004ff087807 */ /* 0x000fc60007000000 */
[----:B------:R-:W0:Y:S01]  /*12100*/  F2I.S64.TRUNC R226, R226 ;  /* 0x000000e200e27311 */ /* 0x000e22000020d900 */
[----:B------:R-:W-:Y:S02]  /*12110*/  ISETP.GT.U32.AND P6, PT, R218, 0x1103, PT ;  /* 0x00001103da00780c */ /* 0x000fe40003fc4070 */
[----:B------:R-:W-:Y:S02]  /*12120*/  @P5 LOP3.LUT R0, R0, 0x8000, RZ, 0xfc, !PT ;  /* 0x0000800000005812 */ /* 0x000fe400078efcff */
[----:B------:R-:W-:Y:S02]  /*12130*/  ISETP.GT.U32.AND P5, PT, R210, 0x1103, PT ;  /* 0x00001103d200780c */ /* 0x000fe40003fa4070 */
[----:B------:R-:W-:Y:S02]  /*12140*/  ISETP.GT.U32.AND.EX P6, PT, R219, RZ, PT, P6 ;  /* 0x000000ffdb00720c */ /* 0x000fe40003fc4160 */
[----:B------:R-:W-:Y:S02]  /*12150*/  LOP3.LUT R11, R10, 0xf, RZ, 0xc0, !PT ;  /* 0x0000000f0a0b7812 */ /* 0x000fe400078ec0ff */
[----:B------:R-:W-:-:S02]  /*12160*/  ISETP.GT.U32.AND.EX P5, PT, R211, RZ, PT, P5 ;  /* 0x000000ffd300720c */ /* 0x000fc40003fa4150 */
[----:B------:R-:W-:Y:S02]  /*12170*/  SEL R10, RZ, 0x7fff8, !P6 ;  /* 0x0007fff8ff0a7807 */ /* 0x000fe40007000000 */
[----:B------:R-:W-:Y:S01]  /*12180*/  ISETP.GT.U32.AND P6, PT, R216, 0x1103, PT ;  /* 0x00001103d800780c */ /* 0x000fe20003fc4070 */
[----:B------:R-:W-:Y:S01]  /*12190*/  IMAD R11, R230, 0x10, R11 ;  /* 0x00000010e60b7824 */ /* 0x000fe200078e020b */
[----:B------:R-:W-:Y:S01]  /*121a0*/  SEL R21, RZ, 0x4, !P5 ;  /* 0x00000004ff157807 */ /* 0x000fe20006800000 */
[----:B0-----:R-:W-:Y:S01]  /*121b0*/  IMAD R13, R227, 0x42, RZ ;  /* 0x00000042e30d7824 */ /* 0x001fe200078e02ff */
[----:B------:R-:W-:Y:S01]  /*121c0*/  LOP3.LUT R20, R20, 0x3, RZ, 0xc0, !PT ;  /* 0x0000000314147812 */ /* 0x000fe200078ec0ff */
[----:B------:R-:W-:Y:S01]  /*121d0*/  IMAD.WIDE.U32 R230, R226, 0x42, R228 ;  /* 0x00000042e2e67825 */ /* 0x000fe200078e00e4 */
[----:B------:R-:W-:Y:S02]  /*121e0*/  ISETP.GT.U32.AND.EX P6, PT, R217, RZ, PT, P6 ;  /* 0x000000ffd900720c */ /* 0x000fe40003fc4160 */
[----:B------:R-:W-:Y:S01]  /*121f0*/  IADD3 R12, R20, R12, R21 ;  /* 0x0000000c140c7210 */ /* 0x000fe20007ffe015 */
[----:B------:R-:W-:Y:S01]  /*12200*/  IMAD.IADD R13, R231, 0x1, R13 ;  /* 0x00000001e70d7824 */ /* 0x000fe200078e020d */
[----:B------:R-:W-:-:S02]  /*12210*/  SEL R20, RZ, 0x1fffe, !P6 ;  /* 0x0001fffeff147807 */ /* 0x000fc40007000000 */
[----:B------:R-:W-:-:S05]  /*12220*/  IADD3 R231, P6, R230, 0x1104, RZ ;  /* 0x00001104e6e77810 */ /* 0x000fca0007fde0ff */
[----:B------:R-:W-:Y:S01]  /*12230*/  IMAD.X R21, RZ, RZ, R13, P6 ;  /* 0x000000ffff157224 */ /* 0x000fe200030e060d */
[----:B------:R-:W-:-:S04]  /*12240*/  ISETP.GE.AND P6, PT, R13, RZ, PT ;  /* 0x000000ff0d00720c */ /* 0x000fc80003fc6270 */
[----:B------:R-:W-:Y:S02]  /*12250*/  SEL R230, R231, R230, !P6 ;  /* 0x000000e6e7e67207 */ /* 0x000fe40007000000 */
[----:B------:R-:W-:Y:S02]  /*12260*/  SEL R231, R21, R13, !P6 ;  /* 0x0000000d15e77207 */ /* 0x000fe40007000000 */
[----:B------:R-:W-:-:S04]  /*12270*/  ISETP.GT.U32.AND P6, PT, R230, 0x1103, PT ;  /* 0x00001103e600780c */ /* 0x000fc80003fc4070 */
[----:B------:R-:W-:-:S04]  /*12280*/  ISETP.GT.U32.AND.EX P6, PT, R231, RZ, PT, P6 ;  /* 0x000000ffe700720c */ /* 0x000fc80003fc4160 */
[----:B------:R-:W-:-:S05]  /*12290*/  SEL R13, RZ, 0x1, !P6 ;  /* 0x00000001ff0d7807 */ /* 0x000fca0007000000 */
[----:B------:R-:W-:Y:S01]  /*122a0*/  IMAD.IADD R13, R13, 0x1, R20 ;  /* 0x000000010d0d7824 */ /* 0x000fe200078e0214 */
[----:B------:R-:W-:-:S04]  /*122b0*/  LOP3.LUT P5, RZ, R0, 0x8000, RZ, 0xc0, !PT ;  /* 0x0000800000ff7812 */ /* 0x000fc800078ac0ff */
[----:B------:R-:W-:-:S04]  /*122c0*/  LOP3.LUT R13, R13, 0x3, RZ, 0xc0, !PT ;  /* 0x000000030d0d7812 */ /* 0x000fc800078ec0ff */
[----:B------:R-:W-:Y:S02]  /*122d0*/  IADD3 R8, R13, R10, R8 ;  /* 0x0000000a0d087210 */ /* 0x000fe40007ffe008 */
[----:B--2---:R-:W-:Y:S02]  /*122e0*/  SEL R6, R6, RZ, P5 ;  /* 0x000000ff06067207 */ /* 0x004fe40002800000 */
[----:B------:R-:W-:-:S03]  /*122f0*/  LOP3.LUT R8, R8, 0xf, RZ, 0xc0, !PT ;  /* 0x0000000f08087812 */ /* 0x000fc600078ec0ff */
[----:B------:R3:W-:Y:S02]  /*12300*/  STL [R1+0x10c], R6 ;  /* 0x00010c0601007387 */ /* 0x0007e40000100800 */
[----:B------:R-:W-:Y:S01]  /*12310*/  IMAD R8, R12, 0x10, R8 ;  /* 0x000000100c087824 */ /* 0x000fe200078e0208 */
[----:B------:R-:W-:Y:S02]  /*12320*/  LOP3.LUT P6, RZ, R11, 0xff, RZ, 0xc0, !PT ;  /* 0x000000ff0bff7812 */ /* 0x000fe400078cc0ff */
[----:B------:R-:W-:Y:S02]  /*12330*/  LOP3.LUT R11, R244, 0x1, RZ, 0xfc, !PT ;  /* 0x00000001f40b7812 */ /* 0x000fe400078efcff */
[----:B---3--:R-:W-:Y:S02]  /*12340*/  SEL R6, R4, RZ, P2 ;  /* 0x000000ff04067207 */ /* 0x008fe40001000000 */
[----:B----4-:R-:W-:Y:S02]  /*12350*/  SEL R4, R7, RZ, P3 ;  /* 0x000000ff07047207 */ /* 0x010fe40001800000 */
[----:B-----5:R-:W-:Y:S01]  /*12360*/  SEL R5, R5, RZ, P4 ;  /* 0x000000ff05057207 */ /* 0x020fe20002000000 */
[----:B------:R0:W-:Y:S01]  /*12370*/  STL [R1+0xfc], R6 ;  /* 0x0000fc0601007387 */ /* 0x0001e20000100800 */
[----:B------:R-:W-:-:S03]  /*12380*/  LOP3.LUT P5, RZ, R8, 0xff, RZ, 0xc0, !PT ;  /* 0x000000ff08ff7812 */ /* 0x000fc600078ac0ff */
[----:B------:R0:W-:Y:S01]  /*12390*/  STL [R1+0xdc], R4 ;  /* 0x0000dc0401007387 */ /* 0x0001e20000100800 */
[----:B------:R-:W-:Y:S02]  /*123a0*/  ISETP.LT.AND P6, PT, R11, 0x9, P6 ;  /* 0x000000090b00780c */ /* 0x000fe400037c1270 */
[----:B------:R-:W-:Y:S01]  /*123b0*/  ISETP.LT.AND P5, PT, R244, 0x9, P5 ;  /* 0x00000009f400780c */ /* 0x000fe20002fa1270 */
[----:B------:R0:W-:Y:S03]  /*123c0*/  STL [R1+0xe8], R5 ;  /* 0x0000e80501007387 */ /* 0x0001e60000100800 */
[----:B------:R-:W-:-:S13]  /*123d0*/  PLOP3.LUT P5, PT, P5, P6, PT, 0xa8, 0x0 ;  /* 0x000000000000781c */ /* 0x000fda0002fad570 */
        /* <DEDUP_REMOVED lines=17> */
.L_x_3:
[C---:B------:R-:W-:Y:S01]  /*124f0*/  IMAD.WIDE.U32 R4, R231.reuse, 0x3e0f83e1, RZ ;  /* 0x3e0f83e1e7047825 */ /* 0x040fe200078e00ff */
[----:B------:R-:W-:Y:S03]  /*12500*/  STL [R1+0x3ac], R72 ;  /* 0x0003ac4801007387 */ /* 0x000fe60000100800 */
[C---:B------:R-:W-:Y:S01]  /*12510*/  IMAD.WIDE.U32 R6, R230.reuse, 0x3e0f83e1, RZ ;  /* 0x3e0f83e1e6067825 */ /* 0x040fe200078e00ff */
[----:B------:R-:W-:Y:S03]  /*12520*/  STL [R1+0x3a8], R73 ;  /* 0x0003a84901007387 */ /* 0x000fe60000100800 */
[----:B------:R-:W-:Y:S01]  /*12530*/  IMAD.WIDE.U32 R4, P2, R230, 0xf83e0f8, R4 ;  /* 0x0f83e0f8e6047825 */ /* 0x000fe20007840004 */
[----:B------:R-:W-:Y:S03]  /*12540*/  STL [R1+0x3a4], R62 ;  /* 0x0003a43e01007387 */ /* 0x000fe60000100800 */
[----:B------:R-:W-:Y:S01]  /*12550*/  IMAD.MOV.U32 R6, RZ, RZ, R5 ;  /* 0x000000ffff067224 */ /* 0x000fe200078e0005 */
[----:B------:R-:W-:Y:S01]  /*12560*/  IADD3 RZ, P3, R7, R4, RZ ;  /* 0x0000000407ff7210 */ /* 0x000fe20007f7e0ff */
[----:B------:R-:W-:Y:S01]  /*12570*/  IMAD.X R7, RZ, RZ, RZ, P2 ;  /* 0x000000ffff077224 */ /* 0x000fe200010e06ff */
[----:B------:R-:W-:Y:S03]  /*12580*/  STL [R1+0x3a0], R63 ;  /* 0x0003a03f01007387 */ /* 0x000fe60000100800 */
[C---:B------:R-:W-:Y:S01]  /*12590*/  IMAD.WIDE.U32.X R6, R231.reuse, 0xf83e0f8, R6, P3 ;  /* 0x0f83e0f8e7067825 */ /* 0x040fe200018e0406 */
[----:B------:R-:W-:Y:S01]  /*125a0*/  ISETP.LT.AND P3, PT, R231, RZ, PT ;  /* 0x000000ffe700720c */ /* 0x000fe20003f61270 */
[----:B------:R-:W-:Y:S01]  /*125b0*/  STL [R1+0x39c], R78 ;  /* 0x00039c4e01007387 */ /* 0x000fe20000100800 */
[----:B------:R-:W-:Y:S01]  /*125c0*/  IADD3 R11, P2, R6, -0x3e0f83e1, RZ ;  /* 0xc1f07c1f060b7810 */ /* 0x000fe20007f5e0ff */
[----:B------:R-:W-:-:S02]  /*125d0*/  IMAD.WIDE.U32 R4, R171, 0x3e0f83e1, RZ ;  /* 0x3e0f83e1ab047825 */ /* 0x000fc400078e00ff */
[----:B------:R-:W-:Y:S01]  /*125e0*/  STL [R1+0x398], R79 ;  /* 0x0003984f01007387 */ /* 0x000fe20000100800 */
[----:B------:R-:W-:Y:S02]  /*125f0*/  IADD3.X R10, R7, -0xf83e0f9, RZ, P2, !PT ;  /* 0xf07c1f07070a7810 */ /* 0x000fe400017fe4ff */
[----:B------:R-:W-:Y:S01]  /*12600*/  SEL R11, R11, R6, P3 ;  /* 0x000000060b0b7207 */ /* 0x000fe20001800000 */
[----:B------:R-:W-:Y:S01]  /*12610*/  IMAD.WIDE.U32 R4, P2, R170, 0xf83e0f8, R4 ;  /* 0x0f83e0f8aa047825 */ /* 0x000fe20007840004 */
[----:B------:R-:W-:Y:S01]  /*12620*/  SEL R10, R10, R7, P3 ;  /* 0x000000070a0a7207 */ /* 0x000fe20001800000 */
[----:B------:R-:W-:Y:S02]  /*12630*/  STL [R1+0x394], R60 ;  /* 0x0003943c01007387 */ /* 0x000fe40000100800 */
[----:B------:R-:W-:Y:S02]  /*12640*/  IMAD.WIDE.U32 R6, R170, 0x3e0f83e1, RZ ;  /* 0x3e0f83e1aa067825 */ /* 0x000fe400078e00ff */
[----:B------:R-:W-:Y:S02]  /*12650*/  STL [R1+0x390], R61 ;  /* 0x0003903d01007387 */ /* 0x000fe40000100800 */
        /* <DEDUP_REMOVED lines=9> */
[----:B------:R-:W-:Y:S01]  /*126f0*/  STL.64 [R1+0x380], R66 ;  /* 0x0003804201007387 */ /* 0x000fe20000100a00 */
[----:B------:R-:W-:Y:S02]  /*12700*/  IADD3.X R12, R7, -0xf83e0f9, RZ, P2, !PT ;  /* 0xf07c1f07070c7810 */ /* 0x000fe400017fe4ff */
[----:B------:R-:W-:Y:S01]  /*12710*/  SEL R13, R13, R6, P3 ;  /* 0x000000060d0d7207 */ /* 0x000fe20001800000 */
[----:B------:R-:W-:Y:S01]  /*12720*/  IMAD.WIDE.U32 R4, P2, R216, 0xf83e0f8, R4 ;  /* 0x0f83e0f8d8047825 */ /* 0x000fe20007840004 */
[----:B------:R-:W-:Y:S01]  /*12730*/  SEL R12, R12, R7, P3 ;  /* 0x000000070c0c7207 */ /* 0x000fe20001800000 */
[----:B------:R-:W-:Y:S02]  /*12740*/  STL.64 [R1+0x378], R82 ;  /* 0x0003785201007387 */ /* 0x000fe40000100a00 */
[----:B------:R-:W-:Y:S02]  /*12750*/  IMAD.WIDE.U32 R6, R216, 0x3e0f83e1, RZ ;  /* 0x3e0f83e1d8067825 */ /* 0x000fe400078e00ff */
[----:B------:R0:W-:Y:S02]  /*12760*/  STL.64 [R1+0x370], R64 ;  /* 0x0003704001007387 */ /* 0x0001e40000100a00 */
[----:B------:R-:W-:Y:S01]  /*12770*/  IMAD.MOV.U32 R6, RZ, RZ, R5 ;  /* 0x000000ffff067224 */ /* 0x000fe200078e0005 */
[----:B------:R-:W-:Y:S01]  /*12780*/  IADD3 RZ, P3, R7, R4, RZ ;  /* 0x0000000407ff7210 */ /* 0x000fe20007f7e0ff */
[----:B------:R-:W-:-:S04]  /*12790*/  IMAD.X R7, RZ, RZ, RZ, P2 ;  /* 0x000000ffff077224 */ /* 0x000fc800010e06ff */
[C---:B------:R-:W-:Y:S01]  /*127a0*/  IMAD.WIDE.U32.X R6, R217.reuse, 0xf83e0f8, R6, P3 ;  /* 0x0f83e0f8d9067825 */ /* 0x040fe200018e0406 */
[----:B------:R-:W-:Y:S01]  /*127b0*/  ISETP.LT.AND P3, PT, R217, RZ, PT ;  /* 0x000000ffd900720c */ /* 0x000fe20003f61270 */
[----:B0-----:R-:W2:Y:S01]  /*127c0*/  LDL.LU.64 R64, [R1+0x110] ;  /* 0x0001100001407983 */ /* 0x001ea20000300a00 */
[----:B------:R-:W-:Y:S01]  /*127d0*/  IADD3 R21, P2, R6, -0x3e0f83e1, RZ ;  /* 0xc1f07c1f06157810 */ /* 0x000fe20007f5e0ff */
[----:B------:R-:W-:Y:S02]  /*127e0*/  IMAD.WIDE.U32 R4, R169, 0x3e0f83e1, RZ ;  /* 0x3e0f83e1a9047825 */ /* 0x000fe400078e00ff */
[----:B------:R0:W-:Y:S01]  /*127f0*/  STL.64 [R1+0x368], R80 ;  /* 0x0003685001007387 */ /* 0x0001e20000100a00 */
[----:B------:R-:W-:Y:S02]  /*12800*/  IADD3.X R20, R7, -0xf83e0f9, RZ, P2, !PT ;  /* 0xf07c1f0707147810 */ /* 0x000fe400017fe4ff */
[----:B------:R-:W-:Y:S01]  /*12810*/  SEL R21, R21, R6, P3 ;  /* 0x0000000615157207 */ /* 0x000fe20001800000 */
[----:B------:R-:W-:Y:S01]  /*12820*/  IMAD.WIDE.U32 R4, P2, R168, 0xf83e0f8, R4 ;  /* 0x0f83e0f8a8047825 */ /* 0x000fe20007840004 */
[----:B------:R-:W-:-:S03]  /*12830*/  SEL R20, R20, R7, P3 ;  /* 0x0000000714147207 */ /* 0x000fc60001800000 */
[----:B------:R-:W-:-:S04]  /*12840*/  IMAD.WIDE.U32 R6, R168, 0x3e0f83e1, RZ ;  /* 0x3e0f83e1a8067825 */ /* 0x000fc800078e00ff */
[----:B------:R-:W-:Y:S01]  /*12850*/  IMAD.MOV.U32 R6, RZ, RZ, R5 ;  /* 0x000000ffff067224 */ /* 0x000fe200078e0005 */
[----:B------:R-:W-:Y:S01]  /*12860*/  IADD3 RZ, P3, R7, R4, RZ ;  /* 0x0000000407ff7210 */ /* 0x000fe20007f7e0ff */
[----:B------:R-:W-:Y:S01]  /*12870*/  IMAD.X R7, RZ, RZ, RZ, P2 ;  /* 0x000000ffff077224 */ /* 0x000fe200010e06ff */
[----:B0-----:R-:W3:Y:S03]  /*12880*/  LDL.LU.64 R80, [R1+0x1e0] ;  /* 0x0001e00001507983 */ /* 0x001ee60000300a00 */
[C---:B------:R-:W-:Y:S01]  /*12890*/  IMAD.WIDE.U32.X R6, R169.reuse, 0xf83e0f8, R6, P3 ;  /* 0x0f83e0f8a9067825 */ /* 0x040fe200018e0406 */
[----:B------:R-:W-:Y:S01]  /*128a0*/  ISETP.LT.AND P3, PT, R169, RZ, PT ;  /* 0x000000ffa900720c */ /* 0x000fe20003f61270 */
[----:B------:R-:W4:Y:S01]  /*128b0*/  LDL.LU.64 R82, [R1+0x140] ;  /* 0x0001400001527983 */ /* 0x000f220000300a00 */
[----:B------:R-:W-:-:S03]  /*128c0*/  IADD3 R4, P2, R6, -0x3e0f83e1, RZ ;  /* 0xc1f07c1f06047810 */ /* 0x000fc60007f5e0ff */
[----:B------:R0:W-:Y:S01]  /*128d0*/  STL.64 [R1+0x360], R70 ;  /* 0x0003604601007387 */ /* 0x0001e20000100a00 */
[----:B------:R-:W-:Y:S01]  /*128e0*/  SEL R62, R4, R6, P3 ;  /* 0x00000006043e7207 */ /* 0x000fe20001800000 */
[----:B------:R-:W-:Y:S01]  /*128f0*/  IMAD.WIDE.U32 R4, R225, 0x3e0f83e1, RZ ;  /* 0x3e0f83e1e1047825 */ /* 0x000fe200078e00ff */
[----:B------:R-:W-:-:S04]  /*12900*/  IADD3.X R248, R7, -0xf83e0f9, RZ, P2, !PT ;  /* 0xf07c1f0707f87810 */ /* 0x000fc800017fe4ff */
[----:B------:R-:W-:Y:S01]  /*12910*/  SEL R248, R248, R7, P3 ;  /* 0x00000007f8f87207 */ /* 0x000fe20001800000 */
[C---:B------:R-:W-:Y:S01]  /*12920*/  IMAD.WIDE.U32 R4, P2, R224.reuse, 0xf83e0f8, R4 ;  /* 0x0f83e0f8e0047825 */ /* 0x040fe20007840004 */
[----:B0-----:R-:W5:Y:S03]  /*12930*/  LDL.LU.64 R70, [R1+0x1a0] ;  /* 0x0001a00001467983 */ /* 0x001f660000300a00 */
[----:B------:R-:W-:Y:S01]  /*12940*/  IMAD.WIDE.U32 R6, R224, 0x3e0f83e1, RZ ;  /* 0x3e0f83e1e0067825 */ /* 0x000fe200078e00ff */
[----:B------:R-:W2:Y:S03]  /*12950*/  LDL.LU.64 R66, [R1+0x88] ;  /* 0x0000880001427983 */ /* 0x000ea60000300a00 */
[----:B------:R-:W-:Y:S01]  /*12960*/  IMAD.MOV.U32 R6, RZ, RZ, R5 ;  /* 0x000000ffff067224 */ /* 0x000fe200078e0005 */
[----:B------:R-:W-:Y:S01]  /*12970*/  IADD3 RZ, P3, R7, R4, RZ ;  /* 0x0000000407ff7210 */ /* 0x000fe20007f7e0ff */
[----:B------:R-:W-:Y:S01]  /*12980*/  IMAD.X R7, RZ, RZ, RZ, P2 ;  /* 0x000000ffff077224 */ /* 0x000fe200010e06ff */
[----:B------:R0:W-:Y:S03]  /*12990*/  STL.64 [R1+0x358], R86 ;  /* 0x0003585601007387 */ /* 0x0001e60000100a00 */
[C---:B------:R-:W-:Y:S01]  /*129a0*/  IMAD.WIDE.U32.X R6, R225.reuse, 0xf83e0f8, R6, P3 ;  /* 0x0f83e0f8e1067825 */ /* 0x040fe200018e0406 */
[----:B------:R-:W-:-:S02]  /*129b0*/  ISETP.LT.AND P3, PT, R225, RZ, PT ;  /* 0x000000ffe100720c */ /* 0x000fc40003f61270 */
[----:B------:R-:W-:-:S04]  /*129c0*/  IADD3 R4, P2, R6, -0x3e0f83e1, RZ ;  /* 0xc1f07c1f06047810 */ /* 0x000fc80007f5e0ff */
[----:B------:R-:W-:Y:S01]  /*129d0*/  SEL R63, R4, R6, P3 ;  /* 0x00000006043f7207 */ /* 0x000fe20001800000 */
[----:B------:R-:W-:Y:S01]  /*129e0*/  IMAD.WIDE.U32 R4, R183, 0x3e0f83e1, RZ ;  /* 0x3e0f83e1b7047825 */ /* 0x000fe200078e00ff */
[----:B------:R-:W-:Y:S01]  /*129f0*/  IADD3.X R250, R7, -0xf83e0f9, RZ, P2, !PT ;  /* 0xf07c1f0707fa7810 */ /* 0x000fe200017fe4ff */
[----:B0-----:R-:W2:Y:S03]  /*12a00*/  LDL.LU.64 R86, [R1+0x1c8] ;  /* 0x0001c80001567983 */ /* 0x001ea60000300a00 */
[----:B------:R-:W-:Y:S01]  /*12a10*/  SEL R250, R250, R7, P3 ;  /* 0x00000007fafa7207 */ /* 0x000fe20001800000 */
[C---:B------:R-:W-:Y:S01]  /*12a20*/  IMAD.WIDE.U32 R4, P2, R182.reuse, 0xf83e0f8, R4 ;  /* 0x0f83e0f8b6047825 */ /* 0x040fe20007840004 */
[----:B------:R0:W-:Y:S03]  /*12a30*/  STL.64 [R1+0x350], R68 ;  /* 0x0003504401007387 */ /* 0x0001e60000100a00 */
[----:B------:R-:W-:-:S04]  /*12a40*/  IMAD.WIDE.U32 R6, R182, 0x3e0f83e1, RZ ;  /* 0x3e0f83e1b6067825 */ /* 0x000fc800078e00ff */
[----:B------:R-:W-:Y:S01]  /*12a50*/  IMAD.MOV.U32 R6, RZ, RZ, R5 ;  /* 0x000000ffff067224 */ /* 0x000fe200078e0005 */
[----:B------:R-:W-:Y:S01]  /*12a60*/  IADD3 RZ, P3, R7, R4, RZ ;  /* 0x0000000407ff7210 */ /* 0x000fe20007f7e0ff */
[----:B------:R-:W-:Y:S01]  /*12a70*/  IMAD.X R7, RZ, RZ, RZ, P2 ;  /* 0x000000ffff077224 */ /* 0x000fe200010e06ff */
[----:B0-----:R-:W2:Y:S03]  /*12a80*/  LDL.LU.64 R68, [R1+0x90] ;  /* 0x0000900001447983 */ /* 0x001ea60000300a00 */
[C---:B------:R-:W-:Y:S01]  /*12a90*/  IMAD.WIDE.U32.X R6, R183.reuse, 0xf83e0f8, R6, P3 ;  /* 0x0f83e0f8b7067825 */ /* 0x040fe200018e0406 */
[----:B------:R-:W-:Y:S01]  /*12aa0*/  ISETP.LT.AND P3, PT, R183, RZ, PT ;  /* 0x000000ffb700720c */ /* 0x000fe20003f61270 */
[----:B------:R-:W-:Y:S01]  /*12ab0*/  STL.64 [R1+0x348], R84 ;  /* 0x0003485401007387 */ /* 0x000fe20000100a00 */
[----:B------:R-:W-:Y:S02]  /*12ac0*/  SHF.R.S64 R11, R11, 0x2, R10 ;  /* 0x000000020b0b7819 */ /* 0x000fe4000000100a */
[----:B------:R-:W-:Y:S01]  /*12ad0*/  IADD3 R4, P2, R6, -0x3e0f83e1, RZ ;  /* 0xc1f07c1f06047810 */ /* 0x000fe20007f5e0ff */
[----:B------:R-:W-:Y:S03]  /*12ae0*/  STL.64 [R1+0x340], R90 ;  /* 0x0003405a01007387 */ /* 0x000fe60000100a00 */
[----:B------:R-:W-:Y:S01]  /*12af0*/  SEL R78, R4, R6, P3 ;  /* 0x00000006044e7207 */ /* 0x000fe20001800000 */
[----:B------:R-:W-:Y:S01]  /*12b00*/  IMAD.WIDE.U32 R4, R219, 0x3e0f83e1, RZ ;  /* 0x3e0f83e1db047825 */ /* 0x000fe200078e00ff */
[----:B------:R-:W-:Y:S01]  /*12b10*/  IADD3.X R251, R7, -0xf83e0f9, RZ, P2, !PT ;  /* 0xf07c1f0707fb7810 */ /* 0x000fe200017fe4ff */
[----:B------:R0:W-:Y:S03]  /*12b20*/  STL.64 [R1+0x338], R94 ;  /* 0x0003385e01007387 */ /* 0x0001e60000100a00 */
[----:B------:R-:W-:Y:S01]  /*12b30*/  SEL R251, R251, R7, P3 ;  /* 0x00000007fbfb7207 */ /* 0x000fe20001800000 */
[C---:B------:R-:W-:Y:S01]  /*12b40*/  IMAD.WIDE.U32 R4, P2, R218.reuse, 0xf83e0f8, R4 ;  /* 0x0f83e0f8da047825 */ /* 0x040fe20007840004 */
[----:B------:R1:W-:Y:S03]  /*12b50*/  STL.64 [R1+0x330], R92 ;  /* 0x0003305c01007387 */ /* 0x0003e60000100a00 */
[----:B------:R-:W-:-:S04]  /*12b60*/  IMAD.WIDE.U32 R6, R218, 0x3e0f83e1, RZ ;  /* 0x3e0f83e1da067825 */ /* 0x000fc800078e00ff */
[----:B------:R-:W-:Y:S01]  /*12b70*/  IMAD.MOV.U32 R6, RZ, RZ, R5 ;  /* 0x000000ffff067224 */ /* 0x000fe200078e0005 */
[----:B------:R-:W-:Y:S01]  /*12b80*/  IADD3 RZ, P3, R7, R4, RZ ;  /* 0x0000000407ff7210 */ /* 0x000fe20007f7e0ff */
[----:B------:R-:W-:-:S04]  /*12b90*/  IMAD.X R7, RZ, RZ, RZ, P2 ;  /* 0x000000ffff077224 */ /* 0x000fc800010e06ff */
[C---:B------:R-:W-:Y:S01]  /*12ba0*/  IMAD.WIDE.U32.X R6, R219.reuse, 0xf83e0f8, R6, P3 ;  /* 0x0f83e0f8db067825 */ /* 0x040fe200018e0406 */
[----:B------:R-:W-:Y:S02]  /*12bb0*/  ISETP.LT.AND P3, PT, R219, RZ, PT ;  /* 0x000000ffdb00720c */ /* 0x000fe40003f61270 */
[----:B------:R-:W-:-:S04]  /*12bc0*/  IADD3 R4, P2, R6, -0x3e0f83e1, RZ ;  /* 0xc1f07c1f06047810 */ /* 0x000fc80007f5e0ff */
[----:B------:R-:W-:Y:S01]  /*12bd0*/  SEL R79, R4, R6, P3 ;  /* 0x00000006044f7207 */ /* 0x000fe20001800000 */
[----:B------:R-:W-:Y:S01]  /*12be0*/  IMAD.WIDE.U32 R4, R181, 0x3e0f83e1, RZ ;  /* 0x3e0f83e1b5047825 */ /* 0x000fe200078e00ff */
[----:B------:R-:W-:-:S04]  /*12bf0*/  IADD3.X R252, R7, -0xf83e0f9, RZ, P2, !PT ;  /* 0xf07c1f0707fc7810 */ /* 0x000fc800017fe4ff */
        /* <DEDUP_REMOVED lines=9> */
[----:B0-----:R-:W-:Y:S02]  /*12c90*/  SEL R94, R4, R6, P3 ;  /* 0x00000006045e7207 */ /* 0x001fe40001800000 */
[----:B------:R-:W-:-:S04]  /*12ca0*/  IADD3.X R4, R7, -0xf83e0f9, RZ, P2, !PT ;  /* 0xf07c1f0707047810 */ /* 0x000fc800017fe4ff */
[----:B------:R-:W-:Y:S01]  /*12cb0*/  SEL R60, R4, R7, P3 ;  /* 0x00000007043c7207 */ /* 0x000fe20001800000 */
        /* <DEDUP_REMOVED lines=9> */
[----:B------:R-:W-:Y:S02]  /*12d50*/  SEL R90, R4, R6, P3 ;  /* 0x00000006045a7207 */ /* 0x000fe40001800000 */
        /* <DEDUP_REMOVED lines=59> */
[----:B-1----:R-:W-:Y:S01]  /*13110*/  SEL R93, R4, R6, P3 ;  /* 0x00000006045d7207 */ /* 0x002fe20001800000 */
        /* <DEDUP_REMOVED lines=23> */
[----:B------:R-:W-:Y:S02]  /*13290*/  SEL R72, R4, R6, P3 ;  /* 0x0000000604487207 */ /* 0x000fe40001800000 */
[----:B------:R-:W-:Y:S02]  /*132a0*/  IADD3.X R8, R7, -0xf83e0f9, RZ, P2, !PT ;  /* 0xf07c1f0707087810 */ /* 0x000fe400017fe4ff */
[----:B------:R-:W-:Y:S02]  /*132b0*/  LEA.HI R4, P2, R10, R11, RZ, 0x1 ;  /* 0x0000000b0a047211 */ /* 0x000fe400078508ff */
[----:B------:R-:W-:Y:S02]  /*132c0*/  SEL R8, R8, R7, P3 ;  /* 0x0000000708087207 */ /* 0x000fe40001800000 */
[----:B------:R-:W-:Y:S01]  /*132d0*/  LEA.HI.X.SX32 R5, R10, RZ, 0x1e, P2 ;  /* 0x000000ff0a057211 */ /* 0x000fe200010ff6ff */
[----:B------:R-:W-:-:S04]  /*132e0*/  IMAD.WIDE.U32 R10, R4, 0x3e0f83e1, RZ ;  /* 0x3e0f83e1040a7825 */ /* 0x000fc800078e00ff */
[----:B------:R-:W-:-:S04]  /*132f0*/  IMAD.WIDE.U32 R6, R5, 0x3e0f83e1, RZ ;  /* 0x3e0f83e105067825 */ /* 0x000fc800078e00ff */
        /* <DEDUP_REMOVED lines=18> */
[C---:B------:R-:W-:Y:S02]  /*13420*/  LEA R11, P3, R6.reuse, R88, 0x8 ;  /* 0x00000058060b7211 */ /* 0x040fe400078640ff */
[----:B------:R-:W-:Y:S02]  /*13430*/  IADD3 R10, P2, R6, -0x1, RZ ;  /* 0xffffffff060a7810 */ /* 0x000fe40007f5e0ff */
[----:B------:R-:W-:Y:S02]  /*13440*/  IADD3 R5, R231, -R4, R5 ;  /* 0x80000004e7057210 */ /* 0x000fe40007ffe005 */
[----:B------:R-:W-:Y:S02]  /*13450*/  LEA.HI.X R6, R6, R89, R7, 0x8, P3 ;  /* 0x0000005906067211 */ /* 0x000fe400018f4407 */
[----:B------:R-:W-:-:S02]  /*13460*/  IADD3 R4, P3, R230, -0x1, RZ ;  /* 0xffffffffe6047810 */ /* 0x000fc40007f7e0ff */
[----:B------:R-:W-:Y:S02]  /*13470*/  IADD3.X R7, R7, -0x1, RZ, P2, !PT ;  /* 0xffffffff07077810 */ /* 0x000fe400017fe4ff */
[----:B------:R-:W-:Y:S01]  /*13480*/  LOP3.LUT R92, R10, R4, RZ, 0xfc, !PT ;  /* 0x000000040a5c7212 */ /* 0x000fe200078efcff */
[----:B------:R-:W-:Y:S01]  /*13490*/  IMAD.MOV.U32 R10, RZ, RZ, R93 ;  /* 0x000000ffff0a7224 */ /* 0x000fe200078e005d */
[----:B------:R-:W-:Y:S02]  /*134a0*/  IADD3 R11, P2, R11, R245, RZ ;  /* 0x000000f50b0b7210 */ /* 0x000fe40007f5e0ff */
[----:B------:R-:W-:-:S03]  /*134b0*/  IADD3.X R4, R5, -0x1, RZ, P3, !PT ;  /* 0xffffffff05047810 */ /* 0x000fc60001ffe4ff */
[----:B------:R-:W-:Y:S01]  /*134c0*/  IMAD.X R6, R6, 0x1, R238, P2 ;  /* 0x0000000106067824 */ /* 0x000fe200010e06ee */
[----:B------:R-:W-:Y:S01]  /*134d0*/  LOP3.LUT R93, R7, R4, RZ, 0xfc, !PT ;  /* 0x00000004075d7212 */ /* 0x000fe200078efcff */
[----:B------:R-:W-:Y:S01]  /*134e0*/  IMAD.MOV.U32 R7, RZ, RZ, R72 ;  /* 0x000000ffff077224 */ /* 0x000fe200078e0048 */
[----:B------:R-:W-:Y:S02]  /*134f0*/  LEA R4, P2, R230, R11, 0x2 ;  /* 0x0000000be6047211 */ /* 0x000fe400078410ff */
[----:B------:R-:W-:Y:S01]  /*13500*/  LOP3.LUT R0, R0, 0xfffffdff, RZ, 0xc0, !PT ;  /* 0xfffffdff00007812 */ /* 0x000fe200078ec0ff */
[----:B------:R-:W-:Y:S01]  /*13510*/  FADD R112, RZ, -R112 ;  /* 0x80000070ff707221 */ /* 0x000fe20000000000 */
[----:B------:R-:W-:Y:S01]  /*13520*/  LEA.HI.X R5, R230, R6, R5, 0x2, P2 ;  /* 0x00000006e6057211 */ /* 0x000fe200010f1405 */
[----:B------:R-:W-:Y:S01]  /*13530*/  FADD R113, RZ, -R113 ;  /* 0x80000071ff717221 */ /* 0x000fe20000000000 */
[----:B------:R-:W-:Y:S01]  /*13540*/  SHF.R.S64 R6, R13, 0x2, R12 ;  /* 0x000000020d067819 */ /* 0x000fe2000000100c */
[----:B------:R-:W-:Y:S01]  /*13550*/  IMAD.MOV.U32 R231, RZ, RZ, R7 ;  /* 0x000000ffffe77224 */ /* 0x000fe200078e0007 */
[----:B------:R-:W-:Y:S01]  /*13560*/  SHF.R.S64 R21, R21, 0x2, R20 ;  /* 0x0000000215157819 */ /* 0x000fe20000001014 */
[----:B------:R-:W-:Y:S01]  /*13570*/  FADD R114, RZ, -R114 ;  /* 0x80000072ff727221 */ /* 0x000fe20000000000 */
[C---:B------:R-:W-:Y:S01]  /*13580*/  LEA.HI R6, P2, R12.reuse, R6, RZ, 0x1 ;  /* 0x000000060c067211 */ /* 0x040fe200078508ff */
[----:B------:R-:W-:Y:S01]  /*13590*/  FADD R115, RZ, -R115 ;  /* 0x80000073ff737221 */ /* 0x000fe20000000000 */
[----:B------:R-:W-:Y:S01]  /*135a0*/  FADD R108, RZ, -R108 ;  /* 0x8000006cff6c7221 */ /* 0x000fe20000000000 */
[----:B------:R-:W-:Y:S01]  /*135b0*/  FADD R109, RZ, -R109 ;  /* 0x8000006dff6d7221 */ /* 0x000fe20000000000 */
[----:B------:R-:W-:Y:S01]  /*135c0*/  LEA.HI.X.SX32 R7, R12, RZ, 0x1e, P2 ;  /* 0x000000ff0c077211 */ /* 0x000fe200010ff6ff */
[----:B------:R-:W-:-:S02]  /*135d0*/  IMAD.MOV.U32 R230, RZ, RZ, R10 ;  /* 0x000000ffffe67224 */ /* 0x000fc400078e000a */
[----:B------:R-:W-:Y:S01]  /*135e0*/  FADD R110, RZ, -R110 ;  /* 0x8000006eff6e7221 */ /* 0x000fe20000000000 */
[----:B------:R-:W-:Y:S01]  /*135f0*/  FADD R111, RZ, -R111 ;  /* 0x8000006fff6f7221 */ /* 0x000fe20000000000 */
[----:B------:R-:W-:Y:S01]  /*13600*/  FADD R104, RZ, -R104 ;  /* 0x80000068ff687221 */ /* 0x000fe20000000000 */
[----:B------:R-:W-:-:S04]  /*13610*/  IMAD.WIDE.U32 R10, R7, 0x3e0f83e1, RZ ;  /* 0x3e0f83e1070a7825 */ /* 0x000fc800078e00ff */
[----:B------:R-:W-:Y:S01]  /*13620*/  FADD R105, RZ, -R105 ;  /* 0x80000069ff697221 */ /* 0x000fe20000000000 */
[----:B------:R-:W-:Y:S01]  /*13630*/  FADD R106, RZ, -R106 ;  /* 0x8000006aff6a7221 */ /* 0x000fe20000000000 */
[----:B------:R-:W-:Y:S01]  /*13640*/  FADD R107, RZ, -R107 ;  /* 0x8000006bff6b7221 */ /* 0x000fe20000000000 */
[----:B------:R-:W-:-:S04]  /*13650*/  IMAD.WIDE.U32 R12, R6, 0x3e0f83e1, RZ ;  /* 0x3e0f83e1060c7825 */ /* 0x000fc800078e00ff */
[----:B------:R-:W-:Y:S01]  /*13660*/  FADD R100, RZ, -R100 ;  /* 0x80000064ff647221 */ /* 0x000fe20000000000 */
[----:B------:R-:W-:Y:S01]  /*13670*/  FADD R101, RZ, -R101 ;  /* 0x80000065ff657221 */ /* 0x000fe20000000000 */
[----:B------:R-:W-:Y:S01]  /*13680*/  FADD R102, RZ, -R102 ;  /* 0x80000066ff667221 */ /* 0x000fe20000000000 */
[----:B------:R-:W-:-:S04]  /*13690*/  IMAD.WIDE.U32 R10, P2, R6, 0xf83e0f8, R10 ;  /* 0x0f83e0f8060a7825 */ /* 0x000fc8000784000a */
[----:B------:R-:W-:Y:S01]  /*136a0*/  FADD R103, RZ, -R103 ;  /* 0x80000067ff677221 */ /* 0x000fe20000000000 */
[----:B------:R-:W2:Y:S01]  /*136b0*/  LDL.LU R72, [R1+0x3ac] ;  /* 0x0003ac0001487983 */ /* 0x000ea20000300800 */
        /* <DEDUP_REMOVED lines=8> */
[----:B------:R-:W-:-:S04]  /*13740*/  SEL R10, R10, R13, P3 ;  /* 0x0000000d0a0a7207 */ /* 0x000fc80001800000 */
[----:B------:R-:W-:-:S04]  /*13750*/  SHF.R.S64 R11, R11, 0x2, R10 ;  /* 0x000000020b0b7819 */ /* 0x000fc8000000100a */
[----:B------:R-:W-:-:S04]  /*13760*/  LEA.HI R12, P2, R10, R11, RZ, 0x1 ;  /* 0x0000000b0a0c7211 */ /* 0x000fc800078508ff */
[----:B------:R-:W-:Y:S01]  /*13770*/  LEA.HI.X.SX32 R13, R10, RZ, 0x1e, P2 ;  /* 0x000000ff0a0d7211 */ /* 0x000fe200010ff6ff */
[----:B------:R-:W-:-:S04]  /*13780*/  IMAD.WIDE.U32 R10, R12, -0x42, R6 ;  /* 0xffffffbe0c0a7825 */ /* 0x000fc800078e0006 */
[----:B------:R-:W-:Y:S02]  /*13790*/  IMAD R13, R13, -0x42, RZ ;  /* 0xffffffbe0d0d7824 */ /* 0x000fe400078e02ff */
[----:B------:R-:W-:-:S03]  /*137a0*/  IMAD.WIDE.U32 R170, R6, -0x42, R170 ;  /* 0xffffffbe06aa7825 */ /* 0x000fc600078e00aa */
[----:B------:R-:W-:Y:S01]  /*137b0*/  IADD3 R11, R11, -R12, R13 ;  /* 0x8000000c0b0b7210 */ /* 0x000fe20007ffe00d */
[----:B------:R-:W-:Y:S01]  /*137c0*/  IMAD R7, R7, -0x42, RZ ;  /* 0xffffffbe07077824 */ /* 0x000fe200078e02ff */
[----:B------:R-:W-:Y:S01]  /*137d0*/  LEA R12, P3, R10, R88, 0x8 ;  /* 0x000000580a0c7211 */ /* 0x000fe200078640ff */
[----:B------:R-:W-:Y:S02]  /*137e0*/  IMAD.MOV.U32 R13, RZ, RZ, R73 ;  /* 0x000000ffff0d7224 */ /* 0x000fe400078e0049 */
[----:B------:R-:W-:Y:S01]  /*137f0*/  FMUL R104, R104, 1.4426950216293334961 ;  /* 0x3fb8aa3b68687820 */ /* 0x000fe20000400000 */
[----:B------:R-:W-:Y:S01]  /*13800*/  FMUL R100, R100, 1.4426950216293334961 ;  /* 0x3fb8aa3b64647820 */ /* 0x000fe20000400000 */
[----:B------:R-:W-:Y:S01]  /*13810*/  IADD3 R7, R171, -R6, R7 ;  /* 0x80000006ab077210 */ /* 0x000fe20007ffe007 */
[----:B------:R-:W-:Y:S01]  /*13820*/  FMUL R102, R102, 1.4426950216293334961 ;  /* 0x3fb8aa3b66667820 */ /* 0x000fe20000400000 */
[----:B------:R-:W-:Y:S01]  /*13830*/  IADD3 R6, P2, R10, -0x1, RZ ;  /* 0xffffffff0a067810 */ /* 0x000fe20007f5e0ff */
[----:B------:R-:W-:Y:S05]  /*13840*/  WARPSYNC.ALL ;  /* 0x0000000000007948 */ /* 0x000fea0003800000 */
[----:B------:R-:W-:Y:S01]  /*13850*/  BAR.SYNC.DEFER_BLOCKING 0x0 ;  /* 0x0000000000007b1d */ /* 0x000fe20000010000 */
[----:B------:R-:W-:-:S02]  /*13860*/  LEA.HI.X R10, R10, R89, R11, 0x8, P3 ;  /* 0x000000590a0a7211 */ /* 0x000fc400018f440b */
[----:B------:R-:W-:Y:S01]  /*13870*/  IADD3 R12, P3, R12, R245, RZ ;  /* 0x000000f50c0c7210 */ /* 0x000fe20007f7e0ff */
[----:B------:R-:W-:-:S04]  /*13880*/  IMAD.MOV.U32 R245, RZ, RZ, R13 ;  /* 0x000000fffff57224 */ /* 0x000fc800078e000d */
[----:B------:R-:W-:Y:S01]  /*13890*/  IMAD.X R10, R10, 0x1, R238, P3 ;  /* 0x000000010a0a7824 */ /* 0x000fe200018e06ee */
[----:B------:R-:W-:Y:S01]  /*138a0*/  IADD3 R13, P3, R170, -0x1, RZ ;  /* 0xffffffffaa0d7810 */ /* 0x000fe20007f7e0ff */
[----:B------:R-:W-:Y:S01]  /*138b0*/  IMAD.MOV.U32 R238, RZ, RZ, R94 ;  /* 0x000000ffffee7224 */ /* 0x000fe200078e005e */
[----:B------:R-:W-:Y:S01]  /*138c0*/  IADD3.X R11, R11, -0x1, RZ, P2, !PT ;  /* 0xffffffff0b0b7810 */ /* 0x000fe200017fe4ff */
[----:B------:R-:W-:Y:S01]  /*138d0*/  FMUL R103, R103, 1.4426950216293334961 ;  /* 0x3fb8aa3b67677820 */ /* 0x000fe20000400000 */
[----:B------:R-:W-:Y:S01]  /*138e0*/  LOP3.LUT R94, R6, R13, RZ, 0xfc, !PT ;  /* 0x0000000d065e7212 */ /* 0x000fe200078efcff */
[----:B------:R-:W2:Y:S01]  /*138f0*/  LDL.LU R73, [R1+0x3a8] ;  /* 0x0003a80001497983 */ /* 0x000ea20000300800 */
[----:B------:R-:W-:Y:S01]  /*13900*/  IADD3.X R6, R7, -0x1, RZ, P3, !PT ;  /* 0xffffffff07067810 */ /* 0x000fe20001ffe4ff */
[----:B------:R-:W-:-:S03]  /*13910*/  IMAD.MOV.U32 R13, RZ, RZ, R95 ;  /* 0x000000ffff0d7224 */ /* 0x000fc600078e005f */
[----:B------:R-:W-:Y:S01]  /*13920*/  LOP3.LUT R95, R11, R6, RZ, 0xfc, !PT ;  /* 0x000000060b5f7212 */ /* 0x000fe200078efcff */
[----:B------:R-:W-:Y:S01]  /*13930*/  IMAD.MOV.U32 R171, RZ, RZ, R13 ;  /* 0x000000ffffab7224 */ /* 0x000fe200078e000d */
[----:B------:R-:W-:-:S04]  /*13940*/  LEA R6, P2, R170, R12, 0x2 ;  /* 0x0000000caa067211 */ /* 0x000fc800078410ff */
[----:B------:R-:W-:Y:S01]  /*13950*/  LEA.HI.X R7, R170, R10, R7, 0x2, P2 ;  /* 0x0000000aaa077211 */ /* 0x000fe200010f1407 */
[----:B------:R-:W-:Y:S01]  /*13960*/  IMAD.MOV.U32 R170, RZ, RZ, R91 ;  /* 0x000000ffffaa7224 */ /* 0x000fe200078e005b */
[----:B------:R-:W-:-:S04]  /*13970*/  LEA.HI R10, P2, R20, R21, RZ, 0x1 ;  /* 0x00000015140a7211 */ /* 0x000fc800078508ff */
        /* <DEDUP_REMOVED lines=21> */
[----:B------:R-:W-:Y:S02]  /*13ad0*/  IADD3 R13, R13, -R20, R21 ;  /* 0x800000140d0d7210 */ /* 0x000fe40007ffe015 */
[C---:B------:R-:W-:Y:S02]  /*13ae0*/  LEA R10, P3, R12.reuse, R88, 0x8 ;  /* 0x000000580c0a7211 */ /* 0x040fe400078640ff */
[----:B------:R-:W-:Y:S02]  /*13af0*/  IADD3 R20, P2, R12, -0x1, RZ ;  /* 0xffffffff0c147810 */ /* 0x000fe40007f5e0ff */
[----:B------:R-:W-:Y:S02]  /*13b00*/  LEA.HI.X R12, R12, R89, R13, 0x8, P3 ;  /* 0x000000590c0c7211 */ /* 0x000fe400018f440d */
[----:B------:R-:W-:-:S02]  /*13b10*/  IADD3.X R13, R13, -0x1, RZ, P2, !PT ;  /* 0xffffffff0d0d7810 */ /* 0x000fc400017fe4ff */
[----:B------:R-:W-:Y:S02]  /*13b20*/  IADD3 R10, P2, R10, R9, RZ ;  /* 0x000000090a0a7210 */ /* 0x000fe40007f5e0ff */
[----:B------:R-:W-:-:S03]  /*13b30*/  IADD3 R21, P3, R216, -0x1, RZ ;  /* 0xffffffffd8157810 */ /* 0x000fc60007f7e0ff */
[----:B------:R-:W-:Y:S01]  /*13b40*/  IMAD.X R12, R12, 0x1, R237, P2 ;  /* 0x000000010c0c7824 */ /* 0x000fe200010e06ed */
[----:B------:R-:W-:Y:S02]  /*13b50*/  LEA R10, P2, R216, R10, 0x2 ;  /* 0x0000000ad80a7211 */ /* 0x000fe400078410ff */
[----:B------:R-:W-:Y:S01]  /*13b60*/  LOP3.LUT R91, R20, R21, RZ, 0xfc, !PT ;  /* 0x00000015145b7212 */ /* 0x000fe200078efcff */
[----:B------:R-:W-:Y:S01]  /*13b70*/  IMAD.MOV.U32 R21, RZ, RZ, R245 ;  /* 0x000000ffff157224 */ /* 0x000fe200078e00f5 */
[----:B------:R-:W-:Y:S02]  /*13b80*/  IADD3.X R20, R11, -0x1, RZ, P3, !PT ;  /* 0xffffffff0b147810 */ /* 0x000fe40001ffe4ff */
[----:B------:R-:W-:Y:S02]  /*13b90*/  LEA.HI.X R11, R216, R12, R11, 0x2, P2 ;  /* 0x0000000cd80b7211 */ /* 0x000fe400010f140b */
[----:B------:R-:W-:Y:S02]  /*13ba0*/  SHF.R.S64 R12, R62, 0x2, R248 ;  /* 0x000000023e0c7819 */ /* 0x000fe400000010f8 */
[----:B------:R-:W-:Y:S01]  /*13bb0*/  LOP3.LUT R245, R13, R20, RZ, 0xfc, !PT ;  /* 0x000000140df57212 */ /* 0x000fe200078efcff */
[----:B------:R-:W-:Y:S01]  /*13bc0*/  IMAD.MOV.U32 R216, RZ, RZ, R21 ;  /* 0x000000ffffd87224 */ /* 0x000fe200078e0015 */
[C---:B------:R-:W-:Y:S01]  /*13bd0*/  LEA.HI R12, P2, R248.reuse, R12, RZ, 0x1 ;  /* 0x0000000cf80c7211 */ /* 0x040fe200078508ff */
[----:B------:R-:W-:Y:S01]  /*13be0*/  IMAD.MOV.U32 R217, RZ, RZ, R170 ;  /* 0x000000ffffd97224 */ /* 0x000fe200078e00aa */
[----:B------:R-:W2:Y:S02]  /*13bf0*/  LDL.LU R62, [R1+0x3a4] ;  /* 0x0003a400013e7983 */ /* 0x000ea40000300800 */
[----:B------:R-:W-:Y:S01]  /*13c00*/  LEA.HI.X.SX32 R13, R248, RZ, 0x1e, P2 ;  /* 0x000000fff80d7211 */ /* 0x000fe200010ff6ff */
[----:B------:R-:W-:-:S02]  /*13c10*/  IMAD.MOV.U32 R248, RZ, RZ, R171 ;  /* 0x000000fffff87224 */ /* 0x000fc400078e00ab */
        /* <DEDUP_REMOVED lines=20> */
[----:B------:R-:W-:Y:S01]  /*13d60*/  IADD3 R21, R21, -R170, R171 ;  /* 0x800000aa15157210 */ /* 0x000fe20007ffe0ab */
[----:B------:R-:W-:Y:S01]  /*13d70*/  IMAD.MOV.U32 R170, RZ, RZ, R238 ;  /* 0x000000ffffaa7224 */ /* 0x000fe200078e00ee */
[C---:B------:R-:W-:Y:S01]  /*13d80*/  LEA R169, P3, R20.reuse, R88, 0x8 ;  /* 0x0000005814a97211 */ /* 0x040fe200078640ff */
[----:B------:R-:W-:Y:S01]  /*13d90*/  IMAD.MOV.U32 R171, RZ, RZ, R85 ;  /* 0x000000ffffab7224 */ /* 0x000fe200078e0055 */
[----:B------:R-:W-:Y:S02]  /*13da0*/  IADD3 R12, P2, R20, -0x1, RZ ;  /* 0xffffffff140c7810 */ /* 0x000fe40007f5e0ff */
[----:B------:R-:W-:Y:S02]  /*13db0*/  LEA.HI.X R20, R20, R89, R21, 0x8, P3 ;  /* 0x0000005914147211 */ /* 0x000fe400018f4415 */
[----:B------:R-:W-:-:S02]  /*13dc0*/  IADD3 R169, P3, R169, R9, RZ ;  /* 0x00000009a9a97210 */ /* 0x000fc40007f7e0ff */
[----:B------:R-:W-:-:S03]  /*13dd0*/  IADD3.X R238, R21, -0x1, RZ, P2, !PT ;  /* 0xffffffff15ee7810 */ /* 0x000fc600017fe4ff */
[----:B------:R-:W-:Y:S01]  /*13de0*/  IMAD.X R20, R20, 0x1, R237, P3 ;  /* 0x0000000114147824 */ /* 0x000fe200018e06ed */
[----:B------:R-:W-:-:S04]  /*13df0*/  IADD3 R9, P3, R168, -0x1, RZ ;  /* 0xffffffffa8097810 */ /* 0x000fc80007f7e0ff */
[----:B------:R-:W-:Y:S02]  /*13e00*/  LOP3.LUT R85, R12, R9, RZ, 0xfc, !PT ;  /* 0x000000090c557212 */ /* 0x000fe400078efcff */
[C---:B------:R-:W-:Y:S02]  /*13e10*/  LEA R12, P2, R168.reuse, R169, 0x2 ;  /* 0x000000a9a80c7211 */ /* 0x040fe400078410ff */
[----:B------:R-:W-:Y:S02]  /*13e20*/  IADD3.X R9, R13, -0x1, RZ, P3, !PT ;  /* 0xffffffff0d097810 */ /* 0x000fe40001ffe4ff */
[----:B------:R-:W-:Y:S02]  /*13e30*/  LEA.HI.X R13, R168, R20, R13, 0x2, P2 ;  /* 0x00000014a80d7211 */ /* 0x000fe400010f140d */
[----:B------:R-:W-:Y:S01]  /*13e40*/  SHF.R.S64 R20, R63, 0x2, R250 ;  /* 0x000000023f147819 */ /* 0x000fe200000010fa */
[----:B------:R-:W-:Y:S01]  /*13e50*/  IMAD.MOV.U32 R237, RZ, RZ, R170 ;  /* 0x000000ffffed7224 */ /* 0x000fe200078e00aa */
[----:B------:R-:W-:Y:S01]  /*13e60*/  LOP3.LUT R238, R238, R9, RZ, 0xfc, !PT ;  /* 0x00000009eeee7212 */ /* 0x000fe200078efcff */
[----:B------:R-:W2:Y:S01]  /*13e70*/  LDL.LU R63, [R1+0x3a0] ;  /* 0x0003a000013f7983 */ /* 0x000ea20000300800 */
[----:B------:R-:W-:-:S04]  /*13e80*/  LEA.HI R20, P2, R250, R20, RZ, 0x1 ;  /* 0x00000014fa147211 */ /* 0x000fc800078508ff */
[----:B------:R-:W-:Y:S01]  /*13e90*/  LEA.HI.X.SX32 R21, R250, RZ, 0x1e, P2 ;  /* 0x000000fffa157211 */ /* 0x000fe200010ff6ff */
[----:B------:R-:W-:Y:S02]  /*13ea0*/  IMAD.MOV.U32 R250, RZ, RZ, R171 ;  /* 0x000000fffffa7224 */ /* 0x000fe400078e00ab */
        /* <DEDUP_REMOVED lines=13> */
[----:B------:R-:W-:-:S03]  /*13f80*/  IMAD.MOV.U32 R171, RZ, RZ, R90 ;  /* 0x000000ffffab7224 */ /* 0x000fc600078e005a */
[----:B------:R-:W-:-:S04]  /*13f90*/  SHF.R.S64 R9, R9, 0x2, R168 ;  /* 0x0000000209097819 */ /* 0x000fc800000010a8 */
[----:B------:R-:W-:-:S04]  /*13fa0*/  LEA.HI R9, P2, R168, R9, RZ, 0x1 ;  /* 0x00000009a8097211 */ /* 0x000fc800078508ff */
[----:B------:R-:W-:Y:S01]  /*13fb0*/  LEA.HI.X.SX32 R170, R168, RZ, 0x1e, P2 ;  /* 0x000000ffa8aa7211 */ /* 0x000fe200010ff6ff */
[----:B------:R-:W-:-:S04]  /*13fc0*/  IMAD.WIDE.U32 R168, R9, -0x42, R20 ;  /* 0xffffffbe09a87825 */ /* 0x000fc800078e0014 */
[----:B------:R-:W-:Y:S02]  /*13fd0*/  IMAD R21, R21, -0x42, RZ ;  /* 0xffffffbe15157824 */ /* 0x000fe400078e02ff */
[----:B------:R-:W-:-:S03]  /*13fe0*/  IMAD R170, R170, -0x42, RZ ;  /* 0xffffffbeaaaa7824 */ /* 0x000fc600078e02ff */
[----:B------:R-:W-:Y:S01]  /*13ff0*/  IADD3 R21, R225, -R20, R21 ;  /* 0x80000014e1157210 */ /* 0x000fe20007ffe015 */
[----:B------:R-:W-:Y:S01]  /*14000*/  IMAD.MOV.U32 R225, RZ, RZ, R171 ;  /* 0x000000ffffe17224 */ /* 0x000fe200078e00ab */
[----:B------:R-:W-:Y:S02]  /*14010*/  IADD3 R9, R169, -R9, R170 ;  /* 0x80000009a9097210 */ /* 0x000fe40007ffe0aa */
[C---:B------:R-:W-:Y:S02]  /*14020*/  LEA R20, P3, R168.reuse, R88, 0x8 ;  /* 0x00000058a8147211 */ /* 0x040fe400078640ff */
[----:B------:R-:W-:Y:S02]  /*14030*/  IADD3 R169, P2, R168, -0x1, RZ ;  /* 0xffffffffa8a97810 */ /* 0x000fe40007f5e0ff */
[----:B------:R-:W-:Y:S02]  /*14040*/  LEA.HI.X R168, R168, R89, R9, 0x8, P3 ;  /* 0x00000059a8a87211 */ /* 0x000fe400018f4409 */
[----:B------:R-:W-:-:S04]  /*14050*/  IADD3 R170, P3, R224, -0x1, RZ ;  /* 0xffffffffe0aa7810 */ /* 0x000fc80007f7e0ff */
[----:B------:R-:W-:Y:S01]  /*14060*/  LOP3.LUT R90, R169, R170, RZ, 0xfc, !PT ;  /* 0x000000aaa95a7212 */ /* 0x000fe200078efcff */
[----:B------:R-:W-:Y:S01]  /*14070*/  IMAD.MOV.U32 R170, RZ, RZ, R237 ;  /* 0x000000ffffaa7224 */ /* 0x000fe200078e00ed */
[----:B------:R-:W-:Y:S02]  /*14080*/  IADD3.X R237, R9, -0x1, RZ, P2, !PT ;  /* 0xffffffff09ed7810 */ /* 0x000fe400017fe4ff */
[----:B------:R-:W-:Y:S02]  /*14090*/  IADD3 R20, P2, R20, R14, RZ ;  /* 0x0000000e14147210 */ /* 0x000fe40007f5e0ff */
[----:B------:R-:W-:-:S03]  /*140a0*/  IADD3.X R9, R21, -0x1, RZ, P3, !PT ;  /* 0xffffffff15097810 */ /* 0x000fc60001ffe4ff */
[----:B------:R-:W-:Y:S01]  /*140b0*/  IMAD.X R168, R168, 0x1, R236, P2 ;  /* 0x00000001a8a87824 */ /* 0x000fe200010e06ec */
[C---:B------:R-:W-:Y:S02]  /*140c0*/  LEA R20, P2, R224.reuse, R20, 0x2 ;  /* 0x00000014e0147211 */ /* 0x040fe400078410ff */
[----:B------:R-:W-:Y:S01]  /*140d0*/  LOP3.LUT R237, R237, R9, RZ, 0xfc, !PT ;  /* 0x00000009eded7212 */ /* 0x000fe200078efcff */
[----:B------:R-:W-:Y:S01]  /*140e0*/  IMAD.MOV.U32 R9, RZ, RZ, R170 ;  /* 0x000000ffff097224 */ /* 0x000fe200078e00aa */
[----:B------:R-:W-:Y:S01]  /*140f0*/  LEA.HI.X R21, R224, R168, R21, 0x2, P2 ;  /* 0x000000a8e0157211 */ /* 0x000fe200010f1415 */
[----:B------:R-:W-:Y:S01]  /*14100*/  IMAD.MOV.U32 R224, RZ, RZ, R216 ;  /* 0x000000ffffe07224 */ /* 0x000fe200078e00d8 */
[----:B------:R-:W-:Y:S02]  /*14110*/  SHF.R.S64 R168, R78, 0x2, R251 ;  /* 0x000000024ea87819 */ /* 0x000fe400000010fb */
[----:B------:R-:W2:Y:S02]  /*14120*/  LDL.LU R78, [R1+0x39c] ;  /* 0x00039c00014e7983 */ /* 0x000ea40000300800 */
        /* <DEDUP_REMOVED lines=9> */
[----:B------:R-:W-:Y:S02]  /*141c0*/  IMAD.X R217, RZ, RZ, RZ, P2 ;  /* 0x000000ffffd97224 */ /* 0x000fe400010e06ff */
[----:B------:R-:W-:Y:S02]  /*141d0*/  IMAD.MOV.U32 R171, RZ, RZ, R9 ;  /* 0x000000ffffab7224 */ /* 0x000fe400078e0009 */
        /* <DEDUP_REMOVED lines=15> */
[C---:B------:R-:W-:Y:S02]  /*142d0*/  LEA R171, P3, R170.reuse, R88, 0x8 ;  /* 0x00000058aaab7211 */ /* 0x040fe400078640ff */
[----:B------:R-:W-:Y:S02]  /*142e0*/  IADD3 R169, R183, -R168, R169 ;  /* 0x800000a8b7a97210 */ /* 0x000fe40007ffe0a9 */
[----:B------:R-:W-:Y:S02]  /*142f0*/  IADD3 R168, P2, R170, -0x1, RZ ;  /* 0xffffffffaaa87810 */ /* 0x000fe40007f5e0ff */
[----:B------:R-:W-:Y:S02]  /*14300*/  LEA.HI.X R170, R170, R89, R9, 0x8, P3 ;  /* 0x00000059aaaa7211 */ /* 0x000fe400018f4409 */
[----:B------:R-:W-:-:S05]  /*14310*/  IADD3 R171, P3, R171, R14, RZ ;  /* 0x0000000eabab7210 */ /* 0x000fca0007f7e0ff */
[----:B------:R-:W-:Y:S01]  /*14320*/  IMAD.X R170, R170, 0x1, R236, P3 ;  /* 0x00000001aaaa7824 */ /* 0x000fe200018e06ec */
[----:B------:R-:W-:-:S04]  /*14330*/  IADD3 R14, P3, R182, -0x1, RZ ;  /* 0xffffffffb60e7810 */ /* 0x000fc80007f7e0ff */
[----:B------:R-:W-:Y:S01]  /*14340*/  LOP3.LUT R84, R168, R14, RZ, 0xfc, !PT ;  /* 0x0000000ea8547212 */ /* 0x000fe200078efcff */
[----:B------:R-:W-:Y:S01]  /*14350*/  IMAD.MOV.U32 R14, RZ, RZ, R225 ;  /* 0x000000ffff0e7224 */ /* 0x000fe200078e00e1 */
[----:B------:R-:W-:Y:S02]  /*14360*/  IADD3.X R225, R9, -0x1, RZ, P2, !PT ;  /* 0xffffffff09e17810 */ /* 0x000fe400017fe4ff */
        /* <DEDUP_REMOVED lines=22> */
[----:B------:R-:W-:Y:S01]  /*144d0*/  SEL R9, R9, R216, P3 ;  /* 0x000000d809097207 */ /* 0x000fe20001800000 */
[----:B------:R-:W-:Y:S01]  /*144e0*/  IMAD.MOV.U32 R216, RZ, RZ, R183 ;  /* 0x000000ffffd87224 */ /* 0x000fe200078e00b7 */
        /* <DEDUP_REMOVED lines=10> */
[----:B------:R-:W-:Y:S02]  /*14590*/  IADD3 R171, R219, -R170, R171 ;  /* 0x800000aadbab7210 */ /* 0x000fe40007ffe0ab */
        /* <DEDUP_REMOVED lines=9> */
[----:B------:R-:W-:Y:S01]  /*14630*/  LEA R170, P2, R218, R14, 0x2 ;  /* 0x0000000edaaa7211 */ /* 0x000fe200078410ff */
[----:B------:R-:W-:Y:S01]  /*14640*/  IMAD.MOV.U32 R14, RZ, RZ, R216 ;  /* 0x000000ffff0e7224 */ /* 0x000fe200078e00d8 */
[----:B------:R-:W-:Y:S01]  /*14650*/  LOP3.LUT R224, R224, R9, RZ, 0xfc, !PT ;  /* 0x00000009e0e07212 */ /* 0x000fe200078efcff */
[----:B------:R-:W-:Y:S01]  /*14660*/  IMAD.MOV.U32 R9, RZ, RZ, R183 ;  /* 0x000000ffff097224 */ /* 0x000fe200078e00b7 */
[----:B------:R-:W-:Y:S02]  /*14670*/  LEA.HI.X R171, R218, R182, R171, 0x2, P2 ;  /* 0x000000b6daab7211 */ /* 0x000fe400010f14ab */
[----:B------:R-:W-:-:S04]  /*14680*/  SHF.R.S64 R182, R217, 0x2, R60 ;  /* 0x00000002d9b67819 */ /* 0x000fc8000000103c */
[----:B------:R-:W-:-:S04]  /*14690*/  LEA.HI R182, P2, R60, R182, RZ, 0x1 ;  /* 0x000000b63cb67211 */ /* 0x000fc800078508ff */
[----:B------:R-:W-:Y:S01]  /*146a0*/  LEA.HI.X.SX32 R183, R60, RZ, 0x1e, P2 ;  /* 0x000000ff3cb77211 */ /* 0x000fe200010ff6ff */
[----:B------:R-:W-:Y:S01]  /*146b0*/  IMAD.WIDE.U32 R218, R182, 0x3e0f83e1, RZ ;  /* 0x3e0f83e1b6da7825 */ /* 0x000fe200078e00ff */
[----:B------:R-:W2:Y:S03]  /*146c0*/  LDL.LU R60, [R1+0x394] ;  /* 0x00039400013c7983 */ /* 0x000ea60000300800 */
        /* <DEDUP_REMOVED lines=8> */
[----:B------:R-:W-:-:S03]  /*14750*/  ISETP.LT.AND P3, PT, R183, RZ, PT ;  /* 0x000000ffb700720c */ /* 0x000fc60003f61270 */
[----:B------:R-:W-:Y:S01]  /*14760*/  IMAD.MOV.U32 R216, RZ, RZ, R14 ;  /* 0x000000ffffd87224 */ /* 0x000fe200078e000e */
        /* <DEDUP_REMOVED lines=29> */
[----:B------:R-:W-:-:S02]  /*14940*/  LOP3.LUT R3, R3, R9, RZ, 0xfc, !PT ;  /* 0x0000000903037212 */ /* 0x000fc400078efcff */
        /* <DEDUP_REMOVED lines=30> */
[----:B------:R-:W-:-:S02]  /*14b30*/  IADD3 R199, P3, R198, -0x1, RZ ;  /* 0xffffffffc6c77810 */ /* 0x000fc40007f7e0ff */
[----:B------:R-:W-:Y:S02]  /*14b40*/  IADD3.X R9, R9, -0x1, RZ, P2, !PT ;  /* 0xffffffff09097810 */ /* 0x000fe400017fe4ff */
[----:B------:R-:W-:Y:S02]  /*14b50*/  LOP3.LUT R250, R180, R199, RZ, 0xfc, !PT ;  /* 0x000000c7b4fa7212 */ /* 0x000fe400078efcff */
[----:B------:R-:W-:Y:S02]  /*14b60*/  IADD3 R14, P2, R14, R16, RZ ;  /* 0x000000100e0e7210 */ /* 0x000fe40007f5e0ff */
[----:B------:R-:W-:-:S03]  /*14b70*/  IADD3.X R180, R181, -0x1, RZ, P3, !PT ;  /* 0xffffffffb5b47810 */ /* 0x000fc60001ffe4ff */
[----:B------:R-:W-:Y:S01]  /*14b80*/  IMAD.X R216, R216, 0x1, R233, P2 ;  /* 0x00000001d8d87824 */ /* 0x000fe200010e06e9 */
[----:B------:R-:W-:Y:S02]  /*14b90*/  LOP3.LUT R9, R9, R180, RZ, 0xfc, !PT ;  /* 0x000000b409097212 */ /* 0x000fe400078efcff */
[----:B------:R-:W-:Y:S01]  /*14ba0*/  LEA R180, P2, R198, R14, 0x2 ;  /* 0x0000000ec6b47211 */ /* 0x000fe200078410ff */
[----:B------:R-:W-:-:S03]  /*14bb0*/  IMAD.MOV.U32 R14, RZ, RZ, R218 ;  /* 0x000000ffff0e7224 */ /* 0x000fc600078e00da */
        /* <DEDUP_REMOVED lines=29> */
[C---:B------:R-:W-:Y:S02]  /*14d90*/  LEA R198, P3, R216.reuse, R88, 0x8 ;  /* 0x00000058d8c67211 */ /* 0x040fe400078640ff */
[----:B------:R-:W-:Y:S02]  /*14da0*/  IADD3 R159, P2, R216, -0x1, RZ ;  /* 0xffffffffd89f7810 */ /* 0x000fe40007f5e0ff */
[----:B------:R-:W-:Y:S02]  /*14db0*/  LEA.HI.X R216, R216, R89, R14, 0x8, P3 ;  /* 0x00000059d8d87211 */ /* 0x000fe400018f440e */
[----:B------:R-:W-:-:S02]  /*14dc0*/  IADD3 R198, P3, R198, R16, RZ ;  /* 0x00000010c6c67210 */ /* 0x000fc40007f7e0ff */
[----:B------:R-:W-:Y:S02]  /*14dd0*/  IADD3.X R14, R14, -0x1, RZ, P2, !PT ;  /* 0xffffffff0e0e7810 */ /* 0x000fe400017fe4ff */
[----:B------:R-:W-:Y:S01]  /*14de0*/  LEA R198, P2, R158, R198, 0x2 ;  /* 0x000000c69ec67211 */ /* 0x000fe200078410ff */
[----:B------:R-:W-:Y:S01]  /*14df0*/  IMAD.X R216, R216, 0x1, R233, P3 ;  /* 0x00000001d8d87824 */ /* 0x000fe200018e06e9 */
[----:B------:R-:W-:-:S04]  /*14e00*/  IADD3 R16, P3, R158, -0x1, RZ ;  /* 0xffffffff9e107810 */ /* 0x000fc80007f7e0ff */
[----:B------:R-:W-:Y:S02]  /*14e10*/  LOP3.LUT R248, R159, R16, RZ, 0xfc, !PT ;  /* 0x000000109ff87212 */ /* 0x000fe400078efcff */
[----:B------:R-:W-:Y:S02]  /*14e20*/  IADD3.X R16, R199, -0x1, RZ, P3, !PT ;  /* 0xffffffffc7107810 */ /* 0x000fe40001ffe4ff */
[----:B------:R-:W-:Y:S02]  /*14e30*/  LEA.HI.X R199, R158, R216, R199, 0x2, P2 ;  /* 0x000000d89ec77211 */ /* 0x000fe400010f14c7 */
[----:B------:R-:W-:Y:S01]  /*14e40*/  SHF.R.S64 R158, R218, 0x2, R77 ;  /* 0x00000002da9e7819 */ /* 0x000fe2000000104d */
[----:B------:R-:W-:Y:S01]  /*14e50*/  IMAD.MOV.U32 R233, RZ, RZ, R219 ;  /* 0x000000ffffe97224 */ /* 0x000fe200078e00db */
[----:B------:R-:W-:Y:S02]  /*14e60*/  LOP3.LUT R14, R14, R16, RZ, 0xfc, !PT ;  /* 0x000000100e0e7212 */ /* 0x000fe400078efcff */
        /* <DEDUP_REMOVED lines=21> */
[----:B------:R-:W-:Y:S01]  /*14fc0*/  IMAD R159, R159, -0x42, RZ ;  /* 0xffffffbe9f9f7824 */ /* 0x000fe200078e02ff */
[----:B------:R-:W-:Y:S01]  /*14fd0*/  IADD3 R236, P2, R216, -0x1, RZ ;  /* 0xffffffffd8ec7810 */ /* 0x000fe20007f5e0ff */
[----:B------:R-:W-:-:S03]  /*14fe0*/  IMAD R218, R218, -0x42, RZ ;  /* 0xffffffbedada7824 */ /* 0x000fc600078e02ff */
[----:B------:R-:W-:Y:S02]  /*14ff0*/  IADD3 R159, R193, -R158, R159 ;  /* 0x8000009ec19f7210 */ /* 0x000fe40007ffe09f */
[----:B------:R-:W-:Y:S02]  /*15000*/  IADD3 R16, R217, -R16, R218 ;  /* 0x80000010d9107210 */ /* 0x000fe40007ffe0da */
[----:B------:R-:W-:-:S04]  /*15010*/  LEA R158, P3, R216, R88, 0x8 ;  /* 0x00000058d89e7211 */ /* 0x000fc800078640ff */
[----:B------:R-:W-:Y:S02]  /*15020*/  LEA.HI.X R216, R216, R89, R16, 0x8, P3 ;  /* 0x00000059d8d87211 */ /* 0x000fe400018f4410 */
[----:B------:R-:W-:Y:S02]  /*15030*/  IADD3.X R16, R16, -0x1, RZ, P2, !PT ;  /* 0xffffffff10107810 */ /* 0x000fe400017fe4ff */
[----:B------:R-:W-:Y:S02]  /*15040*/  IADD3 R158, P2, R158, R15, RZ ;  /* 0x0000000f9e9e7210 */ /* 0x000fe40007f5e0ff */
[----:B------:R-:W-:-:S03]  /*15050*/  IADD3 R193, P3, R192, -0x1, RZ ;  /* 0xffffffffc0c17810 */ /* 0x000fc60007f7e0ff */
[----:B------:R-:W-:Y:S01]  /*15060*/  IMAD.X R216, R216, 0x1, R232, P2 ;  /* 0x00000001d8d87824 */ /* 0x000fe200010e06e8 */
[----:B------:R-:W-:Y:S02]  /*15070*/  LEA R158, P2, R192, R158, 0x2 ;  /* 0x0000009ec09e7211 */ /* 0x000fe400078410ff */
[----:B------:R-:W-:Y:S02]  /*15080*/  LOP3.LUT R236, R236, R193, RZ, 0xfc, !PT ;  /* 0x000000c1ecec7212 */ /* 0x000fe400078efcff */
[----:B------:R-:W-:Y:S02]  /*15090*/  IADD3.X R193, R159, -0x1, RZ, P3, !PT ;  /* 0xffffffff9fc17810 */ /* 0x000fe40001ffe4ff */
[----:B------:R-:W-:Y:S02]  /*150a0*/  LEA.HI.X R159, R192, R216, R159, 0x2, P2 ;  /* 0x000000d8c09f7211 */ /* 0x000fe400010f149f */
[----:B------:R-:W-:Y:S02]  /*150b0*/  SHF.R.S64 R192, R219, 0x2, R249 ;  /* 0x00000002dbc07819 */ /* 0x000fe400000010f9 */
[----:B------:R-:W-:-:S02]  /*150c0*/  LOP3.LUT R16, R16, R193, RZ, 0xfc, !PT ;  /* 0x000000c110107212 */ /* 0x000fc400078efcff */
        /* <DEDUP_REMOVED lines=27> */
[----:B------:R-:W-:-:S05]  /*15280*/  IADD3 R155, P3, R155, R15, RZ ;  /* 0x0000000f9b9b7210 */ /* 0x000fca0007f7e0ff */
[----:B------:R-:W-:Y:S01]  /*15290*/  IMAD.X R232, R216, 0x1, R232, P3 ;  /* 0x00000001d8e87824 */ /* 0x000fe200018e06e8 */
[----:B------:R-:W-:-:S04]  /*152a0*/  IADD3 R15, P3, R154, -0x1, RZ ;  /* 0xffffffff9a0f7810 */ /* 0x000fc80007f7e0ff */
[----:B------:R-:W-:Y:S02]  /*152b0*/  LOP3.LUT R234, R234, R15, RZ, 0xfc, !PT ;  /* 0x0000000feaea7212 */ /* 0x000fe400078efcff */
[----:B------:R-:W-:Y:S02]  /*152c0*/  IADD3.X R15, R217, -0x1, RZ, P2, !PT ;  /* 0xffffffffd90f7810 */ /* 0x000fe400017fe4ff */
[----:B------:R-:W-:-:S04]  /*152d0*/  IADD3.X R192, R193, -0x1, RZ, P3, !PT ;  /* 0xffffffffc1c07810 */ /* 0x000fc80001ffe4ff */
[----:B------:R-:W-:Y:S02]  /*152e0*/  LOP3.LUT R15, R15, R192, RZ, 0xfc, !PT ;  /* 0x000000c00f0f7212 */ /* 0x000fe400078efcff */
[----:B------:R-:W-:-:S04]  /*152f0*/  LEA R192, P2, R154, R155, 0x2 ;  /* 0x0000009b9ac07211 */ /* 0x000fc800078410ff */
[----:B------:R-:W-:Y:S01]  /*15300*/  LEA.HI.X R193, R154, R232, R193, 0x2, P2 ;  /* 0x000000e89ac17211 */ /* 0x000fe200010f14c1 */
[----:B------:R-:W-:Y:S01]  /*15310*/  IMAD.MOV.U32 R232, RZ, RZ, R230 ;  /* 0x000000ffffe87224 */ /* 0x000fe200078e00e6 */
[----:B------:R-:W-:Y:S01]  /*15320*/  SHF.R.S64 R154, R249, 0x2, R247 ;  /* 0x00000002f99a7819 */ /* 0x000fe200000010f7 */
[----:B------:R-:W-:-:S03]  /*15330*/  IMAD.MOV.U32 R249, RZ, RZ, R233 ;  /* 0x000000fffff97224 */ /* 0x000fc600078e00e9 */
        /* <DEDUP_REMOVED lines=24> */
[C---:B------:R-:W-:Y:S02]  /*154c0*/  LEA R154, P3, R216.reuse, R88, 0x8 ;  /* 0x00000058d89a7211 */ /* 0x040fe400078640ff */
[----:B------:R-:W-:Y:S02]  /*154d0*/  IADD3.X R230, R217, -0x1, RZ, P2, !PT ;  /* 0xffffffffd9e67810 */ /* 0x000fe400017fe4ff */
[----:B------:R-:W-:Y:S02]  /*154e0*/  LEA.HI.X R216, R216, R89, R217, 0x8, P3 ;  /* 0x00000059d8d87211 */ /* 0x000fe400018f44d9 */
[----:B------:R-:W-:-:S02]  /*154f0*/  IADD3 R154, P2, R154, R2, RZ ;  /* 0x000000029a9a7210 */ /* 0x000fc40007f5e0ff */
[----:B------:R-:W-:-:S03]  /*15500*/  IADD3 R211, P3, R210, -0x1, RZ ;  /* 0xffffffffd2d37810 */ /* 0x000fc60007f7e0ff */
[----:B------:R-:W-:Y:S01]  /*15510*/  IMAD.X R216, R216, 0x1, R17, P2 ;  /* 0x00000001d8d87824 */ /* 0x000fe200010e0611 */
[C---:B------:R-:W-:Y:S02]  /*15520*/  LEA R154, P2, R210.reuse, R154, 0x2 ;  /* 0x0000009ad29a7211 */ /* 0x040fe400078410ff */
        /* <DEDUP_REMOVED lines=26> */
[----:B------:R-:W-:-:S04]  /*156d0*/  IMAD.WIDE.U32 R218, R210, -0x42, R162 ;  /* 0xffffffbed2da7825 */ /* 0x000fc800078e00a2 */
[----:B------:R-:W-:-:S05]  /*156e0*/  IMAD R162, R211, -0x42, RZ ;  /* 0xffffffbed3a27824 */ /* 0x000fca00078e02ff */
        /* <DEDUP_REMOVED lines=8> */
[----:B------:R-:W-:Y:S02]  /*15770*/  IADD3.X R163, R210, -0x1, RZ, P3, !PT ;  /* 0xffffffffd2a37810 */ /* 0x000fe40001ffe4ff */
[----:B------:R-:W-:Y:S02]  /*15780*/  LEA R162, P2, R218, R162, 0x2 ;  /* 0x000000a2daa27211 */ /* 0x000fe400078410ff */
[----:B------:R-:W-:Y:S02]  /*15790*/  LOP3.LUT R2, R2, R163, RZ, 0xfc, !PT ;  /* 0x000000a302027212 */ /* 0x000fe400078efcff */
[----:B------:R-:W-:-:S02]  /*157a0*/  LEA.HI.X R163, R218, R17, R210, 0x2, P2 ;  /* 0x00000011daa37211 */ /* 0x000fc400010f14d2 */
[----:B------:R-:W-:Y:S01]  /*157b0*/  SHF.R.S64 R210, R249, 0x2, R244 ;  /* 0x00000002f9d27819 */ /* 0x000fe200000010f4 */
[----:B------:R-:W-:-:S03]  /*157c0*/  IMAD.MOV.U32 R249, RZ, RZ, R231 ;  /* 0x000000fffff97224 */ /* 0x000fc600078e00e7 */
        /* <DEDUP_REMOVED lines=18> */
[----:B------:R-:W-:-:S05]  /*158f0*/  IMAD R218, R218, -0x42, RZ ;  /* 0xffffffbedada7824 */ /* 0x000fca00078e02ff */
[----:B------:R-:W-:Y:S01]  /*15900*/  IADD3 R217, R217, -R17, R218 ;  /* 0x80000011d9d97210 */ /* 0x000fe20007ffe0da */
[----:B------:R-:W-:Y:S01]  /*15910*/  IMAD.WIDE.U32 R218, R210, -0x42, R200 ;  /* 0xffffffbed2da7825 */ /* 0x000fe200078e00c8 */
[----:B------:R-:W-:-:S03]  /*15920*/  LEA R200, P3, R216, R88, 0x8 ;  /* 0x00000058d8c87211 */ /* 0x000fc600078640ff */
[----:B------:R-:W-:-:S05]  /*15930*/  IMAD R17, R211, -0x42, RZ ;  /* 0xffffffbed3117824 */ /* 0x000fca00078e02ff */
[----:B------:R-:W-:Y:S02]  /*15940*/  IADD3 R210, R219, -R210, R17 ;  /* 0x800000d2dbd27210 */ /* 0x000fe40007ffe011 */
[----:B------:R-:W-:Y:S02]  /*15950*/  IADD3 R17, P2, R216, -0x1, RZ ;  /* 0xffffffffd8117810 */ /* 0x000fe40007f5e0ff */
[----:B------:R-:W-:Y:S02]  /*15960*/  LEA.HI.X R216, R216, R89, R217, 0x8, P3 ;  /* 0x00000059d8d87211 */ /* 0x000fe400018f44d9 */
[----:B------:R-:W-:Y:S02]  /*15970*/  IADD3.X R231, R217, -0x1, RZ, P2, !PT ;  /* 0xffffffffd9e77810 */ /* 0x000fe400017fe4ff */
[----:B------:R-:W-:Y:S02]  /*15980*/  IADD3 R201, P3, R218, -0x1, RZ ;  /* 0xffffffffdac97810 */ /* 0x000fe40007f7e0ff */
[----:B------:R-:W-:-:S02]  /*15990*/  IADD3 R200, P2, R200, R235, RZ ;  /* 0x000000ebc8c87210 */ /* 0x000fc40007f5e0ff */
[----:B------:R-:W-:Y:S02]  /*159a0*/  LOP3.LUT R17, R17, R201, RZ, 0xfc, !PT ;  /* 0x000000c911117212 */ /* 0x000fe400078efcff */
[----:B------:R-:W-:Y:S01]  /*159b0*/  IADD3.X R201, R210, -0x1, RZ, P3, !PT ;  /* 0xffffffffd2c97810 */ /* 0x000fe20001ffe4ff */
[----:B------:R-:W-:Y:S01]  /*159c0*/  IMAD.X R216, R216, 0x1, R239, P2 ;  /* 0x00000001d8d87824 */ /* 0x000fe200010e06ef */
[C---:B------:R-:W-:Y:S02]  /*159d0*/  LEA R200, P2, R218.reuse, R200, 0x2 ;  /* 0x000000c8dac87211 */ /* 0x040fe400078410ff */
[----:B------:R-:W-:Y:S02]  /*159e0*/  LOP3.LUT R231, R231, R201, RZ, 0xfc, !PT ;  /* 0x000000c9e7e77212 */ /* 0x000fe400078efcff */
[----:B------:R-:W-:Y:S02]  /*159f0*/  LEA.HI.X R201, R218, R216, R210, 0x2, P2 ;  /* 0x000000d8dac97211 */ /* 0x000fe400010f14d2 */
[----:B------:R-:W-:-:S04]  /*15a00*/  SHF.R.S64 R210, R249, 0x2, R8 ;  /* 0x00000002f9d27819 */ /* 0x000fc80000001008 */
        /* <DEDUP_REMOVED lines=19> */
[----:B------:R-:W-:-:S04]  /*15b40*/  LEA R88, P3, R216, R88, 0x8 ;  /* 0x00000058d8587211 */ /* 0x000fc800078640ff */
[----:B------:R-:W-:Y:S01]  /*15b50*/  IADD3 R8, R217, -R8, R218 ;  /* 0x80000008d9087210 */ /* 0x000fe20007ffe0da */
[----:B------:R-:W-:-:S03]  /*15b60*/  IMAD.WIDE.U32 R218, R210, -0x42, R160 ;  /* 0xffffffbed2da7825 */ /* 0x000fc600078e00a0 */
[----:B------:R-:W-:Y:S01]  /*15b70*/  LEA.HI.X R89, R216, R89, R8, 0x8, P3 ;  /* 0x00000059d8597211 */ /* 0x000fe200018f4408 */
[----:B------:R-:W-:Y:S01]  /*15b80*/  IMAD R160, R211, -0x42, RZ ;  /* 0xffffffbed3a07824 */ /* 0x000fe200078e02ff */
[----:B------:R-:W-:-:S04]  /*15b90*/  ISETP.LT.U32.AND P3, PT, R92, 0x40, PT ;  /* 0x000000405c00780c */ /* 0x000fc80003f61070 */
[----:B------:R-:W-:Y:S02]  /*15ba0*/  ISETP.LT.U32.AND.EX P5, PT, R93, RZ, !P0, P3 ;  /* 0x000000ff5d00720c */ /* 0x000fe400047a1130 */
[----:B------:R-:W-:Y:S02]  /*15bb0*/  IADD3 R210, R219, -R210, R160 ;  /* 0x800000d2dbd27210 */ /* 0x000fe40007ffe0a0 */
[----:B------:R-:W-:Y:S02]  /*15bc0*/  IADD3 R160, P4, R88, R235, RZ ;  /* 0x000000eb58a07210 */ /* 0x000fe40007f9e0ff */
[----:B------:R-:W-:Y:S02]  /*15bd0*/  ISETP.LT.U32.AND P3, PT, R94, 0x40, PT ;  /* 0x000000405e00780c */ /* 0x000fe40003f61070 */
[----:B------:R-:W-:Y:S01]  /*15be0*/  IADD3 R88, P2, R216, -0x1, RZ ;  /* 0xffffffffd8587810 */ /* 0x000fe20007f5e0ff */
[----:B------:R-:W-:Y:S01]  /*15bf0*/  IMAD.X R239, R89, 0x1, R239, P4 ;  /* 0x0000000159ef7824 */ /* 0x000fe200020e06ef */
[----:B------:R-:W-:Y:S01]  /*15c00*/  ISETP.LT.U32.AND.EX P4, PT, R95, RZ, !P1, P3 ;  /* 0x000000ff5f00720c */ /* 0x000fe20004f81130 */
[----:B------:R-:W-:Y:S01]  /*15c10*/  FMUL R89, R115, 1.4426950216293334961 ;  /* 0x3fb8aa3b73597820 */ /* 0x000fe20000400000 */
[----:B------:R-:W-:-:S02]  /*15c20*/  ISETP.LT.U32.AND P3, PT, R91, 0x40, PT ;  /* 0x000000405b00780c */ /* 0x000fc40003f61070 */
[----:B------:R-:W-:Y:S02]  /*15c30*/  @P5 LOP3.LUT R0, R0, 0x200, RZ, 0xfc, !PT ;  /* 0x0000020000005812 */ /* 0x000fe400078efcff */
[----:B------:R-:W-:Y:S02]  /*15c40*/  ISETP.LT.U32.AND.EX P5, PT, R245, RZ, !P0, P3 ;  /* 0x000000fff500720c */ /* 0x000fe400047a1130 */
[----:B------:R-:W-:Y:S02]  /*15c50*/  LOP3.LUT R0, R0, 0xfffffeff, RZ, 0xc0, !PT ;  /* 0xfffffeff00007812 */ /* 0x000fe400078ec0ff */
[----:B------:R-:W-:Y:S02]  /*15c60*/  ISETP.LT.U32.AND P3, PT, R90, 0x40, PT ;  /* 0x000000405a00780c */ /* 0x000fe40003f61070 */
[----:B------:R-:W-:Y:S02]  /*15c70*/  IADD3.X R8, R8, -0x1, RZ, P2, !PT ;  /* 0xffffffff08087810 */ /* 0x000fe400017fe4ff */
[----:B------:R-:W-:-:S02]  /*15c80*/  @P4 LOP3.LUT R0, R0, 0x100, RZ, 0xfc, !PT ;  /* 0x0000010000004812 */ /* 0x000fc400078efcff */
[----:B------:R-:W-:Y:S02]  /*15c90*/  ISETP.LT.U32.AND.EX P4, PT, R237, RZ, !P0, P3 ;  /* 0x000000ffed00720c */ /* 0x000fe40004781130 */
[----:B------:R-:W-:Y:S02]  /*15ca0*/  LOP3.LUT R0, R0, 0xffffff7f, RZ, 0xc0, !PT ;  /* 0xffffff7f00007812 */ /* 0x000fe400078ec0ff */
[----:B------:R-:W-:Y:S02]  /*15cb0*/  ISETP.LT.U32.AND P3, PT, R252, 0x40, PT ;  /* 0x00000040fc00780c */ /* 0x000fe40003f61070 */
[----:B------:R-:W-:Y:S02]  /*15cc0*/  @P5 LOP3.LUT R0, R0, 0x80, RZ, 0xfc, !PT ;  /* 0x0000008000005812 */ /* 0x000fe400078efcff */
[----:B------:R-:W-:Y:S02]  /*15cd0*/  ISETP.LT.U32.AND.EX P5, PT, R224, RZ, !P0, P3 ;  /* 0x000000ffe000720c */ /* 0x000fe400047a1130 */
[----:B------:R-:W-:-:S02]  /*15ce0*/  LOP3.LUT R0, R0, 0xffffffbf, RZ, 0xc0, !PT ;  /* 0xffffffbf00007812 */ /* 0x000fc400078ec0ff */
[----:B------:R-:W-:Y:S02]  /*15cf0*/  ISETP.LT.U32.AND P3, PT, R250, 0x40, PT ;  /* 0x00000040fa00780c */ /* 0x000fe40003f61070 */
[----:B------:R-:W-:Y:S02]  /*15d00*/  @P4 LOP3.LUT R0, R0, 0x40, RZ, 0xfc, !PT ;  /* 0x0000004000004812 */ /* 0x000fe400078efcff */
[----:B------:R-:W-:Y:S02]  /*15d10*/  ISETP.LT.U32.AND.EX P4, PT, R9, RZ, !P0, P3 ;  /* 0x000000ff0900720c */ /* 0x000fe40004781130 */
[----:B------:R-:W-:Y:S02]  /*15d20*/  LOP3.LUT R0, R0, 0xffffffdf, RZ, 0xc0, !PT ;  /* 0xffffffdf00007812 */ /* 0x000fe400078ec0ff */
[----:B------:R-:W-:Y:S02]  /*15d30*/  ISETP.LT.U32.AND P3, PT, R236, 0x40, PT ;  /* 0x00000040ec00780c */ /* 0x000fe40003f61070 */
[----:B------:R-:W-:-:S02]  /*15d40*/  @P5 LOP3.LUT R0, R0, 0x20, RZ, 0xfc, !PT ;  /* 0x0000002000005812 */ /* 0x000fc400078efcff */
[----:B------:R-:W-:Y:S01]  /*15d50*/  ISETP.LT.U32.AND.EX P5, PT, R16, RZ, !P0, P3 ;  /* 0x000000ff1000720c */ /* 0x000fe200047a1130 */
[----:B------:R-:W-:Y:S01]  /*15d60*/  FMUL R16, R106, 1.4426950216293334961 ;  /* 0x3fb8aa3b6a107820 */ /* 0x000fe20000400000 */
[----:B------:R-:W-:Y:S02]  /*15d70*/  LOP3.LUT R0, R0, 0xffffffef, RZ, 0xc0, !PT ;  /* 0xffffffef00007812 */ /* 0x000fe400078ec0ff */
[----:B------:R-:W-:Y:S02]  /*15d80*/  ISETP.LT.U32.AND P3, PT, R233, 0x40, PT ;  /* 0x00000040e900780c */ /* 0x000fe40003f61070 */
[----:B------:R-:W-:Y:S02]  /*15d90*/  @P4 LOP3.LUT R0, R0, 0x10, RZ, 0xfc, !PT ;  /* 0x0000001000004812 */ /* 0x000fe400078efcff */
[----:B------:R-:W-:Y:S02]  /*15da0*/  ISETP.LT.U32.AND.EX P4, PT, R230, RZ, !P0, P3 ;  /* 0x000000ffe600720c */ /* 0x000fe40004781130 */
[----:B------:R-:W-:-:S02]  /*15db0*/  LOP3.LUT R0, R0, 0xfffffff7, RZ, 0xc0, !PT ;  /* 0xfffffff700007812 */ /* 0x000fc400078ec0ff */
[----:B------:R-:W-:Y:S01]  /*15dc0*/  ISETP.LT.U32.AND P3, PT, R17, 0x40, PT ;  /* 0x000000401100780c */ /* 0x000fe20003f61070 */
[----:B------:R-:W-:Y:S01]  /*15dd0*/  FMUL R17, R111, 1.4426950216293334961 ;  /* 0x3fb8aa3b6f117820 */ /* 0x000fe20000400000 */
[----:B------:R-:W-:Y:S02]  /*15de0*/  @P5 LOP3.LUT R0, R0, 0x8, RZ, 0xfc, !PT ;  /* 0x0000000800005812 */ /* 0x000fe400078efcff */
[----:B------:R-:W-:Y:S02]  /*15df0*/  ISETP.LT.U32.AND.EX P0, PT, R231, RZ, !P0, P3 ;  /* 0x000000ffe700720c */ /* 0x000fe40004701130 */
[----:B------:R-:W-:Y:S02]  /*15e00*/  LOP3.LUT R0, R0, 0xfffffffb, RZ, 0xc0, !PT ;  /* 0xfffffffb00007812 */ /* 0x000fe400078ec0ff */
[----:B------:R-:W-:Y:S02]  /*15e10*/  LEA R160, P3, R218, R160, 0x2 ;  /* 0x000000a0daa07211 */ /* 0x000fe400078610ff */
[----:B------:R-:W-:-:S02]  /*15e20*/  @P4 LOP3.LUT R0, R0, 0x4, RZ, 0xfc, !PT ;  /* 0x0000000400004812 */ /* 0x000fc400078efcff */
[----:B------:R-:W-:Y:S02]  /*15e30*/  ISETP.LT.U32.AND P2, PT, R85, 0x40, PT ;  /* 0x000000405500780c */ /* 0x000fe40003f41070 */
[----:B------:R-:W-:Y:S02]  /*15e40*/  LOP3.LUT R0, R0, 0xffff7fff, RZ, 0xc0, !PT ;  /* 0xffff7fff00007812 */ /* 0x000fe400078ec0ff */
[----:B------:R-:W-:Y:S02]  /*15e50*/  LEA.HI.X R161, R218, R239, R210, 0x2, P3 ;  /* 0x000000efdaa17211 */ /* 0x000fe400018f14d2 */
[----:B------:R-:W-:Y:S02]  /*15e60*/  @P0 LOP3.LUT R0, R0, 0x8000, RZ, 0xfc, !PT ;  /* 0x0000800000000812 */ /* 0x000fe400078efcff */
[----:B------:R-:W-:Y:S02]  /*15e70*/  ISETP.LT.U32.AND.EX P3, PT, R238, RZ, !P1, P2 ;  /* 0x000000ffee00720c */ /* 0x000fe40004f61120 */
[----:B------:R-:W-:-:S02]  /*15e80*/  LOP3.LUT P0, RZ, R0, 0x20, RZ, 0xc0, !PT ;  /* 0x0000002000ff7812 */ /* 0x000fc4000780c0ff */
[----:B------:R-:W-:Y:S02]  /*15e90*/  LOP3.LUT R0, R0, 0xfffeffff, RZ, 0xc0, !PT ;  /* 0xfffeffff00007812 */ /* 0x000fe400078ec0ff */
[----:B------:R-:W-:Y:S02]  /*15ea0*/  IADD3 R9, P4, R218, -0x1, RZ ;  /* 0xffffffffda097810 */ /* 0x000fe40007f9e0ff */
[----:B------:R-:W-:Y:S02]  /*15eb0*/  ISETP.LT.U32.AND P2, PT, R84, 0x40, PT ;  /* 0x000000405400780c */ /* 0x000fe40003f41070 */
[----:B------:R-:W-:Y:S02]  /*15ec0*/  IADD3.X R210, R210, -0x1, RZ, P4, !PT ;  /* 0xffffffffd2d27810 */ /* 0x000fe400027fe4ff */
[----:B------:R-:W-:Y:S01]  /*15ed0*/  LOP3.LUT R9, R88, R9, RZ, 0xfc, !PT ;  /* 0x0000000958097212 */ /* 0x000fe200078efcff */
[----:B------:R-:W-:Y:S01]  /*15ee0*/  FMUL R88, R112, 1.4426950216293334961 ;  /* 0x3fb8aa3b70587820 */ /* 0x000fe20000400000 */
[----:B------:R-:W-:Y:S01]  /*15ef0*/  ISETP.LT.U32.AND P5, PT, R251, 0x40, PT ;  /* 0x00000040fb00780c */ /* 0x000fe20003fa1070 */
[----:B------:R-:W-:Y:S01]  /*15f00*/  FMUL R112, R114, 1.4426950216293334961 ;  /* 0x3fb8aa3b72707820 */ /* 0x000fe20000400000 */
[----:B------:R-:W-:-:S02]  /*15f10*/  @P0 LOP3.LUT R0, R0, 0x10000, RZ, 0xfc, !PT ;  /* 0x0001000000000812 */ /* 0x000fc400078efcff */
[----:B------:R-:W-:Y:S02]  /*15f20*/  ISETP.LT.U32.AND.EX P0, PT, R225, RZ, !P1, P2 ;  /* 0x000000ffe100720c */ /* 0x000fe40004f01120 */
[----:B------:R-:W-:Y:S02]  /*15f30*/  LOP3.LUT R0, R0, 0xfffffffd, RZ, 0xc0, !PT ;  /* 0xfffffffd00007812 */ /* 0x000fe400078ec0ff */
[----:B------:R-:W-:Y:S01]  /*15f40*/  LOP3.LUT R8, R8, R210, RZ, 0xfc, !PT ;  /* 0x000000d208087212 */ /* 0x000fe200078efcff */
[----:B------:R-:W-:Y:S01]  /*15f50*/  IMAD.MOV.U32 R210, RZ, RZ, 0x3e800000 ;  /* 0x3e800000ffd27424 */ /* 0x000fe200078e00ff */
[----:B------:R-:W-:Y:S02]  /*15f60*/  @P3 LOP3.LUT R0, R0, 0x2, RZ, 0xfc, !PT ;  /* 0x0000000200003812 */ /* 0x000fe400078efcff */
[----:B------:R-:W-:Y:S02]  /*15f70*/  ISETP.LT.U32.AND P4, PT, R248, 0x40, PT ;  /* 0x00000040f800780c */ /* 0x000fe40003f81070 */
[----:B------:R-:W-:-:S02]  /*15f80*/  ISETP.LT.U32.AND P3, PT, R234, 0x40, PT ;  /* 0x00000040ea00780c */ /* 0x000fc40003f61070 */
[----:B------:R-:W-:Y:S02]  /*15f90*/  ISETP.LT.U32.AND P2, PT, R232, 0x40, PT ;  /* 0x00000040e800780c */ /* 0x000fe40003f41070 */
[----:B------:R-:W-:Y:S01]  /*15fa0*/  ISETP.LT.U32.AND P6, PT, R9, 0x40, PT ;  /* 0x000000400900780c */ /* 0x000fe20003fc1070 */
[----:B------:R-:W-:Y:S01]  /*15fb0*/  FMUL R9, R108, 1.4426950216293334961 ;  /* 0x3fb8aa3b6c097820 */ /* 0x000fe20000400000 */
[----:B------:R-:W-:Y:S01]  /*15fc0*/  ISETP.LT.U32.AND.EX P5, PT, R3, RZ, !P1, P5 ;  /* 0x000000ff0300720c */ /* 0x000fe20004fa1150 */
        /* <DEDUP_REMOVED lines=9> */
[----:B------:R-:W-:Y:S01]  /*16060*/  FSETP.GEU.AND P1, PT, R88, -126, PT ;  /* 0xc2fc00005800780b */ /* 0x000fe20003f2e000 */
[----:B------:R-:W-:Y:S01]  /*16070*/  FMUL R8, R101, 1.4426950216293334961 ;  /* 0x3fb8aa3b65087820 */ /* 0x000fe20000400000 */
[----:B------:R-:W-:-:S04]  /*16080*/  LOP3.LUT R0, R0, 0xfffdffff, RZ, 0xc0, !PT ;  /* 0xfffdffff00007812 */ /* 0x000fc800078ec0ff */
[----:B------:R-:W-:-:S04]  /*16090*/  @P0 LOP3.LUT R0, R0, 0x20000, RZ, 0xfc, !PT ;  /* 0x0002000000000812 */ /* 0x000fc800078efcff */
[C---:B------:R-:W-:Y:S02]  /*160a0*/  LOP3.LUT P0, RZ, R0.reuse, 0x40, RZ, 0xc0, !PT ;  /* 0x0000004000ff7812 */ /* 0x040fe4000780c0ff */
[----:B------:R-:W-:Y:S01]  /*160b0*/  LOP3.LUT R0, R0, 0xfffbffff, RZ, 0xc0, !PT ;  /* 0xfffbffff00007812 */ /* 0x000fe200078ec0ff */
[----:B------:R-:W-:-:S06]  /*160c0*/  @!P1 FMUL R88, R88, 0.5 ;  /* 0x3f00000058589820 */ /* 0x000fcc0000400000 */
[----:B------:R-:W0:Y:S04]  /*160d0*/  MUFU.EX2 R88, R88 ;  /* 0x0000005800587308 */ /* 0x000e280000000800 */
[----:B------:R-:W-:-:S04]  /*160e0*/  @P0 LOP3.LUT R0, R0, 0x40000, RZ, 0xfc, !PT ;  /* 0x0004000000000812 */ /* 0x000fc800078efcff */
[C---:B------:R-:W-:Y:S02]  /*160f0*/  LOP3.LUT P0, RZ, R0.reuse, 0x2, RZ, 0xc0, !PT ;  /* 0x0000000200ff7812 */ /* 0x040fe4000780c0ff */
[----:B------:R-:W-:Y:S01]  /*16100*/  LOP3.LUT R0, R0, 0xfff7ffff, RZ, 0xc0, !PT ;  /* 0xfff7ffff00007812 */ /* 0x000fe200078ec0ff */
[----:B0-----:R-:W-:Y:S01]  /*16110*/  @!P1 FMUL R88, R88, R88 ;  /* 0x0000005858589220 */ /* 0x001fe20000400000 */
[----:B------:R-:W-:-:S03]  /*16120*/  FSETP.GEU.AND P1, PT, R2, -126, PT ;  /* 0xc2fc00000200780b */ /* 0x000fc60003f2e000 */
[----:B------:R-:W-:-:S06]  /*16130*/  FADD R88, R88, 1 ;  /* 0x3f80000058587421 */ /* 0x000fcc0000000000 */
        /* <DEDUP_REMOVED lines=12> */
[----:B------:R-:W-:Y:S01]  /*16200*/  LOP3.LUT P0, RZ, R0, 0x200, RZ, 0xc0, !PT ;  /* 0x0000020000ff7812 */ /* 0x000fe2000780c0ff */
[----:B------:R-:W-:-:S06]  /*16210*/  @!P1 FMUL R112, R112, 0.5 ;  /* 0x3f00000070709820 */ /* 0x000fcc0000400000 */
[----:B------:R-:W0:Y:S02]  /*16220*/  MUFU.EX2 R112, R112 ;  /* 0x0000007000707308 */ /* 0x000e240000000800 */
[----:B0-----:R-:W-:Y:S01]  /*16230*/  @!P1 FMUL R112, R112, R112 ;  /* 0x0000007070709220 */ /* 0x001fe20000400000 */
[----:B------:R-:W-:-:S13]  /*16240*/  FSETP.GEU.AND P1, PT, R89, -126, PT ;  /* 0xc2fc00005900780b */ /* 0x000fda0003f2e000 */
[----:B------:R-:W-:-:S06]  /*16250*/  @!P1 FMUL R89, R89, 0.5 ;  /* 0x3f00000059599820 */ /* 0x000fcc0000400000 */
[----:B------:R-:W0:Y:S02]  /*16260*/  MUFU.EX2 R89, R89 ;  /* 0x0000005900597308 */ /* 0x000e240000000800 */
[----:B0-----:R-:W-:Y:S01]  /*16270*/  @!P1 FMUL R89, R89, R89 ;  /* 0x0000005959599220 */ /* 0x001fe20000400000 */
[----:B------:R-:W-:-:S03]  /*16280*/  FSETP.GEU.AND P1, PT, R9, -126, PT ;  /* 0xc2fc00000900780b */ /* 0x000fc60003f2e000 */
[----:B------:R-:W-:-:S10]  /*16290*/  FADD R89, R89, 1 ;  /* 0x3f80000059597421 */ /* 0x000fd40000000000 */
        /* <DEDUP_REMOVED lines=20> */
[----:B------:R-:W-:-:S04]  /*163e0*/  @!P1 FMUL R104, R104, 0.5 ;  /* 0x3f00000068689820 */ /* 0x000fc80000400000 */
        /* <DEDUP_REMOVED lines=19> */
[----:B------:R0:W1:Y:S02]  /*16520*/  MUFU.EX2 R105, R100 ;  /* 0x0000006400697308 */ /* 0x0000640000000800 */
[----:B0-----:R-:W-:Y:S01]  /*16530*/  FADD R100, R112, 1 ;  /* 0x3f80000070647421 */ /* 0x001fe20000000000 */
[----:B-1----:R-:W-:Y:S01]  /*16540*/  @!P1 FMUL R105, R105, R105 ;  /* 0x0000006969699220 */ /* 0x002fe20000400000 */
[----:B------:R-:W-:-:S13]  /*16550*/  FSETP.GEU.AND P1, PT, R8, -126, PT ;  /* 0xc2fc00000800780b */ /* 0x000fda0003f2e000 */
        /* <DEDUP_REMOVED lines=8> */
[----:B------:R-:W-:Y:S02]  /*165e0*/  IMAD.MOV.U32 R105, RZ, RZ, RZ ;  /* 0x000000ffff697224 */ /* 0x000fe400078e00ff */
[----:B-1----:R-:W-:-:S04]  /*165f0*/  @!P1 FMUL R106, R106, R106 ;  /* 0x0000006a6a6a9220 */ /* 0x002fc80000400000 */
[----:B------:R0:W2:Y:S01]  /*16600*/  @P0 LDG.E.EL R105, desc[UR4][R4.64+-0x104] ;  /* 0xfffefc0404690981 */ /* 0x0000a2000c2e1900 */
[----:B------:R-:W-:-:S13]  /*16610*/  FSETP.GEU.AND P1, PT, R103, -126, PT ;  /* 0xc2fc00006700780b */ /* 0x000fda0003f2e000 */
[----:B------:R-:W-:-:S04]  /*16620*/  @!P1 FMUL R103, R103, 0.5 ;  /* 0x3f00000067679820 */ /* 0x000fc80000400000 */
[----:B------:R1:W0:Y:S02]  /*16630*/  MUFU.EX2 R104, R103 ;  /* 0x0000006700687308 */ /* 0x0002240000000800 */
[----:B-1----:R-:W-:Y:S01]  /*16640*/  FADD R103, R108, 1 ;  /* 0x3f8000006c677421 */ /* 0x002fe20000000000 */
[----:B0-----:R-:W-:Y:S01]  /*16650*/  @!P1 FMUL R104, R104, R104 ;  /* 0x0000006868689220 */ /* 0x001fe20000400000 */
[----:B------:R-:W-:-:S04]  /*16660*/  FSETP.GT.AND P1, PT, R88, 8.50705917302346158658e+37, PT ;  /* 0x7e8000005800780b */ /* 0x000fc80003f24000 */
[----:B------:R-:W-:-:S09]  /*16670*/  FSEL R237, R210, 1, P1 ;  /* 0x3f800000d2ed7808 */ /* 0x000fd20000800000 */
[----:B------:R-:W-:Y:S01]  /*16680*/  @P1 FMUL R88, R88, 0.25 ;  /* 0x3e80000058581820 */ /* 0x000fe20000400000 */
        /* <DEDUP_REMOVED lines=36> */
[----:B------:R-:W-:Y:S01]  /*168d0*/  FSETP.GT.AND P1, PT, R8, 8.50705917302346158658e+37, PT ;  /* 0x7e8000000800780b */ /* 0x000fe20003f24000 */
[----:B------:R-:W-:-:S03]  /*168e0*/  FADD R4, R106, 1 ;  /* 0x3f8000006a047421 */ /* 0x000fc60000000000 */
[----:B------:R-:W-:-:S09]  /*168f0*/  FSEL R216, R210, 1, P1 ;  /* 0x3f800000d2d87808 */ /* 0x000fd20000800000 */
[----:B------:R-:W-:Y:S01]  /*16900*/  @P1 FMUL R8, R8, 0.25 ;  /* 0x3e80000008081820 */ /* 0x000fe20000400000 */
[----:B--2---:R-:W-:Y:S02]  /*16910*/  SEL R5, R105, RZ, P0 ;  /* 0x000000ff69057207 */ /* 0x004fe40000000000 */
[----:B------:R-:W-:Y:S01]  /*16920*/  LOP3.LUT P0, RZ, R0, 0x200000, RZ, 0xc0, !PT ;  /* 0x0020000000ff7812 */ /* 0x000fe2000780c0ff */
[----:B------:R-:W-:-:S12]  /*16930*/  IMAD.MOV.U32 R105, RZ, RZ, RZ ;  /* 0x000000ffff697224 */ /* 0x000fd800078e00ff */
[----:B------:R0:W2:Y:S02]  /*16940*/  @P0 LDG.E.EL R105, desc[UR4][R6.64+-0x104] ;  /* 0xfffefc0406690981 */ /* 0x0000a4000c2e1900 */
[----:B0-----:R-:W-:Y:S01]  /*16950*/  IMAD.MOV.U32 R7, RZ, RZ, RZ ;  /* 0x000000ffff077224 */ /* 0x001fe200078e00ff */
[----:B--2---:R-:W-:Y:S02]  /*16960*/  SEL R6, R105, RZ, P0 ;  /* 0x000000ff69067207 */ /* 0x004fe40000000000 */
[----:B------:R-:W-:-:S13]  /*16970*/  LOP3.LUT P0, RZ, R0, 0x100000, RZ, 0xc0, !PT ;  /* 0x0010000000ff7812 */ /* 0x000fda000780c0ff */
[----:B------:R0:W2:Y:S02]  /*16980*/  @P0 LDG.E.EL R7, desc[UR4][R10.64+-0x104] ;  /* 0xfffefc040a070981 */ /* 0x0000a4000c2e1900 */
[----:B0-----:R-:W-:Y:S02]  /*16990*/  CS2R R10, SRZ ;  /* 0x00000000000a7805 */ /* 0x001fe4000001ff00 */
[----:B--2---:R-:W-:Y:S02]  /*169a0*/  SEL R7, R7, RZ, P0 ;  /* 0x000000ff07077207 */ /* 0x004fe40000000000 */
[----:B------:R-:W-:-:S13]  /*169b0*/  LOP3.LUT P0, RZ, R0, 0x80000, RZ, 0xc0, !PT ;  /* 0x0008000000ff7812 */ /* 0x000fda000780c0ff */
[----:B------:R-:W2:Y:S02]  /*169c0*/  @P0 LDG.E.EL R10, desc[UR4][R12.64+-0x104] ;  /* 0xfffefc040c0a0981 */ /* 0x000ea4000c2e1900 */
[----:B--2---:R-:W-:Y:S02]  /*169d0*/  SEL R10, R10, RZ, P0 ;  /* 0x000000ff0a0a7207 */ /* 0x004fe40000000000 */
[----:B------:R-:W-:-:S13]  /*169e0*/  LOP3.LUT P0, RZ, R0, 0x40000, RZ, 0xc0, !PT ;  /* 0x0004000000ff7812 */ /* 0x000fda000780c0ff */
[----:B------:R-:W2:Y:S01]  /*169f0*/  @P0 LDG.E.EL R11, desc[UR4][R20.64+-0x104] ;  /* 0xfffefc04140b0981 */ /* 0x000ea2000c2e1900 */
[----:B------:R-:W-:Y:S02]  /*16a00*/  CS2R R12, SRZ ;  /* 0x00000000000c7805 */ /* 0x000fe4000001ff00 */
[----:B------:R-:W-:Y:S01]  /*16a10*/  FSETP.GT.AND P1, PT, R4, 8.50705917302346158658e+37, PT ;  /* 0x7e8000000400780b */ /* 0x000fe20003f24000 */
[----:B------:R-:W-:-:S03]  /*16a20*/  FADD R104, R104, 1 ;  /* 0x3f80000068687421 */ /* 0x000fc60000000000 */
[----:B------:R-:W-:Y:S02]  /*16a30*/  FSEL R211, R210, 1, P1 ;  /* 0x3f800000d2d37808 */ /* 0x000fe40000800000 */
[----:B--2---:R-:W-:Y:S02]  /*16a40*/  SEL R11, R11, RZ, P0 ;  /* 0x000000ff0b0b7207 */ /* 0x004fe40000000000 */
[----:B------:R-:W-:-:S13]  /*16a50*/  LOP3.LUT P0, RZ, R0, 0x20000, RZ, 0xc0, !PT ;  /* 0x0002000000ff7812 */ /* 0x000fda000780c0ff */
[----:B------:R-:W2:Y:S01]  /*16a60*/  @P0 LDG.E.EL R12, desc[UR4][R168.64+-0x104] ;  /* 0xfffefc04a80c0981 */ /* 0x000ea2000c2e1900 */
[----:B------:R-:W-:Y:S01]  /*16a70*/  @P1 FMUL R4, R4, 0.25 ;  /* 0x3e80000004041820 */ /* 0x000fe20000400000 */
[----:B------:R-:W-:-:S04]  /*16a80*/  FSETP.GT.AND P1, PT, R104, 8.50705917302346158658e+37, PT ;  /* 0x7e8000006800780b */ /* 0x000fc80003f24000 */
[----:B------:R-:W-:Y:S02]  /*16a90*/  FSEL R210, R210, 1, P1 ;  /* 0x3f800000d2d27808 */ /* 0x000fe40000800000 */
[----:B------:R-:W-:Y:S01]  /*16aa0*/  CS2R R20, SRZ ;  /* 0x0000000000147805 */ /* 0x000fe2000001ff00 */
[----:B------:R-:W-:Y:S05]  /*16ab0*/  I2F.S64 R106, R44 ;  /* 0x0000002c006a7312 */ /* 0x000fea0000301400 */
[----:B------:R0:W4:Y:S01]  /*16ac0*/  @P5 LDG.E.EL R20, desc[UR4][R182.64+-0x104] ;  /* 0xfffefc04b6145981 */ /* 0x000122000c2e1900 */
[----:B------:R-:W-:Y:S01]  /*16ad0*/  @P1 FMUL R104, R104, 0.25 ;  /* 0x3e80000068681820 */ /* 0x000fe20000400000 */
[----:B------:R-:W-:Y:S01]  /*16ae0*/  LOP3.LUT P1, RZ, R0, 0x10, RZ, 0xc0, !PT ;  /* 0x0000001000ff7812 */ /* 0x000fe2000782c0ff */
[----:B------:R-:W-:Y:S08]  /*16af0*/  I2F.S64 R45, R48 ;  /* 0x00000030002d7312 */ /* 0x000ff00000301400 */
[----:B------:R-:W-:Y:S04]  /*16b00*/  I2F.S64 R105, R98 ;  /* 0x0000006200697312 */ /* 0x000fe80000301400 */
[----:B------:R5:W4:Y:S04]  /*16b10*/  @P1 LDG.E.EL R21, desc[UR4][R180.64+-0x104] ;  /* 0xfffefc04b4151981 */ /* 0x000b28000c2e1900 */
[----:B------:R3:W-:Y:S01]  /*16b20*/  I2F.S64 R48, R134 ;  /* 0x0000008600307312 */ /* 0x0007e20000301400 */
[----:B0-----:R-:W-:-:S07]  /*16b30*/  IMAD.MOV.U32 R182, RZ, RZ, R86 ;  /* 0x000000ffffb67224 */ /* 0x001fce00078e0056 */
[----:B------:R-:W-:Y:S01]  /*16b40*/  I2F.S64 R99, R40 ;  /* 0x0000002800637312 */ /* 0x000fe20000301400 */
[----:B---3--:R-:W-:Y:S02]  /*16b50*/  IMAD.MOV.U32 R134, RZ, RZ, R80 ;  /* 0x000000ffff867224 */ /* 0x008fe400078e0050 */
[----:B------:R-:W-:Y:S02]  /*16b60*/  IMAD.MOV.U32 R135, RZ, RZ, R81 ;  /* 0x000000ffff877224 */ /* 0x000fe400078e0051 */
[----:B------:R-:W3:Y:S03]  /*16b70*/  LDL.LU.64 R80, [R1+0x1d0] ;  /* 0x0001d00001507983 */ /* 0x000ee60000300a00 */
[----:B------:R-:W-:Y:S01]  /*16b80*/  I2F.S64 R40, R24 ;  /* 0x0000001800287312 */ /* 0x000fe20000301400 */
[----:B-----5:R-:W-:Y:S01]  /*16b90*/  IMAD.MOV.U32 R180, RZ, RZ, R70 ;  /* 0x000000ffffb47224 */ /* 0x020fe200078e0046 */
[----:B------:R-:W5:Y:S01]  /*16ba0*/  LDL.LU.64 R168, [R1+0x190] ;  /* 0x0001900001a87983 */ /* 0x000f620000300a00 */
[----:B------:R-:W-:-:S05]  /*16bb0*/  IMAD.MOV.U32 R181, RZ, RZ, R71 ;  /* 0x000000ffffb57224 */ /* 0x000fca00078e0047 */
[----:B------:R0:W-:Y:S01]  /*16bc0*/  I2F.S64 R25, R150 ;  /* 0x0000009600197312 */ /* 0x0001e20000301400 */
[----:B------:R-:W-:-:S07]  /*16bd0*/  IMAD.MOV.U32 R183, RZ, RZ, R87 ;  /* 0x000000ffffb77224 */ /* 0x000fce00078e0057 */
[----:B------:R-:W-:Y:S01]  /*16be0*/  I2F.S64 R98, R52 ;  /* 0x0000003400627312 */ /* 0x000fe20000301400 */
[----:B0-----:R-:W3:Y:S04]  /*16bf0*/  LDL.LU.64 R150, [R1+0x1f0] ;  /* 0x0001f00001967983 */ /* 0x001ee80000300a00 */
[----:B------:R-:W3:Y:S03]  /*16c00*/  LDL.LU.64 R70, [R1+0x188] ;  /* 0x0001880001467983 */ /* 0x000ee60000300a00 */
[----:B------:R-:W-:Y:S08]  /*16c10*/  I2F.S64 R24, R18 ;  /* 0x0000001200187312 */ /* 0x000ff00000301400 */
[----:B------:R-:W-:Y:S08]  /*16c20*/  I2F.S64 R52, R122 ;  /* 0x0000007a00347312 */ /* 0x000ff00000301400 */
[----:B------:R0:W1:Y:S08]  /*16c30*/  I2F.S64 R18, R146 ;  /* 0x0000009200127312 */ /* 0x0000700000301400 */
[----:B------:R-:W-:Y:S01]  /*16c40*/  I2F.S64 R44, R130 ;  /* 0x00000082002c7312 */ /* 0x000fe20000301400 */
[----:B0-----:R-:W3:Y:S07]  /*16c50*/  LDL.LU.64 R146, [R1+0x1e8] ;  /* 0x0001e80001927983 */ /* 0x001eee0000300a00 */
[----:B------:R0:W-:Y:S08]  /*16c60*/  I2F.S64 R122, R166 ;  /* 0x000000a6007a7312 */ /* 0x0001f00000301400 */
[----:B------:R1:W-:Y:S01]  /*16c70*/  I2F.S64 R130, R142 ;  /* 0x0000008e00827312 */ /* 0x0003e20000301400 */
[----:B0-----:R-:W3:Y:S07]  /*16c80*/  LDL.LU.64 R166, [R1+0x1b8] ;  /* 0x0001b80001a67983 */ /* 0x001eee0000300a00 */
[----:B------:R-:W-:Y:S01]  /*16c90*/  I2F.S64 R49, R32 ;  /* 0x0000002000317312 */ /* 0x000fe20000301400 */
[----:B-1----:R-:W5:Y:S04]  /*16ca0*/  LDL.LU.64 R142, [R1+0x200] ;  /* 0x00020000018e7983 */ /* 0x002f680000300a00 */
[----:B------:R-:W5:Y:S03]  /*16cb0*/  LDL.LU.64 R86, [R1+0x1b0] ;  /* 0x0001b00001567983 */ /* 0x000f660000300a00 */
[----:B------:R-:W-:Y:S01]  /*16cc0*/  I2F.S64 R32, R186 ;  /* 0x000000ba00207312 */ /* 0x000fe20000301400 */
[----:B------:R-:W5:Y:S07]  /*16cd0*/  LDL.LU.64 R108, [R1+0x1f8] ;  /* 0x0001f800016c7983 */ /* 0x000f6e0000300a00 */
[----:B------:R0:W-:Y:S08]  /*16ce0*/  I2F.S64 R186, R68 ;  /* 0x0000004400ba7312 */ /* 0x0001f00000301400 */
[----:B------:R1:W-:Y:S01]  /*16cf0*/  I2F.S64 R53, R28 ;  /* 0x0000001c00357312 */ /* 0x0003e20000301400 */
[----:B0-----:R-:W5:Y:S04]  /*16d00*/  LDL.LU.64 R68, [R1+0x260] ;  /* 0x0002600001447983 */ /* 0x001f680000300a00 */
[----:B------:R-:W5:Y:S04]  /*16d10*/  LDL.LU.64 R84, [R1+0x288] ;  /* 0x0002880001547983 */ /* 0x000f680000300a00 */
[----:B-1----:R-:W5:Y:S01]  /*16d20*/  LDL.LU.64 R28, [R1+0x248] ;  /* 0x00024800011c7983 */ /* 0x002f620000300a00 */
[----:B------:R0:W-:Y:S03]  /*16d30*/  I2F.S64 R33, R204 ;  /* 0x000000cc00217312 */ /* 0x0001e60000301400 */
[----:B------:R-:W5:Y:S04]  /*16d40*/  LDL.LU.64 R90, [R1+0x2a0] ;  /* 0x0002a000015a7983 */ /* 0x000f680000300a00 */
[----:B------:R-:W5:Y:S04]  /*16d50*/  LDL.LU.64 R94, [R1+0x280] ;  /* 0x00028000015e7983 */ /* 0x000f680000300a00 */
[----:B------:R-:W5:Y:S01]  /*16d60*/  LDL.LU.64 R92, [R1+0x2b0] ;  /* 0x0002b000015c7983 */ /* 0x000f620000300a00 */
[----:B--2---:R-:W-:-:S02]  /*16d70*/  SEL R12, R12, RZ, P0 ;  /* 0x000000ff0c0c7207 */ /* 0x004fc40000000000 */
[----:B------:R-:W-:-:S13]  /*16d80*/  LOP3.LUT P0, RZ, R0, 0x10000, RZ, 0xc0, !PT ;  /* 0x0001000000ff7812 */ /* 0x000fda000780c0ff */
[----:B------:R1:W2:Y:S04]  /*16d90*/  @P0 LDG.E.EL R13, desc[UR4][R170.64+-0x104] ;  /* 0xfffefc04aa0d0981 */ /* 0x0002a8000c2e1900 */
[----:B------:R-:W1:Y:S04]  /*16da0*/  LDL.LU.64 R170, [R1+0x278] ;  /* 0x0002780001aa7983 */ /* 0x000e680000300a00 */
[----:B0-----:R-:W2:Y:S04]  /*16db0*/  LDL.LU.64 R204, [R1+0x2b8] ;  /* 0x0002b80001cc7983 */ /* 0x001ea80000300a00 */
[----:B------:R-:W2:Y:S04]  /*16dc0*/  LDL.LU.64 R112, [R1+0x258] ;  /* 0x0002580001707983 */ /* 0x000ea80000300a00 */
[----:B------:R-:W2:Y:S04]  /*16dd0*/  LDL.LU.64 R110, [R1+0x290] ;  /* 0x00029000016e7983 */ /* 0x000ea80000300a00 */
[----:B------:R-:W2:Y:S04]  /*16de0*/  LDL.LU.64 R114, [R1+0x250] ;  /* 0x0002500001727983 */ /* 0x000ea80000300a00 */
[----:B------:R-:W2:Y:S04]  /*16df0*/  LDL.LU.64 R248, [R1+0x298] ;  /* 0x0002980001f87983 */ /* 0x000ea80000300a00 */
[----:B------:R-:W2:Y:S04]  /*16e00*/  LDL.LU.64 R250, [R1+0x268] ;  /* 0x0002680001fa7983 */ /* 0x000ea80000300a00 */
[----:B------:R-:W2:Y:S04]  /*16e10*/  LDL.LU.64 R238, [R1+0x2a8] ;  /* 0x0002a80001ee7983 */ /* 0x000ea80000300a00 */
[----:B------:R-:W2:Y:S04]  /*16e20*/  LDL.LU.64 R244, [R1+0x270] ;  /* 0x0002700001f47983 */ /* 0x000ea80000300a00 */
[----:B------:R-:W2:Y:S01]  /*16e30*/  LDL.LU.64 R246, [R1+0x2c0] ;  /* 0x0002c00001f67983 */ /* 0x000ea20000300a00 */
[----:B------:R-:W-:Y:S08]  /*16e40*/  I2F.S64 R178, R178 ;  /* 0x000000b200b27312 */ /* 0x000ff00000301400 */
[----:B------:R0:W-:Y:S08]  /*16e50*/  I2F.S64 R19, R66 ;  /* 0x0000004200137312 */ /* 0x0001f00000301400 */
[----:B------:R-:W-:Y:S01]  /*16e60*/  I2F.S64 R174, R174 ;  /* 0x000000ae00ae7312 */ /* 0x000fe20000301400 */
[----:B0-----:R-:W2:Y:S07]  /*16e70*/  LDL.LU.64 R66, [R1+0x380] ;  /* 0x0003800001427983 */ /* 0x001eae0000300a00 */
[----:B----4-:R0:W-:Y:S08]  /*16e80*/  I2F.S64 R179, R82 ;  /* 0x0000005200b37312 */ /* 0x0101f00000301400 */
[----:B------:R-:W-:Y:S01]  /*16e90*/  I2F.S64 R138, R138 ;  /* 0x0000008a008a7312 */ /* 0x000fe20000301400 */
[----:B0-----:R-:W4:Y:S07]  /*16ea0*/  LDL.LU.64 R82, [R1+0x378] ;  /* 0x0003780001527983 */ /* 0x001f2e0000300a00 */
[----:B------:R0:W-:Y:S08]  /*16eb0*/  I2F.S64 R175, R64 ;  /* 0x0000004000af7312 */ /* 0x0001f00000301400 */
[----:B------:R-:W-:Y:S01]  /*16ec0*/  I2F.S64 R156, R156 ;  /* 0x0000009c009c7312 */ /* 0x000fe20000301400 */
[----:B0-----:R-:W4:Y:S07]  /*16ed0*/  LDL.LU.64 R64, [R1+0x370] ;  /* 0x0003700001407983 */ /* 0x001f2e0000300a00 */
[----:B---3--:R0:W-:Y:S08]  /*16ee0*/  I2F.S64 R139, R80 ;  /* 0x00000050008b7312 */ /* 0x0081f00000301400 */
[----:B------:R-:W-:Y:S01]  /*16ef0*/  I2F.S64 R126, R126 ;  /* 0x0000007e007e7312 */ /* 0x000fe20000301400 */
[----:B0-----:R-:W3:Y:S07]  /*16f00*/  LDL.LU.64 R80, [R1+0x368] ;  /* 0x0003680001507983 */ /* 0x001eee0000300a00 */
[----:B------:R0:W-:Y:S08]  /*16f10*/  I2F.S64 R157, R70 ;  /* 0x00000046009d7312 */ /* 0x0001f00000301400 */
[----:B------:R-:W-:Y:S01]  /*16f20*/  I2F.S64 R182, R182 ;  /* 0x000000b600b67312 */ /* 0x000fe20000301400 */
[----:B0-----:R-:W3:Y:S07]  /*16f30*/  LDL.LU.64 R70, [R1+0x360] ;  /* 0x0003600001467983 */ /* 0x001eee0000300a00 */
[----:B-----5:R0:W-:Y:S08]  /*16f40*/  I2F.S64 R127, R86 ;  /* 0x00000056007f7312 */ /* 0x0201f00000301400 */
[----:B------:R5:W-:Y:S01]  /*16f50*/  I2F.S64 R183, R68 ;  /* 0x0000004400b77312 */ /* 0x000be20000301400 */
[----:B0-----:R-:W3:Y:S07]  /*16f60*/  LDL.LU.64 R86, [R1+0x358] ;  /* 0x0003580001567983 */ /* 0x001eee0000300a00 */
[----:B------:R-:W-:Y:S01]  /*16f70*/  I2F.S64 R181, R180 ;  /* 0x000000b400b57312 */ /* 0x000fe20000301400 */
[----:B-----5:R-:W5:Y:S07]  /*16f80*/  LDL.LU.64 R68, [R1+0x350] ;  /* 0x0003500001447983 */ /* 0x020f6e0000300a00 */
[----:B------:R0:W1:Y:S08]  /*16f90*/  I2F.S64 R41, R84 ;  /* 0x0000005400297312 */ /* 0x0000700000301400 */
[----:B------:R-:W-:Y:S01]  /*16fa0*/  I2F.S64 R29, R28 ;  /* 0x0000001c001d7312 */ /* 0x000fe20000301400 */
[----:B0-----:R-:W3:Y:S07]  /*16fb0*/  LDL.LU.64 R84, [R1+0x348] ;  /* 0x0003480001547983 */ /* 0x001eee0000300a00 */
[----:B------:R0:W-:Y:S08]  /*16fc0*/  I2F.S64 R180, R90 ;  /* 0x0000005a00b47312 */ /* 0x0001f00000301400 */
[----:B------:R-:W-:Y:S01]  /*16fd0*/  I2F.S64 R134, R134 ;  /* 0x0000008600867312 */ /* 0x000fe20000301400 */
[----:B0-----:R-:W3:Y:S07]  /*16fe0*/  LDL.LU.64 R90, [R1+0x340] ;  /* 0x00034000015a7983 */ /* 0x001eee0000300a00 */
[----:B------:R0:W-:Y:S08]  /*16ff0*/  I2F.S64 R28, R94 ;  /* 0x0000005e001c7312 */ /* 0x0001f00000301400 */
[----:B------:R-:W-:Y:S01]  /*17000*/  I2F.S64 R169, R168 ;  /* 0x000000a800a97312 */ /* 0x000fe20000301400 */
[----:B0-----:R-:W3:Y:S07]  /*17010*/  LDL.LU.64 R94, [R1+0x338] ;  /* 0x00033800015e7983 */ /* 0x001eee0000300a00 */
[----:B------:R0:W-:Y:S02]  /*17020*/  I2F.S64 R135, R92 ;  /* 0x0000005c00877312 */ /* 0x0001e40000301400 */
[----:B0-----:R-:W3:Y:S06]  /*17030*/  LDL.LU.64 R92, [R1+0x330] ;  /* 0x00033000015c7983 */ /* 0x001eec0000300a00 */
[----:B--2---:R0:W-:Y:S02]  /*17040*/  I2F.S64 R168, R250 ;  /* 0x000000fa00a87312 */ /* 0x0041e40000301400 */
[----:B0-----:R-:W2:Y:S06]  /*17050*/  LDL.LU.64 R250, [R1+0x70] ;  /* 0x0000700001fa7983 */ /* 0x001eac0000300a00 */
[----:B-1----:R-:W-:Y:S08]  /*17060*/  I2F.S64 R171, R170 ;  /* 0x000000aa00ab7312 */ /* 0x002ff00000301400 */
[----:B------:R-:W-:Y:S08]  /*17070*/  I2F.S64 R142, R142 ;  /* 0x0000008e008e7312 */ /* 0x000ff00000301400 */
[----:B------:R0:W-:Y:S08]  /*17080*/  I2F.S64 R170, R204 ;  /* 0x000000cc00aa7312 */ /* 0x0001f00000301400 */
[----:B------:R1:W-:Y:S01]  /*17090*/  I2F.S64 R143, R238 ;  /* 0x000000ee008f7312 */ /* 0x0003e20000301400 */
[----:B0-----:R-:W3:Y:S07]  /*170a0*/  LDL.LU.64 R204, [R1+0x100] ;  /* 0x0001000001cc7983 */ /* 0x001eee0000300a00 */
[----:B------:R-:W-:Y:S01]  /*170b0*/  I2F.S64 R167, R166 ;  /* 0x000000a600a77312 */ /* 0x000fe20000301400 */
[----:B-1----:R-:W3:Y:S07]  /*170c0*/  LDL.LU.64 R238, [R1+0x130] ;  /* 0x0001300001ee7983 */ /* 0x002eee0000300a00 */
[----:B------:R0:W-:Y:S08]  /*170d0*/  I2F.S64 R123, R244 ;  /* 0x000000f4007b7312 */ /* 0x0001f00000301400 */
[----:B------:R1:W-:Y:S01]  /*170e0*/  I2F.S64 R166, R248 ;  /* 0x000000f800a67312 */ /* 0x0003e20000301400 */
[----:B0-----:R-:W3:Y:S07]  /*170f0*/  LDL.LU R244, [R1+0x1c] ;  /* 0x00001c0001f47983 */ /* 0x001eee0000300800 */
[----:B------:R0:W-:Y:S01]  /*17100*/  I2F.S64 R107, R246 ;  /* 0x000000f6006b7312 */ /* 0x0001e20000301400 */
[----:B-1----:R-:W4:Y:S07]  /*17110*/  LDL.LU R249, [R1+0x30] ;  /* 0x0000300001f97983 */ /* 0x002f2e0000300800 */
[----:B------:R-:W-:Y:S01]  /*17120*/  I2F.S64 R96, R96 ;  /* 0x0000006000607312 */ /* 0x000fe20000301400 */
[----:B0-----:R-:W4:Y:S07]  /*17130*/  LDL.LU R247, [R1+0x38] ;  /* 0x0000380001f77983 */ /* 0x001f2e0000300800 */
[----:B------:R-:W-:Y:S08]  /*17140*/  I2F.S64 R108, R108 ;  /* 0x0000006c006c7312 */ /* 0x000ff00000301400 */
[----:B------:R0:W-:Y:S08]  /*17150*/  I2F.S64 R97, R46 ;  /* 0x0000002e00617312 */ /* 0x0001f00000301400 */
[----:B------:R-:W-:Y:S01]  /*17160*/  I2F.S64 R131, R110 ;  /* 0x0000006e00837312 */ /* 0x000fe20000301400 */
[----:B0-----:R-:W4:Y:S07]  /*17170*/  LDL.LU.64 R46, [R1+0xf0] ;  /* 0x0000f000012e7983 */ /* 0x001f2e0000300a00 */
        /* <DEDUP_REMOVED lines=13> */
[----:B------:R1:W-:Y:S01]  /*17250*/  I2F.S64 R114, R34 ;  /* 0x0000002200727312 */ /* 0x0003e20000301400 */
[----:B0-----:R-:W4:Y:S07]  /*17260*/  LDL.LU.64 R50, [R1+0xa0] ;  /* 0x0000a00001327983 */ /* 0x001f2e0000300a00 */
[----:B------:R-:W-:Y:S01]  /*17270*/  I2F.S64 R116, R116 ;  /* 0x0000007400747312 */ /* 0x000fe20000301400 */
[----:B-1----:R-:W4:Y:S07]  /*17280*/  LDL.LU.64 R34, [R1+0x80] ;  /* 0x0000800001227983 */ /* 0x002f2e0000300a00 */
[----:B------:R0:W-:Y:S08]  /*17290*/  I2F.S64 R115, R30 ;  /* 0x0000001e00737312 */ /* 0x0001f00000301400 */
[----:B------:R1:W-:Y:S01]  /*172a0*/  I2F.S64 R117, R38 ;  /* 0x0000002600757312 */ /* 0x0003e20000301400 */
[----:B0-----:R-:W4:Y:S04]  /*172b0*/  LDL.LU.64 R30, [R1+0x20] ;  /* 0x00002000011e7983 */ /* 0x001f280000300a00 */
[----:B-1----:R-:W4:Y:S03]  /*172c0*/  LDL.LU.64 R38, [R1+0x58] ;  /* 0x0000580001267983 */ /* 0x002f260000300a00 */
[----:B------:R-:W0:Y:S08]  /*172d0*/  I2F.S64 R118, R118 ;  /* 0x0000007600767312 */ /* 0x000e300000301400 */
[----:B------:R1:W-:Y:S02]  /*172e0*/  I2F.S64 R119, R36 ;  /* 0x0000002400777312 */ /* 0x0003e40000301400 */
[----:B-1----:R-:W4:Y:S06]  /*172f0*/  LDL.LU.64 R36, [R1+0x10] ;  /* 0x0000100001247983 */ /* 0x002f2c0000300a00 */
[----:B------:R-:W-:Y:S08]  /*17300*/  I2F.S64 R78, R78 ;  /* 0x0000004e004e7312 */ /* 0x000ff00000301400 */
[----:B-----5:R-:W-:Y:S08]  /*17310*/  I2F.S64 R79, R68 ;  /* 0x00000044004f7312 */ /* 0x020ff00000301400 */
[----:B--2---:R1:W-:Y:S02]  /*17320*/  I2F.S64 R68, R250 ;  /* 0x000000fa00447312 */ /* 0x0043e40000301400 */
[----:B-1----:R-:W2:Y:S04]  /*17330*/  LDL.LU R250, [R1+0x44] ;  /* 0x0000440001fa7983 */ /* 0x002ea80000300800 */
[----:B------:R-:W5:Y:S02]  /*17340*/  LDL.LU R246, [R1+0x4c] ;  /* 0x00004c0001f67983 */ /* 0x000f640000300800 */
[----:B------:R-:W1:Y:S02]  /*17350*/  I2F.S64 R196, R196 ;  /* 0x000000c400c47312 */ /* 0x000e640000301400 */
[----:B------:R-:W5:Y:S04]  /*17360*/  LDL.LU R252, [R1+0x60] ;  /* 0x0000600001fc7983 */ /* 0x000f680000300800 */
[----:B------:R-:W5:Y:S02]  /*17370*/  LDL.LU R245, [R1+0x68] ;  /* 0x0000680001f57983 */ /* 0x000f640000300800 */
[----:B------:R-:W-:Y:S08]  /*17380*/  I2F.S64 R128, R128 ;  /* 0x0000008000807312 */ /* 0x000ff00000301400 */
[----:B------:R-:W-:Y:S08]  /*17390*/  I2F.S64 R129, R152 ;  /* 0x0000009800817312 */ /* 0x000ff00000301400 */
[----:B------:R-:W-:Y:S08]  /*173a0*/  I2F.S64 R153, R74 ;  /* 0x0000004a00997312 */ /* 0x000ff00000301400 */
[----:B------:R-:W-:Y:S01]  /*173b0*/  I2F.S64 R75, R72 ;  /* 0x00000048004b7312 */ /* 0x000fe20000301400 */
[----:B---3--:R-:W-:-:S07]  /*173c0*/  FADD R187, -R18, R244 ;  /* 0x000000f412bb7221 */ /* 0x008fce0000000100 */
[----:B------:R-:W-:Y:S01]  /*173d0*/  I2F.S64 R76, R76 ;  /* 0x0000004c004c7312 */ /* 0x000fe20000301400 */
[----:B----4-:R-:W-:-:S07]  /*173e0*/  FADD R41, R41, -R249 ;  /* 0x800000f929297221 */ /* 0x010fce0000000000 */
[----:B------:R-:W-:Y:S08]  /*173f0*/  I2F.S64 R148, R148 ;  /* 0x0000009400947312 */ /* 0x000ff00000301400 */
[----:B------:R-:W-:Y:S08]  /*17400*/  I2F.S64 R73, R66 ;  /* 0x0000004200497312 */ /* 0x000ff00000301400 */
[----:B------:R-:W-:Y:S08]  /*17410*/  I2F.S64 R77, R70 ;  /* 0x00000046004d7312 */ /* 0x000ff00000301400 */
[----:B------:R3:W-:Y:S08]  /*17420*/  I2F.S64 R149, R188 ;  /* 0x000000bc00957312 */ /* 0x0007f00000301400 */
[----:B------:R-:W-:Y:S01]  /*17430*/  I2F.S64 R67, R90 ;  /* 0x0000005a00437312 */ /* 0x000fe20000301400 */
[----:B---3--:R-:W-:Y:S01]  /*17440*/  FADD R188, R105, -R244 ;  /* 0x800000f469bc7221 */ /* 0x008fe20000000000 */
[--C-:B------:R-:W-:Y:S01]  /*17450*/  FADD R25, -R25, R247.reuse ;  /* 0x000000f719197221 */ /* 0x100fe20000000100 */
[----:B------:R-:W-:-:S05]  /*17460*/  FADD R19, -R19, R247 ;  /* 0x000000f713137221 */ /* 0x000fca0000000100 */
[----:B------:R-:W-:Y:S08]  /*17470*/  I2F.S64 R74, R64 ;  /* 0x00000040004a7312 */ /* 0x000ff00000301400 */
[----:B------:R3:W-:Y:S02]  /*17480*/  I2F.S64 R90, R26 ;  /* 0x0000001a005a7312 */ /* 0x0007e40000301400 */
[----:B---3--:R-:W-:Y:S01]  /*17490*/  FADD R27, R106, -R249 ;  /* 0x800000f96a1b7221 */ /* 0x008fe20000000000 */
[----:B0-----:R-:W-:-:S05]  /*174a0*/  FADD R26, R118, -R247 ;  /* 0x800000f7761a7221 */ /* 0x001fca0000000000 */
[----:B------:R0:W-:Y:S02]  /*174b0*/  I2F.S64 R189, R22 ;  /* 0x0000001600bd7312 */ /* 0x0001e40000301400 */
[----:B0-----:R-:W-:-:S06]  /*174c0*/  FADD R22, -R182, R249 ;  /* 0x000000f9b6167221 */ /* 0x001fcc0000000100 */
[----:B------:R0:W-:Y:S02]  /*174d0*/  I2F.S64 R70, R34 ;  /* 0x0000002200467312 */ /* 0x0001e40000301400 */
[----:B0-----:R-:W-:-:S06]  /*174e0*/  FADD R34, -R186, R244 ;  /* 0x000000f4ba227221 */ /* 0x001fcc0000000100 */
[----:B------:R1:W-:Y:S08]  /*174f0*/  I2F.S64 R69, R30 ;  /* 0x0000001e00457312 */ /* 0x0003f00000301400 */
[----:B------:R0:W-:Y:S01]  /*17500*/  I2F.S64 R66, R38 ;  /* 0x0000002600427312 */ /* 0x0001e20000301400 */
[----:B-1----:R-:W-:Y:S01]  /*17510*/  FADD R31, -R196, R249 ;  /* 0x000000f9c41f7221 */ /* 0x002fe20000000100 */
[----:B0-----:R-:W-:-:S02]  /*17520*/  FADD R38, R183, -R244 ;  /* 0x800000f4b7267221 */ /* 0x001fc40000000000 */
[----:B------:R-:W3:Y:S04]  /*17530*/  LDL.LU R244, [R1+0x78] ;  /* 0x0000780001f47983 */ /* 0x000ee80000300800 */
[----:B------:R-:W4:Y:S01]  /*17540*/  LDL.LU R249, [R1+0xa8] ;  /* 0x0000a80001f97983 */ /* 0x000f220000300800 */
[----:B------:R0:W-:Y:S02]  /*17550*/  I2F.S64 R65, R36 ;  /* 0x0000002400417312 */ /* 0x0001e40000301400 */
[----:B0-----:R-:W-:Y:S02]  /*17560*/  FADD R37, R29, -R247 ;  /* 0x800000f71d257221 */ /* 0x001fe40000000000 */
[----:B------:R-:W4:Y:S01]  /*17570*/  LDL.LU R247, [R1+0xb4] ;  /* 0x0000b40001f77983 */ /* 0x000f220000300800 */
[--C-:B--2---:R-:W-:Y:S01]  /*17580*/  FADD R29, R99, -R250.reuse ;  /* 0x800000fa631d7221 */ /* 0x104fe20000000000 */
[--C-:B------:R-:W-:Y:S01]  /*17590*/  FADD R33, -R33, R250.reuse ;  /* 0x000000fa21217221 */ /* 0x100fe20000000100 */
[--C-:B------:R-:W-:Y:S01]  /*175a0*/  FADD R36, -R181, R250.reuse ;  /* 0x000000fab5247221 */ /* 0x100fe20000000100 */
[----:B------:R-:W-:Y:S01]  /*175b0*/  FADD R39, R180, -R250 ;  /* 0x800000fab4277221 */ /* 0x000fe20000000000 */
[--C-:B-----5:R-:W-:Y:S01]  /*175c0*/  FADD R18, R40, -R246.reuse ;  /* 0x800000f628127221 */ /* 0x120fe20000000000 */
[----:B------:R-:W2:Y:S01]  /*175d0*/  LDL.LU R250, [R1+0xc8] ;  /* 0x0000c80001fa7983 */ /* 0x000ea20000300800 */
[--C-:B------:R-:W-:Y:S01]  /*175e0*/  FADD R23, -R138, R246.reuse ;  /* 0x000000f68a177221 */ /* 0x100fe20000000100 */
[--C-:B------:R-:W-:Y:S01]  /*175f0*/  FADD R35, -R179, R246.reuse ;  /* 0x000000f6b3237221 */ /* 0x100fe20000000100 */
[----:B------:R-:W-:-:S02]  /*17600*/  FADD R40, R28, -R246 ;  /* 0x800000f61c287221 */ /* 0x000fc40000000000 */
[----:B------:R-:W5:Y:S01]  /*17610*/  LDL.LU R246, [R1+0xcc] ;  /* 0x0000cc0001f67983 */ /* 0x000f620000300800 */
[----:B------:R-:W0:Y:S01]  /*17620*/  I2F.S64 R190, R190 ;  /* 0x000000be00be7312 */ /* 0x000e220000301400 */
[--C-:B------:R-:W-:Y:S01]  /*17630*/  FADD R28, R98, -R252.reuse ;  /* 0x800000fc621c7221 */ /* 0x100fe20000000000 */
[--C-:B------:R-:W-:Y:S01]  /*17640*/  FADD R32, -R32, R252.reuse ;  /* 0x000000fc20207221 */ /* 0x100fe20000000100 */
[----:B------:R-:W-:-:S05]  /*17650*/  FADD R134, -R134, R252 ;  /* 0x000000fc86867221 */ /* 0x000fca0000000100 */
[----:B------:R-:W1:Y:S01]  /*17660*/  I2F.S64 R214, R214 ;  /* 0x000000d600d67312 */ /* 0x000e620000301400 */
[----:B------:R-:W-:Y:S01]  /*17670*/  FADD R135, R135, -R252 ;  /* 0x800000fc87877221 */ /* 0x000fe20000000000 */
[--C-:B------:R-:W-:Y:S01]  /*17680*/  FADD R30, R24, -R245.reuse ;  /* 0x800000f5181e7221 */ /* 0x100fe20000000000 */
[----:B------:R-:W5:Y:S01]  /*17690*/  LDL.LU R252, [R1+0xd8] ;  /* 0x0000d80001fc7983 */ /* 0x000f620000300800 */
[----:B------:R-:W-:-:S04]  /*176a0*/  FADD R24, -R130, R245 ;  /* 0x000000f582187221 */ /* 0x000fc80000000100 */
[----:B------:R-:W-:Y:S08]  /*176b0*/  I2F.S64 R120, R120 ;  /* 0x0000007800787312 */ /* 0x000ff00000301400 */
[----:B------:R0:W-:Y:S08]  /*176c0*/  I2F.S64 R121, R136 ;  /* 0x0000008800797312 */ /* 0x0001f00000301400 */
[----:B------:R-:W-:Y:S01]  /*176d0*/  I2F.S64 R86, R86 ;  /* 0x0000005600567312 */ /* 0x000fe20000301400 */
[--C-:B0-----:R-:W-:Y:S01]  /*176e0*/  FADD R136, -R175, R245.reuse ;  /* 0x000000f5af887221 */ /* 0x101fe20000000100 */
[----:B------:R-:W-:-:S02]  /*176f0*/  FADD R137, R171, -R245 ;  /* 0x800000f5ab897221 */ /* 0x000fc40000000000 */
[----:B------:R-:W5:Y:S04]  /*17700*/  LDL.LU R245, [R1+0xec] ;  /* 0x0000ec0001f57983 */ /* 0x000f680000300800 */
[----:B------:R-:W-:Y:S08]  /*17710*/  I2F.S64 R124, R124 ;  /* 0x0000007c007c7312 */ /* 0x000ff00000301400 */
[----:B------:R3:W-:Y:S08]  /*17720*/  I2F.S64 R87, R42 ;  /* 0x0000002a00577312 */ /* 0x0007f00000301400 */
[----:B------:R0:W-:Y:S08]  /*17730*/  I2F.S64 R125, R140 ;  /* 0x0000008c007d7312 */ /* 0x0001f00000301400 */
[----:B------:R-:W-:Y:S08]  /*17740*/  I2F.S64 R84, R84 ;  /* 0x0000005400547312 */ /* 0x000ff00000301400 */
[----:B------:R0:W-:Y:S08]  /*17750*/  I2F.S64 R85, R46 ;  /* 0x0000002e00557312 */ /* 0x0001f00000301400 */
[----:B------:R-:W0:Y:S08]  /*17760*/  I2F.S64 R222, R222 ;  /* 0x000000de00de7312 */ /* 0x000e300000301400 */
[----:B------:R-:W-:Y:S08]  /*17770*/  I2F.S64 R132, R132 ;  /* 0x0000008400847312 */ /* 0x000ff00000301400 */
[----:B------:R0:W-:Y:S08]  /*17780*/  I2F.S64 R133, R164 ;  /* 0x000000a400857312 */ /* 0x0001f00000301400 */
[----:B------:R5:W-:Y:S01]  /*17790*/  I2F.S64 R71, R50 ;  /* 0x0000003200477312 */ /* 0x000be20000301400 */
[--C-:B---3--:R-:W-:Y:S01]  /*177a0*/  FADD R42, R45, -R244.reuse ;  /* 0x800000f42d2a7221 */ /* 0x108fe20000000000 */
[--C-:B------:R-:W-:Y:S01]  /*177b0*/  FADD R43, -R190, R244.reuse ;  /* 0x000000f4be2b7221 */ /* 0x100fe20000000100 */
[--C-:B------:R-:W-:Y:S01]  /*177c0*/  FADD R139, -R139, R244.reuse ;  /* 0x000000f48b8b7221 */ /* 0x100fe20000000100 */
[----:B------:R-:W-:Y:S01]  /*177d0*/  FADD R138, R170, -R244 ;  /* 0x800000f4aa8a7221 */ /* 0x000fe20000000000 */
[--C-:B----4-:R-:W-:Y:S01]  /*177e0*/  FADD R44, R44, -R249.reuse ;  /* 0x800000f92c2c7221 */ /* 0x110fe20000000000 */
[----:B------:R-:W3:Y:S01]  /*177f0*/  LDL.LU R244, [R1+0x15c] ;  /* 0x00015c0001f47983 */ /* 0x000ee20000300800 */
[--C-:B------:R-:W-:Y:S01]  /*17800*/  FADD R45, -R174, R249.reuse ;  /* 0x000000f9ae2d7221 */ /* 0x100fe20000000100 */
[--C-:B0-----:R-:W-:Y:S01]  /*17810*/  FADD R140, -R169, R249.reuse ;  /* 0x000000f9a98c7221 */ /* 0x101fe20000000100 */
[----:B------:R-:W-:-:S02]  /*17820*/  FADD R141, R151, -R249 ;  /* 0x800000f9978d7221 */ /* 0x000fc40000000000 */
[----:B------:R-:W4:Y:S01]  /*17830*/  LDL.LU R249, [R1+0x164] ;  /* 0x0001640001f97983 */ /* 0x000f220000300800 */
[--C-:B------:R-:W-:Y:S01]  /*17840*/  FADD R46, R49, -R247.reuse ;  /* 0x800000f7312e7221 */ /* 0x100fe20000000000 */
[--C-:B-1----:R-:W-:Y:S01]  /*17850*/  FADD R47, -R214, R247.reuse ;  /* 0x000000f7d62f7221 */ /* 0x102fe20000000100 */
[--C-:B------:R-:W-:Y:S01]  /*17860*/  FADD R130, -R150, R247.reuse ;  /* 0x000000f796827221 */ /* 0x100fe20000000100 */
[----:B------:R-:W-:Y:S02]  /*17870*/  FADD R131, R131, -R247 ;  /* 0x800000f783837221 */ /* 0x000fe40000000000 */
[----:B------:R-:W4:Y:S01]  /*17880*/  LDL.LU R247, [R1+0xf8] ;  /* 0x0000f80001f77983 */ /* 0x000f220000300800 */
[--C-:B--2---:R-:W-:Y:S01]  /*17890*/  FADD R48, R48, -R250.reuse ;  /* 0x800000fa30307221 */ /* 0x104fe20000000000 */
[--C-:B------:R-:W-:Y:S01]  /*178a0*/  FADD R49, -R178, R250.reuse ;  /* 0x000000fab2317221 */ /* 0x100fe20000000100 */
[--C-:B------:R-:W-:Y:S01]  /*178b0*/  FADD R157, -R157, R250.reuse ;  /* 0x000000fa9d9d7221 */ /* 0x100fe20000000100 */
[----:B------:R-:W-:-:S02]  /*178c0*/  FADD R164, R147, -R250 ;  /* 0x800000fa93a47221 */ /* 0x000fc40000000000 */
[----:B------:R-:W2:Y:S01]  /*178d0*/  LDL.LU R250, [R1+0x108] ;  /* 0x0001080001fa7983 */ /* 0x000ea20000300800 */
[--C-:B-----5:R-:W-:Y:S01]  /*178e0*/  FADD R50, R53, -R246.reuse ;  /* 0x800000f635327221 */ /* 0x120fe20000000000 */
[--C-:B------:R-:W-:Y:S01]  /*178f0*/  FADD R51, -R222, R246.reuse ;  /* 0x000000f6de337221 */ /* 0x100fe20000000100 */
[--C-:B------:R-:W-:Y:S01]  /*17900*/  FADD R165, -R146, R246.reuse ;  /* 0x000000f692a57221 */ /* 0x100fe20000000100 */
[----:B------:R-:W-:Y:S02]  /*17910*/  FADD R166, R166, -R246 ;  /* 0x800000f6a6a67221 */ /* 0x000fe40000000000 */
[----:B------:R-:W5:Y:S01]  /*17920*/  LDL.LU R246, [R1+0x118] ;  /* 0x0001180001f67983 */ /* 0x000f620000300800 */
[----:B------:R-:W0:Y:S08]  /*17930*/  I2F.S64 R240, R240 ;  /* 0x000000f000f07312 */ /* 0x000e300000301400 */
[----:B------:R-:W1:Y:S08]  /*17940*/  I2F.S64 R208, R208 ;  /* 0x000000d000d07312 */ /* 0x000e700000301400 */
[----:B------:R-:W4:Y:S08]  /*17950*/  I2F.S64 R242, R242 ;  /* 0x000000f200f27312 */ /* 0x000f300000301400 */
[----:B------:R-:W0:Y:S01]  /*17960*/  I2F.S64 R228, R228 ;  /* 0x000000e400e47312 */ /* 0x000e220000301400 */
[--C-:B------:R-:W-:Y:S01]  /*17970*/  FADD R52, R52, -R252.reuse ;  /* 0x800000fc34347221 */ /* 0x100fe20000000000 */
[--C-:B------:R-:W-:Y:S01]  /*17980*/  FADD R53, -R156, R252.reuse ;  /* 0x000000fc9c357221 */ /* 0x100fe20000000100 */
[----:B------:R-:W-:-:S05]  /*17990*/  FADD R167, -R167, R252 ;  /* 0x000000fca7a77221 */ /* 0x000fca0000000100 */
[----:B------:R-:W-:Y:S01]  /*179a0*/  I2F.S64 R184, R184 ;  /* 0x000000b800b87312 */ /* 0x000fe20000301400 */
[----:B------:R-:W-:Y:S02]  /*179b0*/  FADD R168, R168, -R252 ;  /* 0x800000fca8a87221 */ /* 0x000fe40000000000 */
[----:B------:R-:W5:Y:S05]  /*179c0*/  LDL.LU R252, [R1+0x11c] ;  /* 0x00011c0001fc7983 */ /* 0x000f6a0000300800 */
[----:B------:R-:W0:Y:S08]  /*179d0*/  I2F.S64 R144, R144 ;  /* 0x0000009000907312 */ /* 0x000e300000301400 */
[----:B------:R-:W0:Y:S08]  /*179e0*/  I2F.S64 R185, R58 ;  /* 0x0000003a00b97312 */ /* 0x000e300000301400 */
[----:B------:R0:W-:Y:S08]  /*179f0*/  I2F.S64 R94, R94 ;  /* 0x0000005e005e7312 */ /* 0x0001f00000301400 */
[----:B------:R1:W-:Y:S01]  /*17a00*/  I2F.S64 R91, R54 ;  /* 0x00000036005b7312 */ /* 0x0003e20000301400 */
[----:B0-----:R-:W-:-:S07]  /*17a10*/  FADD R95, R143, -R245 ;  /* 0x800000f58f5f7221 */ /* 0x001fce0000000000 */
[----:B------:R0:W-:Y:S01]  /*17a20*/  I2F.S64 R92, R92 ;  /* 0x0000005c005c7312 */ /* 0x0001e20000301400 */
[--C-:B-1----:R-:W-:Y:S01]  /*17a30*/  FADD R54, R240, -R245.reuse ;  /* 0x800000f5f0367221 */ /* 0x102fe20000000000 */
[----:B------:R-:W-:-:S06]  /*17a40*/  FADD R55, -R208, R245 ;  /* 0x000000f5d0377221 */ /* 0x000fcc0000000100 */
[----:B------:R-:W-:Y:S01]  /*17a50*/  I2F.S64 R176, R176 ;  /* 0x000000b000b07312 */ /* 0x000fe20000301400 */
[----:B0-----:R-:W-:Y:S02]  /*17a60*/  FADD R93, -R142, R245 ;  /* 0x000000f58e5d7221 */ /* 0x001fe40000000100 */
[----:B------:R-:W5:Y:S05]  /*17a70*/  LDL.LU R245, [R1+0x120] ;  /* 0x0001200001f57983 */ /* 0x000f6a0000300800 */
[----:B------:R3:W-:Y:S08]  /*17a80*/  I2F.S64 R152, R56 ;  /* 0x0000003800987312 */ /* 0x0007f00000301400 */
[----:B------:R-:W-:Y:S08]  /*17a90*/  I2F.S64 R177, R62 ;  /* 0x0000003e00b17312 */ /* 0x000ff00000301400 */
[----:B------:R4:W-:Y:S08]  /*17aa0*/  I2F.S64 R72, R60 ;  /* 0x0000003c00487312 */ /* 0x0009f00000301400 */
[----:B------:R-:W0:Y:S01]  /*17ab0*/  I2F.S64 R194, R194 ;  /* 0x000000c200c27312 */ /* 0x000e220000301400 */
[--C-:B---3--:R-:W-:Y:S01]  /*17ac0*/  FADD R56, R126, -R244.reuse ;  /* 0x800000f47e387221 */ /* 0x108fe20000000000 */
[--C-:B------:R-:W-:Y:S01]  /*17ad0*/  FADD R57, -R122, R244.reuse ;  /* 0x000000f47a397221 */ /* 0x100fe20000000100 */
[--C-:B------:R-:W-:Y:S01]  /*17ae0*/  FADD R58, -R127, R244.reuse ;  /* 0x000000f47f3a7221 */ /* 0x100fe20000000100 */
[----:B------:R-:W-:-:S02]  /*17af0*/  FADD R59, R123, -R244 ;  /* 0x800000f47b3b7221 */ /* 0x000fc40000000000 */
[----:B------:R-:W3:Y:S01]  /*17b00*/  LDL.LU R244, [R1+0x124] ;  /* 0x0001240001f47983 */ /* 0x000ee20000300800 */
[--C-:B----4-:R-:W-:Y:S01]  /*17b10*/  FADD R60, R242, -R249.reuse ;  /* 0x800000f9f23c7221 */ /* 0x110fe20000000000 */
[--C-:B------:R-:W-:Y:S01]  /*17b20*/  FADD R61, -R228, R249.reuse ;  /* 0x000000f9e43d7221 */ /* 0x100fe20000000100 */
[--C-:B------:R-:W-:Y:S01]  /*17b30*/  FADD R62, -R108, R249.reuse ;  /* 0x000000f96c3e7221 */ /* 0x100fe20000000100 */
[----:B------:R-:W-:Y:S02]  /*17b40*/  FADD R63, R107, -R249 ;  /* 0x800000f96b3f7221 */ /* 0x000fe40000000000 */
[----:B------:R-:W4:Y:S01]  /*17b50*/  LDL.LU R249, [R1+0x128] ;  /* 0x0001280001f97983 */ /* 0x000f220000300800 */
[--C-:B------:R-:W-:Y:S01]  /*17b60*/  FADD R64, -R96, R247.reuse ;  /* 0x000000f760407221 */ /* 0x100fe20000000100 */
[--C-:B------:R-:W-:Y:S01]  /*17b70*/  FADD R142, R144, -R247.reuse ;  /* 0x800000f7908e7221 */ /* 0x100fe20000000000 */
[--C-:B------:R-:W-:Y:S01]  /*17b80*/  FADD R170, -R185, R247.reuse ;  /* 0x000000f7b9aa7221 */ /* 0x100fe20000000100 */
[----:B------:R-:W-:-:S02]  /*17b90*/  FADD R96, R65, -R247 ;  /* 0x800000f741607221 */ /* 0x000fc40000000000 */
[----:B------:R-:W4:Y:S01]  /*17ba0*/  LDL.LU R247, [R1+0x12c] ;  /* 0x00012c0001f77983 */ /* 0x000f220000300800 */
[--C-:B--2---:R-:W-:Y:S01]  /*17bb0*/  FADD R65, -R97, R250.reuse ;  /* 0x000000fa61417221 */ /* 0x104fe20000000100 */
[--C-:B0-----:R-:W-:Y:S01]  /*17bc0*/  FADD R143, R194, -R250.reuse ;  /* 0x800000fac28f7221 */ /* 0x101fe20000000000 */
[--C-:B------:R-:W-:Y:S01]  /*17bd0*/  FADD R171, -R153, R250.reuse ;  /* 0x000000fa99ab7221 */ /* 0x100fe20000000100 */
[----:B------:R-:W-:Y:S02]  /*17be0*/  FADD R97, R66, -R250 ;  /* 0x800000fa42617221 */ /* 0x000fe40000000000 */
[----:B------:R-:W2:Y:S01]  /*17bf0*/  LDL.LU R250, [R1+0x138] ;  /* 0x0001380001fa7983 */ /* 0x000ea20000300800 */
[--C-:B-----5:R-:W-:Y:S01]  /*17c00*/  FADD R66, -R116, R246.reuse ;  /* 0x000000f674427221 */ /* 0x120fe20000000100 */
[--C-:B------:R-:W-:Y:S01]  /*17c10*/  FADD R144, R148, -R246.reuse ;  /* 0x800000f694907221 */ /* 0x100fe20000000000 */
[--C-:B------:R-:W-:Y:S01]  /*17c20*/  FADD R174, -R152, R246.reuse ;  /* 0x000000f698ae7221 */ /* 0x100fe20000000100 */
[----:B------:R-:W-:-:S02]  /*17c30*/  FADD R98, R67, -R246 ;  /* 0x800000f643627221 */ /* 0x000fc40000000000 */
[----:B------:R-:W5:Y:S01]  /*17c40*/  LDL.LU R246, [R1+0x14c] ;  /* 0x00014c0001f67983 */ /* 0x000f620000300800 */
[----:B------:R-:W0:Y:S08]  /*17c50*/  I2F.S64 R145, R202 ;  /* 0x000000ca00917312 */ /* 0x000e300000301400 */
[----:B------:R-:W2:Y:S01]  /*17c60*/  I2F.S64 R172, R172 ;  /* 0x000000ac00ac7312 */ /* 0x000ea20000301400 */
[--C-:B------:R-:W-:Y:S01]  /*17c70*/  FADD R67, -R109, R252.reuse ;  /* 0x000000fc6d437221 */ /* 0x100fe20000000100 */
[--C-:B0-----:R-:W-:Y:S01]  /*17c80*/  FADD R145, R145, -R252.reuse ;  /* 0x800000fc91917221 */ /* 0x101fe20000000000 */
[--C-:B------:R-:W-:Y:S01]  /*17c90*/  FADD R175, -R75, R252.reuse ;  /* 0x000000fc4baf7221 */ /* 0x100fe20000000100 */
[----:B------:R-:W-:-:S02]  /*17ca0*/  FADD R99, R68, -R252 ;  /* 0x800000fc44637221 */ /* 0x000fc40000000000 */
[----:B------:R-:W5:Y:S02]  /*17cb0*/  LDL.LU R252, [R1+0x150] ;  /* 0x0001500001fc7983 */ /* 0x000f640000300800 */
[----:B------:R-:W0:Y:S08]  /*17cc0*/  I2F.S64 R212, R212 ;  /* 0x000000d400d47312 */ /* 0x000e300000301400 */
[----:B------:R-:W1:Y:S01]  /*17cd0*/  I2F.S64 R82, R82 ;  /* 0x0000005200527312 */ /* 0x000e620000301400 */
[--C-:B------:R-:W-:Y:S01]  /*17ce0*/  FADD R68, -R110, R245.reuse ;  /* 0x000000f56e447221 */ /* 0x100fe20000000100 */
[--C-:B------:R-:W-:Y:S01]  /*17cf0*/  FADD R146, R121, -R245.reuse ;  /* 0x800000f579927221 */ /* 0x100fe20000000000 */
[--C-:B------:R-:W-:Y:S01]  /*17d00*/  FADD R177, -R177, R245.reuse ;  /* 0x000000f5b1b17221 */ /* 0x100fe20000000100 */
[----:B------:R-:W-:-:S02]  /*17d10*/  FADD R105, R69, -R245 ;  /* 0x800000f545697221 */ /* 0x000fc40000000000 */
[----:B------:R-:W5:Y:S01]  /*17d20*/  LDL.LU R245, [R1+0x168] ;  /* 0x0001680001f57983 */ /* 0x000f620000300800 */
[--C-:B---3--:R-:W-:Y:S01]  /*17d30*/  FADD R69, -R111, R244.reuse ;  /* 0x000000f46f457221 */ /* 0x108fe20000000100 */
[--C-:B------:R-:W-:Y:S01]  /*17d40*/  FADD R147, R184, -R244.reuse ;  /* 0x800000f4b8937221 */ /* 0x100fe20000000000 */
[--C-:B------:R-:W-:Y:S01]  /*17d50*/  FADD R178, -R78, R244.reuse ;  /* 0x000000f44eb27221 */ /* 0x100fe20000000100 */
[----:B------:R-:W-:Y:S02]  /*17d60*/  FADD R106, R70, -R244 ;  /* 0x800000f4466a7221 */ /* 0x000fe40000000000 */
[----:B------:R-:W3:Y:S01]  /*17d70*/  LDL.LU R244, [R1+0x16c] ;  /* 0x00016c0001f47983 */ /* 0x000ee20000300800 */
[--C-:B----4-:R-:W-:Y:S01]  /*17d80*/  FADD R70, -R112, R249.reuse ;  /* 0x000000f970467221 */ /* 0x110fe20000000100 */
[--C-:B------:R-:W-:Y:S01]  /*17d90*/  FADD R148, R125, -R249.reuse ;  /* 0x800000f97d947221 */ /* 0x100fe20000000000 */
[--C-:B------:R-:W-:Y:S01]  /*17da0*/  FADD R179, -R72, R249.reuse ;  /* 0x000000f948b37221 */ /* 0x100fe20000000100 */
[----:B------:R-:W-:-:S02]  /*17db0*/  FADD R107, R71, -R249 ;  /* 0x800000f9476b7221 */ /* 0x000fc40000000000 */
[----:B------:R-:W4:Y:S01]  /*17dc0*/  LDL.LU R249, [R1+0x170] ;  /* 0x0001700001f97983 */ /* 0x000f220000300800 */
[--C-:B------:R-:W-:Y:S01]  /*17dd0*/  FADD R71, -R113, R247.reuse ;  /* 0x000000f771477221 */ /* 0x100fe20000000100 */
[--C-:B------:R-:W-:Y:S01]  /*17de0*/  FADD R149, R149, -R247.reuse ;  /* 0x800000f795957221 */ /* 0x100fe20000000000 */
[--C-:B------:R-:W-:Y:S01]  /*17df0*/  FADD R180, -R76, R247.reuse ;  /* 0x000000f74cb47221 */ /* 0x100fe20000000100 */
[----:B------:R-:W-:Y:S02]  /*17e00*/  FADD R189, R189, -R247 ;  /* 0x800000f7bdbd7221 */ /* 0x000fe40000000000 */
[----:B------:R-:W3:Y:S01]  /*17e10*/  LDL.LU R247, [R1+0x174] ;  /* 0x0001740001f77983 */ /* 0x000ee20000300800 */
[--C-:B--2---:R-:W-:Y:S01]  /*17e20*/  FADD R150, R172, -R250.reuse ;  /* 0x800000faac967221 */ /* 0x104fe20000000000 */
[----:B------:R-:W-:Y:S01]  /*17e30*/  FADD R172, -R73, R250 ;  /* 0x000000fa49ac7221 */ /* 0x000fe20000000100 */
[--C-:B-----5:R-:W-:Y:S01]  /*17e40*/  FADD R73, -R114, R246.reuse ;  /* 0x000000f672497221 */ /* 0x120fe20000000100 */
[--C-:B0-----:R-:W-:Y:S01]  /*17e50*/  FADD R151, R212, -R246.reuse ;  /* 0x800000f6d4977221 */ /* 0x101fe20000000000 */
[--C-:B-1----:R-:W-:Y:S01]  /*17e60*/  FADD R181, -R82, R246.reuse ;  /* 0x000000f652b57221 */ /* 0x102fe20000000100 */
[----:B------:R-:W-:-:S02]  /*17e70*/  FADD R91, R91, -R246 ;  /* 0x800000f65b5b7221 */ /* 0x000fc40000000000 */
[----:B------:R-:W2:Y:S01]  /*17e80*/  LDL.LU R246, [R1+0x178] ;  /* 0x0001780001f67983 */ /* 0x000ea20000300800 */
[----:B------:R-:W-:-:S06]  /*17e90*/  IMAD.MOV.U32 R173, RZ, RZ, RZ ;  /* 0x000000ffffad7224 */ /* 0x000fcc00078e00ff */
[----:B------:R-:W5:Y:S01]  /*17ea0*/  @P4 LDG.E.EL R173, desc[UR4][R198.64+-0x104] ;  /* 0xfffefc04c6ad4981 */ /* 0x000f62000c2e1900 */
[----:B------:R-:W0:Y:S08]  /*17eb0*/  I2F.S64 R80, R80 ;  /* 0x0000005000507312 */ /* 0x000e300000301400 */
[----:B------:R-:W1:Y:S08]  /*17ec0*/  I2F.S64 R206, R206 ;  /* 0x000000ce00ce7312 */ /* 0x000e700000301400 */
[----:B------:R-:W0:Y:S01]  /*17ed0*/  I2F.S64 R83, R204 ;  /* 0x000000cc00537312 */ /* 0x000e220000301400 */
[----:B------:R-:W0:Y:S07]  /*17ee0*/  S2R R108, SR_CgaCtaId ;  /* 0x00000000006c7919 */ /* 0x000e2e0000008800 */
[----:B------:R-:W0:Y:S02]  /*17ef0*/  MUFU.RCP R82, R100 ;  /* 0x0000006400527308 */ /* 0x000e240000001000 */
[----:B0-----:R-:W-:-:S06]  /*17f00*/  FADD R182, -R80, R245 ;  /* 0x000000f550b67221 */ /* 0x001fcc0000000100 */
[----:B------:R0:W-:Y:S08]  /*17f10*/  MUFU.RCP R80, R89 ;  /* 0x0000005900507308 */ /* 0x0001f00000001000 */
[----:B------:R0:W0:Y:S08]  /*17f20*/  I2F.S64 R81, R238 ;  /* 0x000000ee00517312 */ /* 0x0000300000301400 */
[----:B------:R-:W0:Y:S01]  /*17f30*/  I2F.S64 R226, R226 ;  /* 0x000000e200e27312 */ /* 0x000e220000301400 */
[--C-:B------:R-:W-:Y:S01]  /*17f40*/  FADD R152, R176, -R252.reuse ;  /* 0x800000fcb0987221 */ /* 0x100fe20000000000 */
[----:B------:R-:W-:Y:S01]  /*17f50*/  FADD R176, -R74, R252 ;  /* 0x000000fc4ab07221 */ /* 0x000fe20000000100 */
[----:B------:R-:W-:-:S05]  /*17f60*/  FADD R74, -R115, R245 ;  /* 0x000000f5734a7221 */ /* 0x000fca0000000100 */
[----:B------:R-:W-:Y:S08]  /*17f70*/  MUFU.RCP R114, R101 ;  /* 0x0000006500727308 */ /* 0x000ff00000001000 */
[----:B------:R-:W0:Y:S01]  /*17f80*/  MUFU.RCP R88, R88 ;  /* 0x0000005800587308 */ /* 0x000e220000001000 */
[--C-:B----4-:R-:W-:Y:S01]  /*17f90*/  FADD R76, -R117, R249.reuse ;  /* 0x000000f9754c7221 */ /* 0x110fe20000000100 */
[--C-:B-1----:R-:W-:Y:S01]  /*17fa0*/  FADD R206, R206, -R249.reuse ;  /* 0x800000f9cece7221 */ /* 0x102fe20000000000 */
[--C-:B------:R-:W-:Y:S01]  /*17fb0*/  FADD R86, -R86, R249.reuse ;  /* 0x000000f956567221 */ /* 0x100fe20000000100 */
[----:B0-----:R-:W-:Y:S01]  /*17fc0*/  FADD R89, R85, -R249 ;  /* 0x800000f955597221 */ /* 0x001fe20000000000 */
[--C-:B---3--:R-:W-:Y:S01]  /*17fd0*/  FADD R183, -R77, R244.reuse ;  /* 0x000000f44db77221 */ /* 0x108fe20000000100 */
[----:B------:R-:W0:Y:S01]  /*17fe0*/  S2R R249, SR_TID.X ;  /* 0x0000000000f97919 */ /* 0x000e220000002100 */
[--C-:B------:R-:W-:Y:S01]  /*17ff0*/  FADD R169, R133, -R247.reuse ;  /* 0x800000f785a97221 */ /* 0x100fe20000000000 */
[--C-:B------:R-:W-:Y:S01]  /*18000*/  FADD R77, -R124, R247.reuse ;  /* 0x000000f77c4d7221 */ /* 0x100fe20000000100 */
[--C-:B------:R-:W-:Y:S01]  /*18010*/  FADD R184, -R79, R247.reuse ;  /* 0x000000f74fb87221 */ /* 0x100fe20000000100 */
[----:B------:R-:W-:Y:S01]  /*18020*/  FADD R100, R83, -R247 ;  /* 0x800000f753647221 */ /* 0x000fe20000000000 */
[--C-:B------:R-:W-:Y:S01]  /*18030*/  FADD R186, R87, -R244.reuse ;  /* 0x800000f457ba7221 */ /* 0x100fe20000000000 */
[----:B------:R-:W1:Y:S01]  /*18040*/  S2R R247, SR_CTAID.Y ;  /* 0x0000000000f77919 */ /* 0x000e620000002600 */
[----:B------:R-:W-:Y:S01]  /*18050*/  MOV R87, 0x400 ;  /* 0x0000040000577802 */ /* 0x000fe20000000f00 */
[----:B------:R-:W-:Y:S01]  /*18060*/  FADD R75, -R120, R244 ;  /* 0x000000f4784b7221 */ /* 0x000fe20000000100 */
[----:B------:R-:W3:Y:S01]  /*18070*/  MUFU.RCP R78, R2 ;  /* 0x00000002004e7308 */ /* 0x000ee20000001000 */
[----:B------:R-:W-:Y:S01]  /*18080*/  FADD R72, -R128, R250 ;  /* 0x000000fa80487221 */ /* 0x000fe20000000100 */
[----:B------:R-:W-:-:S06]  /*18090*/  PRMT R110, R108, 0x654, R87 ;  /* 0x000006546c6e7816 */ /* 0x000fcc0000000057 */
[----:B------:R-:W4:Y:S01]  /*180a0*/  MUFU.RCP R17, R17 ;  /* 0x0000001100117308 */ /* 0x000f220000001000 */
[----:B------:R-:W-:-:S07]  /*180b0*/  FMUL R82, R82, R235 ;  /* 0x000000eb52527220 */ /* 0x000fce0000400000 */
[----:B------:R-:W-:Y:S01]  /*180c0*/  MUFU.RCP R16, R16 ;  /* 0x0000001000107308 */ /* 0x000fe20000001000 */
[--C-:B0-----:R-:W-:Y:S01]  /*180d0*/  SHF.R.U32.HI R109, RZ, 0x4, R249.reuse ;  /* 0x00000004ff6d7819 */ /* 0x101fe200000116f9 */
[----:B------:R-:W-:Y:S01]  /*180e0*/  IMAD.SHL.U32 R85, R249, 0x40, RZ ;  /* 0x00000040f9557824 */ /* 0x000fe200078e00ff */
[----:B------:R-:W-:-:S05]  /*180f0*/  SHF.R.U32.HI R112, RZ, 0x6, R249 ;  /* 0x00000006ff707819 */ /* 0x000fca00000116f9 */
[----:B------:R-:W-:Y:S01]  /*18100*/  MUFU.RCP R15, R15 ;  /* 0x0000000f000f7308 */ /* 0x000fe20000001000 */
[----:B------:R-:W-:Y:S02]  /*18110*/  LOP3.LUT R85, R85, 0xfc0, RZ, 0xc0, !PT ;  /* 0x00000fc055557812 */ /* 0x000fe400078ec0ff */
[----:B------:R-:W-:Y:S02]  /*18120*/  SEL R13, R13, RZ, P0 ;  /* 0x000000ff0d0d7207 */ /* 0x000fe40000000000 */
[----:B------:R-:W-:Y:S02]  /*18130*/  SEL R20, R20, RZ, P5 ;  /* 0x000000ff14147207 */ /* 0x000fe40002800000 */
[----:B------:R-:W-:Y:S01]  /*18140*/  SEL R21, R21, RZ, P1 ;  /* 0x000000ff15157207 */ /* 0x000fe20000800000 */
[----:B------:R0:W-:Y:S01]  /*18150*/  MUFU.RCP R79, R9 ;  /* 0x00000009004f7308 */ /* 0x0001e20000001000 */
[----:B------:R-:W-:Y:S01]  /*18160*/  SGXT.U32 R112, R112, 0x2 ;  /* 0x000000027070781a */ /* 0x000fe20000000000 */
[----:B------:R-:W-:Y:S01]  /*18170*/  FADD R94, R94, -R250 ;  /* 0x800000fa5e5e7221 */ /* 0x000fe20000000000 */
[C---:B------:R-:W-:Y:S01]  /*18180*/  LOP3.LUT R111, R85.reuse, 0x20, RZ, 0xfc, !PT ;  /* 0x00000020556f7812 */ /* 0x040fe200078efcff */
[----:B------:R-:W-:Y:S01]  /*18190*/  FADD R92, R92, -R252 ;  /* 0x800000fc5c5c7221 */ /* 0x000fe20000000000 */
[C---:B------:R-:W-:Y:S01]  /*181a0*/  LOP3.LUT R113, R85.reuse, 0x30, RZ, 0xfc, !PT ;  /* 0x0000003055717812 */ /* 0x040fe200078efcff */
[----:B------:R-:W-:Y:S01]  /*181b0*/  FADD R90, R90, -R245 ;  /* 0x800000f55a5a7221 */ /* 0x000fe20000000000 */
[----:B------:R-:W-:Y:S01]  /*181c0*/  LEA.HI R87, R85, R110, RZ, 0x1e ;  /* 0x0000006e55577211 */ /* 0x000fe200078ff0ff */
[----:B------:R-:W-:Y:S01]  /*181d0*/  FADD R156, R129, -R244 ;  /* 0x800000f4819c7221 */ /* 0x000fe20000000000 */
[----:B--2---:R-:W-:Y:S01]  /*181e0*/  FADD R185, -R84, R246 ;  /* 0x000000f654b97221 */ /* 0x004fe20000000100 */
[----:B------:R-:W-:Y:S01]  /*181f0*/  SGXT.U32 R84, R109, 0x4 ;  /* 0x000000046d54781a */ /* 0x000fe20000000000 */
[----:B------:R-:W2:Y:S01]  /*18200*/  I2F.S64 R220, R220 ;  /* 0x000000dc00dc7312 */ /* 0x000ea20000301400 */
[----:B------:R-:W5:Y:S02]  /*18210*/  LDL.LU R239, [R1+0x2ec] ;  /* 0x0002ec0001ef7983 */ /* 0x000f640000300800 */
[----:B-1----:R-:W-:-:S02]  /*18220*/  PRMT R108, R84, 0x6540, R247 ;  /* 0x00006540546c7816 */ /* 0x002fc400000000f7 */
[----:B------:R-:W1:Y:S01]  /*18230*/  S2R R247, SR_TID.X ;  /* 0x0000000000f77919 */ /* 0x000e620000002100 */
[--C-:B------:R-:W-:Y:S01]  /*18240*/  FADD R109, R81, -R246.reuse ;  /* 0x800000f6516d7221 */ /* 0x100fe20000000000 */
[----:B------:R-:W-:Y:S01]  /*18250*/  LOP3.LUT R81, R85, 0x10, RZ, 0xfc, !PT ;  /* 0x0000001055517812 */ /* 0x000fe200078efcff */
[--C-:B0-----:R-:W-:Y:S01]  /*18260*/  FADD R9, -R119, R246.reuse ;  /* 0x000000f677097221 */ /* 0x101fe20000000100 */
[----:B------:R-:W-:Y:S01]  /*18270*/  FADD R226, R226, -R246 ;  /* 0x800000f6e2e27221 */ /* 0x000fe20000000000 */
[----:B------:R-:W-:Y:S02]  /*18280*/  LOP3.LUT R84, R85, R112, RZ, 0xfc, !PT ;  /* 0x0000007055547212 */ /* 0x000fe400078efcff */
[-C--:B------:R-:W-:Y:S02]  /*18290*/  LEA.HI R111, R111, R110.reuse, RZ, 0x1e ;  /* 0x0000006e6f6f7211 */ /* 0x080fe400078ff0ff */
[-C--:B------:R-:W-:Y:S02]  /*182a0*/  LEA.HI R113, R113, R110.reuse, RZ, 0x1e ;  /* 0x0000006e71717211 */ /* 0x080fe400078ff0ff */
[----:B------:R-:W-:Y:S01]  /*182b0*/  LOP3.LUT R116, R249, 0xff, RZ, 0xc0, !PT ;  /* 0x000000fff9747812 */ /* 0x000fe200078ec0ff */
[----:B------:R-:W0:Y:S01]  /*182c0*/  MUFU.RCP R83, R14 ;  /* 0x0000000e00537308 */ /* 0x000e220000001000 */
[----:B------:R-:W-:Y:S01]  /*182d0*/  LEA.HI R81, R81, R110, RZ, 0x1e ;  /* 0x0000006e51517211 */ /* 0x000fe200078ff0ff */
[----:B------:R-:W-:-:S06]  /*182e0*/  IMAD R87, R84, 0x4, R87 ;  /* 0x0000000454577824 */ /* 0x000fcc00078e0257 */
[----:B------:R-:W0:Y:S01]  /*182f0*/  MUFU.RCP R117, R3 ;  /* 0x0000000300757308 */ /* 0x000e220000001000 */
[----:B------:R-:W-:Y:S02]  /*18300*/  IMAD R85, R84, 0x4, R81 ;  /* 0x0000000454557824 */ /* 0x000fe400078e0251 */
[----:B------:R-:W-:Y:S01]  /*18310*/  FADD R2, -R132, R252 ;  /* 0x000000fc84027221 */ /* 0x000fe20000000100 */
[----:B------:R-:W-:Y:S02]  /*18320*/  IMAD R81, R84, 0x4, R111 ;  /* 0x0000000454517824 */ /* 0x000fe400078e026f */
[----:B------:R-:W-:Y:S01]  /*18330*/  FMUL R88, R88, R237 ;  /* 0x000000ed58587220 */ /* 0x000fe20000400000 */
[----:B---3--:R-:W-:Y:S01]  /*18340*/  FMUL R78, R78, R236 ;  /* 0x000000ec4e4e7220 */ /* 0x008fe20000400000 */
[----:B------:R-:W-:Y:S01]  /*18350*/  FMUL R114, R114, R231 ;  /* 0x000000e772727220 */ /* 0x000fe20000400000 */
[----:B----4-:R-:W-:Y:S01]  /*18360*/  FMUL R17, R17, R230 ;  /* 0x000000e611117220 */ /* 0x010fe20000400000 */
[----:B------:R-:W-:-:S02]  /*18370*/  LOP3.LUT P0, RZ, R0, 0x8000, RZ, 0xc0, !PT ;  /* 0x0000800000ff7812 */ /* 0x000fc4000780c0ff */
[C---:B------:R-:W-:Y:S02]  /*18380*/  LOP3.LUT P1, RZ, R0.reuse, 0x8, RZ, 0xc0, !PT ;  /* 0x0000000800ff7812 */ /* 0x040fe4000782c0ff */
[----:B------:R-:W-:Y:S01]  /*18390*/  LOP3.LUT P5, RZ, R0, 0x4, RZ, 0xc0, !PT ;  /* 0x0000000400ff7812 */ /* 0x000fe200078ac0ff */
[----:B-1----:R-:W-:Y:S02]  /*183a0*/  IMAD.SHL.U32 R246, R247, 0x2, RZ ;  /* 0x00000002f7f67824 */ /* 0x002fe400078e00ff */
[----:B------:R-:W-:Y:S01]  /*183b0*/  FADD R186, R186, 1 ;  /* 0x3f800000baba7421 */ /* 0x000fe20000000000 */
[----:B------:R-:W-:Y:S02]  /*183c0*/  IMAD R84, R84, 0x4, R113 ;  /* 0x0000000454547824 */ /* 0x000fe400078e0271 */
[----:B------:R-:W-:Y:S01]  /*183d0*/  FADD R185, R185, 1 ;  /* 0x3f800000b9b97421 */ /* 0x000fe20000000000 */
[----:B------:R-:W-:Y:S01]  /*183e0*/  FADD R184, R184, 1 ;  /* 0x3f800000b8b87421 */ /* 0x000fe20000000000 */
[----:B------:R-:W-:Y:S01]  /*183f0*/  LOP3.LUT R115, R246, 0x1fe, RZ, 0xc0, !PT ;  /* 0x000001fef6737812 */ /* 0x000fe200078ec0ff */
[----:B------:R-:W3:Y:S01]  /*18400*/  LDL.LU R250, [R1+0x2e8] ;  /* 0x0002e80001fa7983 */ /* 0x000ee20000300800 */
[----:B------:R-:W-:-:S02]  /*18410*/  SHF.R.U32.HI R101, RZ, 0x2, R246 ;  /* 0x00000002ff657819 */ /* 0x000fc400000116f6 */
[----:B------:R-:W-:Y:S01]  /*18420*/  LOP3.LUT R113, R115, 0x600, RZ, 0xfc, !PT ;  /* 0x0000060073717812 */ /* 0x000fe200078efcff */
[----:B------:R1:W-:Y:S01]  /*18430*/  MUFU.RCP R14, R103 ;  /* 0x00000067000e7308 */ /* 0x0003e20000001000 */
[----:B------:R-:W-:Y:S02]  /*18440*/  LOP3.LUT R125, R101, 0x7c, RZ, 0xc0, !PT ;  /* 0x0000007c657d7812 */ /* 0x000fe400078ec0ff */
[----:B------:R-:W-:Y:S02]  /*18450*/  LOP3.LUT R123, R116, 0x100, RZ, 0xfc, !PT ;  /* 0x00000100747b7812 */ /* 0x000fe400078efcff */
[----:B------:R-:W-:Y:S01]  /*18460*/  SHF.R.U32.HI R119, RZ, 0x2, R249 ;  /* 0x00000002ff777819 */ /* 0x000fe200000116f9 */
[----:B0-----:R-:W-:Y:S01]  /*18470*/  FMUL R232, R83, R232 ;  /* 0x000000e853e87220 */ /* 0x001fe20000400000 */
[C---:B------:R-:W-:Y:S01]  /*18480*/  LOP3.LUT R122, R115.reuse, 0x200, RZ, 0xfc, !PT ;  /* 0x00000200737a7812 */ /* 0x040fe200078efcff */
[----:B------:R0:W-:Y:S01]  /*18490*/  STS [R87], R88 ;  /* 0x0000005857007388 */ /* 0x0001e20000000800 */
[----:B------:R-:W-:-:S02]  /*184a0*/  LOP3.LUT R121, R115, 0x400, RZ, 0xfc, !PT ;  /* 0x0000040073797812 */ /* 0x000fc400078efcff */
[----:B------:R-:W-:Y:S01]  /*184b0*/  LOP3.LUT R111, R115, 0x800, RZ, 0xfc, !PT ;  /* 0x00000800736f7812 */ /* 0x000fe200078efcff */
[----:B------:R-:W-:Y:S01]  /*184c0*/  FMUL R224, R117, R224 ;  /* 0x000000e075e07220 */ /* 0x000fe20000400000 */
[C---:B------:R-:W-:Y:S01]  /*184d0*/  LOP3.LUT R120, R115.reuse, 0xa00, RZ, 0xfc, !PT ;  /* 0x00000a0073787812 */ /* 0x040fe200078efcff */
[----:B------:R-:W4:Y:S01]  /*184e0*/  S2R R247, SR_CTAID.X ;  /* 0x0000000000f77919 */ /* 0x000f220000002500 */
[C---:B------:R-:W-:Y:S02]  /*184f0*/  LOP3.LUT R118, R115.reuse, 0xc00, RZ, 0xfc, !PT ;  /* 0x00000c0073767812 */ /* 0x040fe400078efcff */
[----:B------:R-:W-:Y:S01]  /*18500*/  LOP3.LUT R101, R115, 0xe00, RZ, 0xfc, !PT ;  /* 0x00000e0073657812 */ /* 0x000fe200078efcff */
[----:B------:R-:W-:Y:S01]  /*18510*/  IMAD.IADD R112, R110, 0x1, R125 ;  /* 0x000000016e707824 */ /* 0x000fe200078e027d */
[----:B------:R-:W-:Y:S01]  /*18520*/  SHF.R.U32.HI R113, RZ, 0x2, R113 ;  /* 0x00000002ff717819 */ /* 0x000fe20000011671 */
[----:B--2---:R-:W-:Y:S01]  /*18530*/  FADD R153, R220, -R245 ;  /* 0x800000f5dc997221 */ /* 0x004fe20000000000 */
[----:B------:R-:W-:Y:S01]  /*18540*/  SHF.R.U32.HI R125, RZ, 0x2, R122 ;  /* 0x00000002ff7d7819 */ /* 0x000fe2000001167a */
[----:B------:R-:W2:Y:S01]  /*18550*/  LDL.LU R252, [R1+0x2e4] ;  /* 0x0002e40001fc7983 */ /* 0x000ea20000300800 */
[----:B------:R-:W-:-:S02]  /*18560*/  SHF.R.U32.HI R121, RZ, 0x2, R121 ;  /* 0x00000002ff797819 */ /* 0x000fc40000011679 */
[----:B------:R-:W-:Y:S02]  /*18570*/  SHF.R.U32.HI R111, RZ, 0x2, R111 ;  /* 0x00000002ff6f7819 */ /* 0x000fe4000001166f */
[----:B------:R-:W-:Y:S02]  /*18580*/  SHF.R.U32.HI R123, RZ, 0x2, R123 ;  /* 0x00000002ff7b7819 */ /* 0x000fe4000001167b */
[----:B------:R-:W-:Y:S01]  /*18590*/  LOP3.LUT R119, R119, 0x3c, RZ, 0xc0, !PT ;  /* 0x0000003c77777812 */ /* 0x000fe200078ec0ff */
[----:B------:R-:W-:Y:S01]  /*185a0*/  STS [R85+0x40], R78 ;  /* 0x0000404e55007388 */ /* 0x000fe20000000800 */
[----:B-1----:R-:W-:Y:S02]  /*185b0*/  SHF.R.U32.HI R103, RZ, 0x2, R120 ;  /* 0x00000002ff677819 */ /* 0x002fe40000011678 */
[----:B------:R-:W-:Y:S01]  /*185c0*/  SHF.R.U32.HI R3, RZ, 0x2, R118 ;  /* 0x00000002ff037819 */ /* 0x000fe20000011676 */
[----:B0-----:R-:W-:Y:S01]  /*185d0*/  FADD R88, R100, 1 ;  /* 0x3f80000064587421 */ /* 0x001fe20000000000 */
[----:B------:R-:W-:Y:S01]  /*185e0*/  SHF.R.U32.HI R101, RZ, 0x2, R101 ;  /* 0x00000002ff657819 */ /* 0x000fe20000011665 */
[----:B------:R-:W-:Y:S01]  /*185f0*/  FADD R83, R96, 1 ;  /* 0x3f80000060537421 */ /* 0x000fe20000000000 */
[----:B------:R-:W-:Y:S01]  /*18600*/  LOP3.LUT R113, R113, 0x1fc, RZ, 0xc0, !PT ;  /* 0x000001fc71717812 */ /* 0x000fe200078ec0ff */
[----:B------:R-:W2:Y:S01]  /*18610*/  LDL.LU R245, [R1+0x2e0] ;  /* 0x0002e00001f57983 */ /* 0x000ea20000300800 */
[----:B------:R-:W-:-:S02]  /*18620*/  LOP3.LUT R125, R125, 0xfc, RZ, 0xc0, !PT ;  /* 0x000000fc7d7d7812 */ /* 0x000fc400078ec0ff */
[----:B------:R-:W-:Y:S02]  /*18630*/  LOP3.LUT R121, R121, 0x17c, RZ, 0xc0, !PT ;  /* 0x0000017c79797812 */ /* 0x000fe400078ec0ff */
[----:B------:R-:W-:Y:S02]  /*18640*/  LOP3.LUT R111, R111, 0x27c, RZ, 0xc0, !PT ;  /* 0x0000027c6f6f7812 */ /* 0x000fe400078ec0ff */
[----:B------:R-:W-:Y:S02]  /*18650*/  LOP3.LUT R103, R103, 0x2fc, RZ, 0xc0, !PT ;  /* 0x000002fc67677812 */ /* 0x000fe400078ec0ff */
[----:B------:R-:W-:Y:S02]  /*18660*/  LOP3.LUT R3, R3, 0x37c, RZ, 0xc0, !PT ;  /* 0x0000037c03037812 */ /* 0x000fe400078ec0ff */
[----:B------:R-:W-:Y:S01]  /*18670*/  LOP3.LUT R101, R101, 0x3fc, RZ, 0xc0, !PT ;  /* 0x000003fc65657812 */ /* 0x000fe200078ec0ff */
[C---:B------:R-:W-:Y:S01]  /*18680*/  IMAD.IADD R120, R110.reuse, 0x1, R113 ;  /* 0x000000016e787824 */ /* 0x040fe200078e0271 */
[----:B------:R-:W-:Y:S01]  /*18690*/  LOP3.LUT R123, R123, 0x7c, RZ, 0xc0, !PT ;  /* 0x0000007c7b7b7812 */ /* 0x000fe200078ec0ff */
[C---:B------:R-:W-:Y:S01]  /*186a0*/  IMAD.IADD R119, R110.reuse, 0x1, R119 ;  /* 0x000000016e777824 */ /* 0x040fe200078e0277 */
[----:B------:R-:W0:Y:S01]  /*186b0*/  MUFU.RCP R118, R102 ;  /* 0x0000006600767308 */ /* 0x000e220000001000 */
[C---:B------:R-:W-:Y:S01]  /*186c0*/  IMAD.IADD R194, R110.reuse, 0x1, R125 ;  /* 0x000000016ec27824 */ /* 0x040fe200078e027d */
[----:B------:R1:W-:Y:S01]  /*186d0*/  STS [R81+0x80], R82 ;  /* 0x0000805251007388 */ /* 0x0003e20000000800 */
[----:B------:R-:W-:-:S02]  /*186e0*/  IMAD.IADD R190, R110, 0x1, R121 ;  /* 0x000000016ebe7824 */ /* 0x000fc400078e0279 */
[----:B------:R-:W-:Y:S01]  /*186f0*/  IMAD.IADD R132, R110, 0x1, R111 ;  /* 0x000000016e847824 */ /* 0x000fe200078e026f */
[----:B------:R-:W-:Y:S01]  /*18700*/  LOP3.LUT R129, R108, 0x90, RZ, 0xfc, !PT ;  /* 0x000000906c817812 */ /* 0x000fe200078efcff */
[----:B------:R-:W-:Y:S01]  /*18710*/  IMAD.IADD R126, R110, 0x1, R103 ;  /* 0x000000016e7e7824 */ /* 0x000fe200078e0267 */
[----:B------:R-:W-:Y:S01]  /*18720*/  LOP3.LUT R191, R108, 0x60, RZ, 0xfc, !PT ;  /* 0x000000606cbf7812 */ /* 0x000fe200078efcff */
[----:B------:R-:W-:Y:S01]  /*18730*/  IMAD.IADD R128, R110, 0x1, R3 ;  /* 0x000000016e807824 */ /* 0x000fe200078e0203 */
[----:B------:R-:W-:Y:S01]  /*18740*/  LOP3.LUT R117, R108, 0x40, RZ, 0xfc, !PT ;  /* 0x000000406c757812 */ /* 0x000fe200078efcff */
[C---:B------:R-:W-:Y:S01]  /*18750*/  IMAD.IADD R122, R110.reuse, 0x1, R101 ;  /* 0x000000016e7a7824 */ /* 0x040fe200078e0265 */
[----:B------:R0:W4:Y:S01]  /*18760*/  MUFU.RCP R121, R8 ;  /* 0x0000000800797308 */ /* 0x0001220000001000 */
[----:B------:R-:W-:Y:S01]  /*18770*/  IMAD.IADD R123, R110, 0x1, R123 ;  /* 0x000000016e7b7824 */ /* 0x000fe200078e027b */
[----:B------:R-:W-:Y:S01]  /*18780*/  LOP3.LUT R127, R108, 0x30, RZ, 0xfc, !PT ;  /* 0x000000306c7f7812 */ /* 0x000fe200078efcff */
[C---:B------:R-:W-:Y:S01]  /*18790*/  IMAD R3, R115.reuse, 0x4, R112 ;  /* 0x0000000473037824 */ /* 0x040fe200078e0270 */
[----:B------:R-:W2:Y:S01]  /*187a0*/  LDL.LU R220, [R1+0x2c8] ;  /* 0x0002c80001dc7983 */ /* 0x000ea20000300800 */
[----:B------:R-:W-:-:S02]  /*187b0*/  IMAD R111, R115, 0x4, R120 ;  /* 0x00000004736f7824 */ /* 0x000fc400078e0278 */
[C---:B------:R-:W-:Y:S01]  /*187c0*/  IMAD R113, R115.reuse, 0x4, R194 ;  /* 0x0000000473717824 */ /* 0x040fe200078e02c2 */
[----:B------:R4:W4:Y:S01]  /*187d0*/  MUFU.RCP R120, R4 ;  /* 0x0000000400787308 */ /* 0x0009220000001000 */
[C---:B------:R-:W-:Y:S02]  /*187e0*/  IMAD R112, R115.reuse, 0x4, R190 ;  /* 0x0000000473707824 */ /* 0x040fe400078e02be */
[----:B0-----:R-:W-:Y:S01]  /*187f0*/  FMUL R118, R118, R217 ;  /* 0x000000d976767220 */ /* 0x001fe20000400000 */
[----:B------:R-:W-:Y:S02]  /*18800*/  IMAD R110, R115, 0x4, R132 ;  /* 0x00000004736e7824 */ /* 0x000fe400078e0284 */
[----:B-1----:R-:W-:Y:S01]  /*18810*/  FADD R82, R95, 1 ;  /* 0x3f8000005f527421 */ /* 0x002fe20000000000 */
[----:B------:R-:W-:Y:S02]  /*18820*/  IMAD R102, R115, 0x4, R126 ;  /* 0x0000000473667824 */ /* 0x000fe400078e027e */
[----:B----4-:R-:W-:-:S02]  /*18830*/  IMAD.SHL.U32 R247, R247, 0x10, RZ ;  /* 0x00000010f7f77824 */ /* 0x010fc400078e00ff */
[C---:B------:R-:W-:Y:S02]  /*18840*/  IMAD R101, R115.reuse, 0x4, R128 ;  /* 0x0000000473657824 */ /* 0x040fe400078e0280 */
[----:B------:R-:W-:Y:S02]  /*18850*/  IMAD R103, R115, 0x4, R122 ;  /* 0x0000000473677824 */ /* 0x000fe400078e027a */
[----:B------:R-:W-:Y:S01]  /*18860*/  IMAD R8, R116, 0x4, R119 ;  /* 0x0000000474087824 */ /* 0x000fe200078e0277 */
[----:B------:R-:W0:Y:S01]  /*18870*/  MUFU.RCP R115, R104 ;  /* 0x0000006800737308 */ /* 0x000e220000001000 */
[----:B------:R-:W-:Y:S01]  /*18880*/  FMUL R119, R80, R234 ;  /* 0x000000ea50777220 */ /* 0x000fe20000400000 */
[----:B------:R-:W-:Y:S01]  /*18890*/  FMUL R80, R79, R233 ;  /* 0x000000e94f507220 */ /* 0x000fe20000400000 */
[----:B------:R-:W-:Y:S02]  /*188a0*/  IMAD R4, R116, 0x4, R123 ;  /* 0x0000000474047824 */ /* 0x000fe400078e027b */
[----:B------:R-:W-:Y:S01]  /*188b0*/  FMUL R116, R14, R225 ;  /* 0x000000e10e747220 */ /* 0x000fe20000400000 */
[----:B------:R-:W-:Y:S01]  /*188c0*/  FMUL R216, R121, R216 ;  /* 0x000000d879d87220 */ /* 0x000fe20000400000 */
[----:B------:R-:W-:Y:S01]  /*188d0*/  STS [R84+0xc0], R119 ;  /* 0x0000c07754007388 */ /* 0x000fe20000000800 */
[----:B------:R-:W-:Y:S01]  /*188e0*/  FMUL R122, R16, R219 ;  /* 0x000000db107a7220 */ /* 0x000fe20000400000 */
[----:B------:R-:W-:-:S02]  /*188f0*/  FMUL R79, R15, R218 ;  /* 0x000000da0f4f7220 */ /* 0x000fc40000400000 */
[----:B------:R-:W-:Y:S04]  /*18900*/  STS [R87+0x10], R80 ;  /* 0x0000105057007388 */ /* 0x000fe80000000800 */
[----:B------:R-:W-:Y:S04]  /*18910*/  STS [R85+0x50], R232 ;  /* 0x000050e855007388 */ /* 0x000fe80000000800 */
[----:B------:R-:W-:Y:S04]  /*18920*/  STS [R81+0x90], R114 ;  /* 0x0000907251007388 */ /* 0x000fe80000000800 */
[----:B------:R1:W-:Y:S04]  /*18930*/  STS [R84+0xd0], R17 ;  /* 0x0000d01154007388 */ /* 0x0003e80000000800 */
[----:B------:R-:W-:Y:S01]  /*18940*/  STS [R87+0x20], R116 ;  /* 0x0000207457007388 */ /* 0x000fe20000000800 */
[----:B------:R-:W-:-:S03]  /*18950*/  FMUL R120, R120, R211 ;  /* 0x000000d378787220 */ /* 0x000fc60000400000 */
[----:B------:R-:W-:Y:S01]  /*18960*/  STS [R85+0x60], R224 ;  /* 0x000060e055007388 */ /* 0x000fe20000000800 */
[----:B------:R-:W-:Y:S02]  /*18970*/  CS2R R14, SRZ ;  /* 0x00000000000e7805 */ /* 0x000fe4000001ff00 */
[----:B-1----:R-:W-:Y:S01]  /*18980*/  CS2R R16, SRZ ;  /* 0x0000000000107805 */ /* 0x002fe2000001ff00 */
[----:B------:R-:W-:Y:S01]  /*18990*/  STS [R81+0xa0], R122 ;  /* 0x0000a07a51007388 */ /* 0x000fe20000000800 */
[----:B0-----:R-:W-:-:S03]  /*189a0*/  FMUL R115, R115, R210 ;  /* 0x000000d273737220 */ /* 0x001fc60000400000 */
[----:B------:R0:W-:Y:S04]  /*189b0*/  STS [R84+0xe0], R79 ;  /* 0x0000e04f54007388 */ /* 0x0001e80000000800 */
[----:B------:R-:W-:Y:S04]  /*189c0*/  STS [R87+0x30], R118 ;  /* 0x0000307657007388 */ /* 0x000fe80000000800 */
[----:B------:R1:W4:Y:S01]  /*189d0*/  @P1 LDG.E.EL R14, desc[UR4][R158.64+-0x104] ;  /* 0xfffefc049e0e1981 */ /* 0x000322000c2e1900 */
[----:B0-----:R-:W-:-:S03]  /*189e0*/  CS2R R78, SRZ ;  /* 0x00000000004e7805 */ /* 0x001fc6000001ff00 */
[----:B------:R0:W-:Y:S04]  /*189f0*/  STS [R85+0x70], R216 ;  /* 0x000070d855007388 */ /* 0x0001e80000000800 */
[----:B------:R0:W-:Y:S04]  /*18a00*/  STS [R81+0xb0], R120 ;  /* 0x0000b07851007388 */ /* 0x0001e80000000800 */
[----:B------:R0:W-:Y:S04]  /*18a10*/  STS [R84+0xf0], R115 ;  /* 0x0000f07354007388 */ /* 0x0001e80000000800 */
[----:B------:R-:W2:Y:S04]  /*18a20*/  @P3 LDG.E.EL R15, desc[UR4][R192.64+-0x104] ;  /* 0xfffefc04c00f3981 */ /* 0x000ea8000c2e1900 */
[----:B------:R-:W2:Y:S04]  /*18a30*/  @P5 LDG.E.EL R16, desc[UR4][R154.64+-0x104] ;  /* 0xfffefc049a105981 */ /* 0x000ea8000c2e1900 */
[----:B------:R-:W2:Y:S04]  /*18a40*/  @P2 LDG.E.EL R17, desc[UR4][R162.64+-0x104] ;  /* 0xfffefc04a2112981 */ /* 0x000ea8000c2e1900 */
[----:B------:R-:W2:Y:S04]  /*18a50*/  @P0 LDG.E.EL R78, desc[UR4][R200.64+-0x104] ;  /* 0xfffefc04c84e0981 */ /* 0x000ea8000c2e1900 */
[----:B------:R5:W2:Y:S01]  /*18a60*/  @P6 LDG.E.EL R79, desc[UR4][R160.64+-0x104] ;  /* 0xfffefc04a04f6981 */ /* 0x000aa2000c2e1900 */
[----:B0-----:R-:W-:Y:S01]  /*18a70*/  FADD R85, R98, 1 ;  /* 0x3f80000062557421 */ /* 0x001fe20000000000 */
[----:B-----5:R-:W-:Y:S01]  /*18a80*/  SEL R80, R173, RZ, P4 ;  /* 0x000000ffad507207 */ /* 0x020fe20002000000 */
[----:B------:R-:W-:Y:S01]  /*18a90*/  FADD R87, R105, 1 ;  /* 0x3f80000069577421 */ /* 0x000fe20000000000 */
[----:B------:R-:W-:Y:S01]  /*18aa0*/  BAR.SYNC.DEFER_BLOCKING 0x0 ;  /* 0x0000000000007b1d */ /* 0x000fe20000010000 */
[----:B------:R-:W-:Y:S01]  /*18ab0*/  FADD R81, R93, 1 ;  /* 0x3f8000005d517421 */ /* 0x000fe20000000000 */
[----:B------:R-:W-:Y:S01]  /*18ac0*/  FADD R84, R97, 1 ;  /* 0x3f80000061547421 */ /* 0x000fe20000000000 */
[----:B-1----:R-:W-:Y:S01]  /*18ad0*/  FADD R159, R94, 1 ;  /* 0x3f8000005e9f7421 */ /* 0x002fe20000000000 */
[----:B------:R-:W-:Y:S01]  /*18ae0*/  FADD R160, R86, 1 ;  /* 0x3f80000056a07421 */ /* 0x000fe20000000000 */
[----:B------:R-:W-:Y:S01]  /*18af0*/  FADD R86, R99, 1 ;  /* 0x3f80000063567421 */ /* 0x000fe20000000000 */
[----:B------:R-:W-:Y:S01]  /*18b00*/  FADD R162, R91, 1 ;  /* 0x3f8000005ba27421 */ /* 0x000fe20000000000 */
[----:B------:R-:W-:Y:S01]  /*18b10*/  FADD R163, R92, 1 ;  /* 0x3f8000005ca37421 */ /* 0x000fe20000000000 */
[----:B------:R-:W-:Y:S01]  /*18b20*/  FADD R173, R90, 1 ;  /* 0x3f8000005aad7421 */ /* 0x000fe20000000000 */
[----:B------:R-:W-:Y:S01]  /*18b30*/  LOP3.LUT R124, R247, 0xf, R249, 0xf8, !PT ;  /* 0x0000000ff77c7812 */ /* 0x000fe200078ef8f9 */
[----:B------:R-:W-:Y:S01]  /*18b40*/  FADD R158, R106, 1 ;  /* 0x3f8000006a9e7421 */ /* 0x000fe20000000000 */
[C---:B------:R-:W-:Y:S01]  /*18b50*/  LOP3.LUT R123, R108.reuse, 0x20, RZ, 0xfc, !PT ;  /* 0x000000206c7b7812 */ /* 0x040fe200078efcff */
[----:B------:R-:W0:Y:S01]  /*18b60*/  LDC.64 R120, c[0x0][0x240] ;  /* 0x00009000ff787b82 */ /* 0x000e220000000a00 */
[----:B------:R-:W-:Y:S01]  /*18b70*/  LOP3.LUT R125, R108, 0xf0, RZ, 0xfc, !PT ;  /* 0x000000f06c7d7812 */ /* 0x000fe200078efcff */
[----:B------:R-:W5:Y:S04]  /*18b80*/  LDL.LU R212, [R1+0x244] ;  /* 0x0002440001d47983 */ /* 0x000f680000300800 */
[----:B------:R-:W-:Y:S04]  /*18b90*/  LDS R98, [R102+0x2800] ;  /* 0x0028000066627984 */ /* 0x000fe80000000800 */
[----:B------:R-:W-:Y:S04]  /*18ba0*/  LDS R99, [R102+0x2804] ;  /* 0x0028040066637984 */ /* 0x000fe80000000800 */
[----:B------:R-:W-:Y:S04]  /*18bb0*/  LDS R100, [R101+0x3000] ;  /* 0x0030000065647984 */ /* 0x000fe80000000800 */
[----:B------:R-:W-:Y:S04]  /*18bc0*/  LDS R102, [R103+0x3800] ;  /* 0x0038000067667984 */ /* 0x000fe80000000800 */
[----:B------:R-:W-:Y:S04]  /*18bd0*/  LDS R90, [R113+0x800] ;  /* 0x00080000715a7984 */ /* 0x000fe80000000800 */
[----:B------:R-:W-:Y:S04]  /*18be0*/  LDS R91, [R113+0x804] ;  /* 0x00080400715b7984 */ /* 0x000fe80000000800 */
[----:B------:R-:W-:Y:S04]  /*18bf0*/  LDS R92, [R112+0x1000] ;  /* 0x00100000705c7984 */ /* 0x000fe80000000800 */
[----:B------:R1:W-:Y:S04]  /*18c00*/  LDS R93, [R112+0x1004] ;  /* 0x00100400705d7984 */ /* 0x0003e80000000800 */
[----:B------:R-:W-:Y:S04]  /*18c10*/  LDS R94, [R111+0x1800] ;  /* 0x001800006f5e7984 */ /* 0x000fe80000000800 */
[----:B------:R0:W-:Y:S04]  /*18c20*/  LDS R95, [R111+0x1804] ;  /* 0x001804006f5f7984 */ /* 0x0001e80000000800 */
[----:B------:R-:W-:Y:S04]  /*18c30*/  LDS R96, [R110+0x2000] ;  /* 0x002000006e607984 */ /* 0x000fe80000000800 */
[----:B------:R0:W-:Y:S04]  /*18c40*/  LDS R97, [R110+0x2004] ;  /* 0x002004006e617984 */ /* 0x0001e80000000800 */
[----:B------:R-:W-:Y:S04]  /*18c50*/  LDS R101, [R101+0x3004] ;  /* 0x0030040065657984 */ /* 0x000fe80000000800 */
[----:B------:R-:W-:Y:S04]  /*18c60*/  LDS R103, [R103+0x3804] ;  /* 0x0038040067677984 */ /* 0x000fe80000000800 */
[----:B------:R-:W-:Y:S04]  /*18c70*/  LDS R104, [R3] ;  /* 0x0000000003687984 */ /* 0x000fe80000000800 */
[----:B------:R-:W-:Y:S01]  /*18c80*/  LDS R105, [R3+0x4] ;  /* 0x0000040003697984 */ /* 0x000fe20000000800 */
[----:B------:R-:W-:Y:S01]  /*18c90*/  BAR.SYNC.DEFER_BLOCKING 0x0 ;  /* 0x0000000000007b1d */ /* 0x000fe20000010000 */
[----:B------:R-:W-:Y:S01]  /*18ca0*/  LOP3.LUT P4, RZ, R0, 0x8, RZ, 0xc0, !PT ;  /* 0x0000000800ff7812 */ /* 0x000fe2000788c0ff */
[----:B------:R-:W-:Y:S01]  /*18cb0*/  FADD R0, R89, 1 ;  /* 0x3f80000059007421 */ /* 0x000fe20000000000 */
[----:B------:R-:W-:Y:S01]  /*18cc0*/  FADD R89, R109, 1 ;  /* 0x3f8000006d597421 */ /* 0x000fe20000000000 */
[----:B------:R-:W-:Y:S01]  /*18cd0*/  FADD R155, R107, 1 ;  /* 0x3f8000006b9b7421 */ /* 0x000fe20000000000 */
[----:B------:R-:W-:Y:S01]  /*18ce0*/  FADD R154, R189, 1 ;  /* 0x3f800000bd9a7421 */ /* 0x000fe20000000000 */
[----:B------:R-:W-:-:S02]  /*18cf0*/  LOP3.LUT R193, R108, 0x50, RZ, 0xfc, !PT ;  /* 0x000000506cc17812 */ /* 0x000fc400078efcff */
[C---:B------:R-:W-:Y:S01]  /*18d00*/  LOP3.LUT R115, R108.reuse, 0xa0, RZ, 0xfc, !PT ;  /* 0x000000a06c737812 */ /* 0x040fe200078efcff */
[C-C-:B------:R-:W-:Y:S01]  /*18d10*/  IMAD R106, R108.reuse, 0x9, R124.reuse ;  /* 0x000000096c6a7824 */ /* 0x140fe200078e027c */
[C---:B------:R-:W-:Y:S02]  /*18d20*/  LOP3.LUT R161, R108.reuse, 0x80, RZ, 0xfc, !PT ;  /* 0x000000806ca17812 */ /* 0x040fe400078efcff */
[----:B------:R-:W-:Y:S02]  /*18d30*/  LOP3.LUT R119, R108, 0x10, RZ, 0xfc, !PT ;  /* 0x000000106c777812 */ /* 0x000fe400078efcff */
[----:B------:R-:W-:Y:S01]  /*18d40*/  ISETP.GE.AND P1, PT, R124, 0x9, PT ;  /* 0x000000097c00780c */ /* 0x000fe20003f26270 */
[--C-:B------:R-:W-:Y:S01]  /*18d50*/  IMAD R132, R123, 0x9, R124.reuse ;  /* 0x000000097b847824 */ /* 0x100fe200078e027c */
[----:B------:R-:W2:Y:S04]  /*18d60*/  LDL.LU R228, [R1+0x240] ;  /* 0x0002400001e47983 */ /* 0x000ea80000300800 */
[----:B------:R-:W-:Y:S04]  /*18d70*/  STS [R3], R89 ;  /* 0x0000005903007388 */ /* 0x000fe80000000800 */
[----:B------:R-:W-:Y:S01]  /*18d80*/  STS [R3+0x4], R88 ;  /* 0x0000045803007388 */ /* 0x000fe20000000800 */
[----:B------:R-:W-:Y:S01]  /*18d90*/  BAR.SYNC.DEFER_BLOCKING 0x0 ;  /* 0x0000000000007b1d */ /* 0x000fe20000010000 */
[----:B-1----:R-:W-:-:S02]  /*18da0*/  IMAD R112, R129, 0x9, R124 ;  /* 0x0000000981707824 */ /* 0x002fc400078e027c */
[--C-:B------:R-:W-:Y:S01]  /*18db0*/  IMAD R116, R193, 0x9, R124.reuse ;  /* 0x00000009c1747824 */ /* 0x100fe200078e027c */
[C---:B------:R-:W-:Y:S02]  /*18dc0*/  LOP3.LUT R109, R108.reuse, 0xd0, RZ, 0xfc, !PT ;  /* 0x000000d06c6d7812 */ /* 0x040fe400078efcff */
[C---:B0-----:R-:W-:Y:S02]  /*18dd0*/  LOP3.LUT R111, R108.reuse, 0xc0, RZ, 0xfc, !PT ;  /* 0x000000c06c6f7812 */ /* 0x041fe400078efcff */
[C---:B------:R-:W-:Y:S02]  /*18de0*/  LOP3.LUT R107, R108.reuse, 0xe0, RZ, 0xfc, !PT ;  /* 0x000000e06c6b7812 */ /* 0x040fe400078efcff */
[C---:B------:R-:W-:Y:S02]  /*18df0*/  LOP3.LUT R113, R108.reuse, 0xb0, RZ, 0xfc, !PT ;  /* 0x000000b06c717812 */ /* 0x040fe400078efcff */
[----:B------:R-:W-:Y:S01]  /*18e00*/  LOP3.LUT R189, R108, 0x70, RZ, 0xfc, !PT ;  /* 0x000000706cbd7812 */ /* 0x000fe200078efcff */
[----:B------:R-:W-:-:S02]  /*18e10*/  IMAD R119, R119, 0x9, R124 ;  /* 0x0000000977777824 */ /* 0x000fc400078e027c */
[----:B------:R-:W-:Y:S01]  /*18e20*/  FMUL R133, R82, R0 ;  /* 0x0000000052857220 */ /* 0x000fe20000400000 */
[----:B------:R-:W-:Y:S01]  /*18e30*/  IMAD.WIDE R122, R106, 0x4, R120 ;  /* 0x000000046a7a7825 */ /* 0x000fe200078e0278 */
[----:B------:R-:W2:Y:S04]  /*18e40*/  LDL.LU R242, [R1+0x23c] ;  /* 0x00023c0001f27983 */ /* 0x000ea80000300800 */
[----:B------:R-:W0:Y:S04]  /*18e50*/  LDS R201, [R8] ;  /* 0x0000000008c97984 */ /* 0x000e280000000800 */
[----:B------:R-:W1:Y:S01]  /*18e60*/  LDS R128, [R4+0x400] ;  /* 0x0004000004807984 */ /* 0x000e620000000800 */
[----:B------:R-:W-:Y:S01]  /*18e70*/  BAR.SYNC.DEFER_BLOCKING 0x0 ;  /* 0x0000000000007b1d */ /* 0x000fe20000010000 */
[----:B------:R-:W-:-:S02]  /*18e80*/  IMAD R108, R109, 0x9, R124 ;  /* 0x000000096d6c7824 */ /* 0x000fc400078e027c */
[--C-:B------:R-:W-:Y:S02]  /*18e90*/  IMAD R110, R113, 0x9, R124.reuse ;  /* 0x00000009716e7824 */ /* 0x100fe400078e027c */
[--C-:B------:R-:W-:Y:S02]  /*18ea0*/  IMAD R114, R189, 0x9, R124.reuse ;  /* 0x00000009bd727824 */ /* 0x100fe400078e027c */
[--C-:B------:R-:W-:Y:S01]  /*18eb0*/  IMAD R107, R107, 0x9, R124.reuse ;  /* 0x000000096b6b7824 */ /* 0x100fe200078e027c */
[----:B------:R-:W2:Y:S04]  /*18ec0*/  LDL.LU R208, [R1+0x238] ;  /* 0x0002380001d07983 */ /* 0x000ea80000300800 */
[----:B------:R0:W-:Y:S04]  /*18ed0*/  STS [R3], R0 ;  /* 0x0000000003007388 */ /* 0x0001e80000000800 */
[----:B------:R-:W-:Y:S01]  /*18ee0*/  STS [R3+0x4], R186 ;  /* 0x000004ba03007388 */ /* 0x000fe20000000800 */
[----:B------:R-:W-:Y:S01]  /*18ef0*/  BAR.SYNC.DEFER_BLOCKING 0x0 ;  /* 0x0000000000007b1d */ /* 0x000fe20000010000 */
[----:B------:R-:W-:-:S02]  /*18f00*/  IMAD R109, R111, 0x9, R124 ;  /* 0x000000096f6d7824 */ /* 0x000fc400078e027c */
[--C-:B------:R-:W-:Y:S02]  /*18f10*/  IMAD R113, R161, 0x9, R124.reuse ;  /* 0x00000009a1717824 */ /* 0x100fe400078e027c */
[--C-:B------:R-:W-:Y:S02]  /*18f20*/  IMAD R117, R117, 0x9, R124.reuse ;  /* 0x0000000975757824 */ /* 0x100fe400078e027c */
[--C-:B------:R-:W-:Y:S01]  /*18f30*/  IMAD R118, R127, 0x9, R124.reuse ;  /* 0x000000097f767824 */ /* 0x100fe200078e027c */
[----:B------:R-:W2:Y:S04]  /*18f40*/  LDL.LU R240, [R1+0x234] ;  /* 0x0002340001f07983 */ /* 0x000ea80000300800 */
[----:B------:R-:W1:Y:S04]  /*18f50*/  LDS R129, [R8] ;  /* 0x0000000008817984 */ /* 0x000e680000000800 */
[----:B------:R-:W1:Y:S01]  /*18f60*/  LDS R200, [R4+0x400] ;  /* 0x0004000004c87984 */ /* 0x000e620000000800 */
[----:B------:R-:W-:Y:S01]  /*18f70*/  BAR.SYNC.DEFER_BLOCKING 0x0 ;  /* 0x0000000000007b1d */ /* 0x000fe20000010000 */
[----:B------:R-:W-:-:S02]  /*18f80*/  IMAD R111, R115, 0x9, R124 ;  /* 0x00000009736f7824 */ /* 0x000fc400078e027c */
[----:B0-----:R-:W-:Y:S02]  /*18f90*/  IMAD R0, R125, 0x9, R124 ;  /* 0x000000097d007824 */ /* 0x001fe400078e027c */
[----:B------:R-:W-:Y:S01]  /*18fa0*/  IMAD.WIDE R126, R132, 0x4, R120 ;  /* 0x00000004847e7825 */ /* 0x000fe200078e0278 */
[----:B------:R-:W2:Y:S04]  /*18fb0*/  LDL.LU R222, [R1+0x230] ;  /* 0x0002300001de7983 */ /* 0x000ea80000300800 */
[----:B------:R-:W-:Y:S04]  /*18fc0*/  STS [R3], R173 ;  /* 0x000000ad03007388 */ /* 0x000fe80000000800 */
[----:B------:R0:W-:Y:S01]  /*18fd0*/  STS [R3+0x4], R163 ;  /* 0x000004a303007388 */ /* 0x0001e20000000800 */
[----:B------:R-:W-:Y:S01]  /*18fe0*/  BAR.SYNC.DEFER_BLOCKING 0x0 ;  /* 0x0000000000007b1d */ /* 0x000fe20000010000 */
[----:B------:R-:W-:-:S05]  /*18ff0*/  IMAD R115, R191, 0x9, R124 ;  /* 0x00000009bf737824 */ /* 0x000fca00078e027c */
[----:B------:R-:W2:Y:S04]  /*19000*/  LDL.LU R244, [R1+0x22c] ;  /* 0x00022c0001f47983 */ /* 0x000ea80000300800 */
[----:B------:R-:W0:Y:S04]  /*19010*/  LDS R198, [R8] ;  /* 0x0000000008c67984 */ /* 0x000e280000000800 */
[----:B------:R-:W0:Y:S01]  /*19020*/  LDS R199, [R4+0x400] ;  /* 0x0004000004c77984 */ /* 0x000e220000000800 */
[----:B------:R-:W-:Y:S01]  /*19030*/  BAR.SYNC.DEFER_BLOCKING 0x0 ;  /* 0x0000000000007b1d */ /* 0x000fe20000010000 */
[----:B------:R-:W-:-:S05]  /*19040*/  IMAD.WIDE R124, R119, 0x4, R120 ;  /* 0x00000004777c7825 */ /* 0x000fca00078e0278 */
[----:B------:R-:W2:Y:S04]  /*19050*/  LDL.LU R246, [R1+0x228] ;  /* 0x0002280001f67983 */ /* 0x000ea80000300800 */
[----:B------:R-:W2:Y:S04]  /*19060*/  LDL.LU R247, [R1+0x224] ;  /* 0x0002240001f77983 */ /* 0x000ea80000300800 */
[----:B------:R-:W2:Y:S04]  /*19070*/  LDL.LU R249, [R1+0x220] ;  /* 0x0002200001f97983 */ /* 0x000ea80000300800 */
[----:B------:R-:W2:Y:S04]  /*19080*/  LDL.LU R214, [R1+0x21c] ;  /* 0x00021c0001d67983 */ /* 0x000ea80000300800 */
[----:B------:R-:W-:Y:S04]  /*19090*/  STS [R3], R162 ;  /* 0x000000a203007388 */ /* 0x000fe80000000800 */
[----:B------:R0:W-:Y:S01]  /*190a0*/  STS [R3+0x4], R159 ;  /* 0x0000049f03007388 */ /* 0x0001e20000000800 */
[----:B------:R-:W-:Y:S06]  /*190b0*/  BAR.SYNC.DEFER_BLOCKING 0x0 ;  /* 0x0000000000007b1d */ /* 0x000fec0000010000 */
[----:B------:R-:W2:Y:S04]  /*190c0*/  LDL.LU R227, [R1+0x218] ;  /* 0x0002180001e37983 */ /* 0x000ea80000300800 */
[----:B------:R-:W2:Y:S04]  /*190d0*/  LDL.LU R221, [R1+0x214] ;  /* 0x0002140001dd7983 */ /* 0x000ea80000300800 */
[----:B------:R-:W2:Y:S04]  /*190e0*/  LDL.LU R213, [R1+0x210] ;  /* 0x0002100001d57983 */ /* 0x000ea80000300800 */
[----:B------:R-:W2:Y:S04]  /*190f0*/  LDL.LU R229, [R1+0x20c] ;  /* 0x00020c0001e57983 */ /* 0x000ea80000300800 */
[----:B------:R-:W0:Y:S04]  /*19100*/  LDS R196, [R8] ;  /* 0x0000000008c47984 */ /* 0x000e280000000800 */
[----:B------:R-:W0:Y:S01]  /*19110*/  LDS R197, [R4+0x400] ;  /* 0x0004000004c57984 */ /* 0x000e220000000800 */
[----:B------:R-:W-:Y:S06]  /*19120*/  BAR.SYNC.DEFER_BLOCKING 0x0 ;  /* 0x0000000000007b1d */ /* 0x000fec0000010000 */
[----:B------:R-:W2:Y:S04]  /*19130*/  LDL.LU R209, [R1+0x208] ;  /* 0x0002080001d17983 */ /* 0x000ea80000300800 */
[----:B------:R-:W2:Y:S04]  /*19140*/  LDL.LU R223, [R1+0x1dc] ;  /* 0x0001dc0001df7983 */ /* 0x000ea80000300800 */
[----:B------:R-:W2:Y:S04]  /*19150*/  LDL.LU R215, [R1+0x1d8] ;  /* 0x0001d80001d77983 */ /* 0x000ea80000300800 */
[----:B------:R-:W2:Y:S04]  /*19160*/  LDL.LU R204, [R1+0x1c4] ;  /* 0x0001c40001cc7983 */ /* 0x000ea80000300800 */
[----:B------:R0:W-:Y:S04]  /*19170*/  STS [R3], R154 ;  /* 0x0000009a03007388 */ /* 0x0001e80000000800 */
        /* <DEDUP_REMOVED lines=13> */
[----:B------:R-:W-:Y:S04]  /*19250*/  STS [R3], R158 ;  /* 0x0000009e03007388 */ /* 0x000fe80000000800 */
[----:B------:R0:W-:Y:S01]  /*19260*/  STS [R3+0x4], R87 ;  /* 0x0000045703007388 */ /* 0x0001e20000000800 */
[----:B------:R-:W-:Y:S01]  /*19270*/  BAR.SYNC.DEFER_BLOCKING 0x0 ;  /* 0x0000000000007b1d */ /* 0x000fe20000010000 */
[----:B------:R-:W-:-:S05]  /*19280*/  FADD R176, R176, 1 ;  /* 0x3f800000b0b07421 */ /* 0x000fca0000000000 */
[----:B------:R-:W2:Y:S04]  /*19290*/  LDL.LU R234, [R1+0x2d8] ;  /* 0x0002d80001ea7983 */ /* 0x000ea80000300800 */
[----:B------:R-:W2:Y:S04]  /*192a0*/  LDL.LU R233, [R1+0x2dc] ;  /* 0x0002dc0001e97983 */ /* 0x000ea80000300800 */
[----:B------:R-:W2:Y:S04]  /*192b0*/  LDL.LU R231, [R1+0x2f0] ;  /* 0x0002f00001e77983 */ /* 0x000ea80000300800 */
[----:B------:R-:W2:Y:S04]  /*192c0*/  LDL.LU R230, [R1+0x2f4] ;  /* 0x0002f40001e67983 */ /* 0x000ea80000300800 */
[----:B------:R-:W0:Y:S04]  /*192d0*/  LDS R194, [R8] ;  /* 0x0000000008c27984 */ /* 0x000e280000000800 */
[----:B------:R-:W0:Y:S01]  /*192e0*/  LDS R191, [R4+0x400] ;  /* 0x0004000004bf7984 */ /* 0x000e220000000800 */
[----:B------:R-:W-:Y:S01]  /*192f0*/  BAR.SYNC.DEFER_BLOCKING 0x0 ;  /* 0x0000000000007b1d */ /* 0x000fe20000010000 */
[----:B------:R-:W-:-:S05]  /*19300*/  FADD R182, R182, 1 ;  /* 0x3f800000b6b67421 */ /* 0x000fca0000000000 */
[----:B------:R-:W2:Y:S01]  /*19310*/  LDL.LU R225, [R1+0x2f8] ;  /* 0x0002f80001e17983 */ /* 0x000ea20000300800 */
[----:B------:R-:W-:Y:S01]  /*19320*/  FADD R181, R181, 1 ;  /* 0x3f800000b5b57421 */ /* 0x000fe20000000000 */
        /* <DEDUP_REMOVED lines=8> */
[----:B------:R-:W-:Y:S01]  /*193b0*/  FMUL R202, R81, R160 ;  /* 0x000000a051ca7220 */ /* 0x000fe20000400000 */
[----:B------:R-:W-:Y:S01]  /*193c0*/  FADD R165, R165, 1 ;  /* 0x3f800000a5a57421 */ /* 0x000fe20000000000 */
[----:B------:R-:W-:Y:S01]  /*193d0*/  FADD R170, R170, 1 ;  /* 0x3f800000aaaa7421 */ /* 0x000fe20000000000 */
[----:B------:R-:W-:Y:S01]  /*193e0*/  FADD R171, R171, 1 ;  /* 0x3f800000abab7421 */ /* 0x000fe20000000000 */
[----:B------:R-:W-:Y:S01]  /*193f0*/  FADD R168, R168, 1 ;  /* 0x3f800000a8a87421 */ /* 0x000fe20000000000 */
[----:B------:R-:W-:Y:S01]  /*19400*/  FADD R164, R164, 1 ;  /* 0x3f800000a4a47421 */ /* 0x000fe20000000000 */
[----:B------:R-:W-:Y:S04]  /*19410*/  STS [R3], R86 ;  /* 0x0000005603007388 */ /* 0x000fe80000000800 */
[----:B------:R-:W-:Y:S01]  /*19420*/  STS [R3+0x4], R85 ;  /* 0x0000045503007388 */ /* 0x000fe20000000800 */
[----:B------:R-:W-:Y:S01]  /*19430*/  BAR.SYNC.DEFER_BLOCKING 0x0 ;  /* 0x0000000000007b1d */ /* 0x000fe20000010000 */
        /* <DEDUP_REMOVED lines=23> */
[----:B------:R-:W1:Y:S04]  /*195b0*/  LDS R192, [R8] ;  /* 0x0000000008c07984 */ /* 0x000e680000000800 */
[----:B------:R-:W1:Y:S01]  /*195c0*/  LDS R190, [R4+0x400] ;  /* 0x0004000004be7984 */ /* 0x000e620000000800 */
        /* <DEDUP_REMOVED lines=16> */
[----:B------:R-:W3:Y:S04]  /*196d0*/  LDL.LU R219, [R1+0x2fc] ;  /* 0x0002fc0001db7983 */ /* 0x000ee80000300800 */
[----:B------:R-:W-:Y:S04]  /*196e0*/  STS [R3], R84 ;  /* 0x0000005403007388 */ /* 0x000fe80000000800 */
[----:B------:R-:W-:Y:S01]  /*196f0*/  STS [R3+0x4], R83 ;  /* 0x0000045303007388 */ /* 0x000fe20000000800 */
[----:B------:R-:W-:Y:S01]  /*19700*/  BAR.SYNC.DEFER_BLOCKING 0x0 ;  /* 0x0000000000007b1d */ /* 0x000fe20000010000 */
[----:B0-----:R-:W-:Y:S01]  /*19710*/  FMUL R163, R164, R163 ;  /* 0x000000a3a4a37220 */ /* 0x001fe20000400000 */
[----:B------:R-:W-:Y:S01]  /*19720*/  FMUL R173, R166, R173 ;  /* 0x000000ada6ad7220 */ /* 0x000fe20000400000 */
[----:B------:R-:W-:Y:S01]  /*19730*/  FMUL R159, R141, R159 ;  /* 0x0000009f8d9f7220 */ /* 0x000fe20000400000 */
[----:B------:R-:W-:Y:S01]  /*19740*/  FMUL R154, R138, R154 ;  /* 0x0000009a8a9a7220 */ /* 0x000fe20000400000 */
[----:B------:R-:W-:Y:S01]  /*19750*/  FMUL R155, R137, R155 ;  /* 0x0000009b899b7220 */ /* 0x000fe20000400000 */
[----:B------:R-:W-:Y:S01]  /*19760*/  FMUL R87, R40, R87 ;  /* 0x0000005728577220 */ /* 0x000fe20000400000 */
[----:B------:R-:W3:Y:S04]  /*19770*/  LDL.LU R218, [R1+0x300] ;  /* 0x0003000001da7983 */ /* 0x000ee80000300800 */
[----:B------:R-:W3:Y:S04]  /*19780*/  LDL.LU R217, [R1+0x304] ;  /* 0x0003040001d97983 */ /* 0x000ee80000300800 */
[----:B------:R-:W0:Y:S04]  /*19790*/  LDS R161, [R8] ;  /* 0x0000000008a17984 */ /* 0x000e280000000800 */
[----:B------:R-:W0:Y:S04]  /*197a0*/  LDS R189, [R4+0x400] ;  /* 0x0004000004bd7984 */ /* 0x000e280000000800 */
[----:B------:R4:W-:Y:S04]  /*197b0*/  @!P1 STG.E desc[UR4][R122.64], R201 ;  /* 0x000000c97a009986 */ /* 0x0009e8000c101904 */
[----:B-1----:R1:W-:Y:S04]  /*197c0*/  @!P1 STG.E desc[UR4][R124.64], R128 ;  /* 0x000000807c009986 */ /* 0x0023e8000c101904 */
[----:B------:R5:W-:Y:S01]  /*197d0*/  @!P1 STG.E desc[UR4][R126.64], R129 ;  /* 0x000000817e009986 */ /* 0x000be2000c101904 */
[----:B----4-:R-:W-:-:S04]  /*197e0*/  IMAD.WIDE R122, R118, 0x4, R120 ;  /* 0x00000004767a7825 */ /* 0x010fc800078e0278 */
[--C-:B-1----:R-:W-:Y:S01]  /*197f0*/  IMAD.WIDE R124, R115, 0x4, R120.reuse ;  /* 0x00000004737c7825 */ /* 0x102fe200078e0278 */
[----:B------:R1:W-:Y:S03]  /*19800*/  @!P1 STG.E desc[UR4][R122.64], R200 ;  /* 0x000000c87a009986 */ /* 0x0003e6000c101904 */
[----:B-----5:R-:W-:-:S04]  /*19810*/  IMAD.WIDE R126, R117, 0x4, R120 ;  /* 0x00000004757e7825 */ /* 0x020fc800078e0278 */
[--C-:B------:R-:W-:Y:S01]  /*19820*/  IMAD.WIDE R128, R116, 0x4, R120.reuse ;  /* 0x0000000474807825 */ /* 0x100fe200078e0278 */
[----:B------:R4:W-:Y:S03]  /*19830*/  @!P1 STG.E desc[UR4][R126.64], R198 ;  /* 0x000000c67e009986 */ /* 0x0009e6000c101904 */
[--C-:B-1----:R-:W-:Y:S01]  /*19840*/  IMAD.WIDE R122, R114, 0x4, R120.reuse ;  /* 0x00000004727a7825 */ /* 0x102fe200078e0278 */
[----:B------:R-:W-:Y:S04]  /*19850*/  @!P1 STG.E desc[UR4][R128.64], R199 ;  /* 0x000000c780009986 */ /* 0x000fe8000c101904 */
[----:B------:R1:W-:Y:S01]  /*19860*/  @!P1 STG.E desc[UR4][R124.64], R196 ;  /* 0x000000c47c009986 */ /* 0x0003e2000c101904 */
[----:B----4-:R-:W-:-:S03]  /*19870*/  IMAD.WIDE R126, R113, 0x4, R120 ;  /* 0x00000004717e7825 */ /* 0x010fc600078e0278 */
[----:B------:R4:W-:Y:S04]  /*19880*/  @!P1 STG.E desc[UR4][R122.64], R197 ;  /* 0x000000c57a009986 */ /* 0x0009e8000c101904 */
[----:B------:R5:W-:Y:S01]  /*19890*/  @!P1 STG.E desc[UR4][R126.64], R195 ;  /* 0x000000c37e009986 */ /* 0x000be2000c101904 */
[----:B-1----:R-:W-:-:S04]  /*198a0*/  IMAD.WIDE R124, R112, 0x4, R120 ;  /* 0x00000004707c7825 */ /* 0x002fc800078e0278 */
[--C-:B----4-:R-:W-:Y:S01]  /*198b0*/  IMAD.WIDE R122, R111, 0x4, R120.reuse ;  /* 0x000000046f7a7825 */ /* 0x110fe200078e0278 */
[----:B------:R1:W-:Y:S03]  /*198c0*/  @!P1 STG.E desc[UR4][R124.64], R193 ;  /* 0x000000c17c009986 */ /* 0x0003e6000c101904 */
[--C-:B-----5:R-:W-:Y:S01]  /*198d0*/  IMAD.WIDE R126, R110, 0x4, R120.reuse ;  /* 0x000000046e7e7825 */ /* 0x120fe200078e0278 */
[----:B------:R4:W-:Y:S03]  /*198e0*/  @!P1 STG.E desc[UR4][R122.64], R194 ;  /* 0x000000c27a009986 */ /* 0x0009e6000c101904 */
[--C-:B------:R-:W-:Y:S01]  /*198f0*/  IMAD.WIDE R128, R109, 0x4, R120.reuse ;  /* 0x000000046d807825 */ /* 0x100fe200078e0278 */
[----:B------:R5:W-:Y:S03]  /*19900*/  @!P1 STG.E desc[UR4][R126.64], R191 ;  /* 0x000000bf7e009986 */ /* 0x000be6000c101904 */
[----:B-1----:R-:W-:-:S04]  /*19910*/  IMAD.WIDE R124, R107, 0x4, R120 ;  /* 0x000000046b7c7825 */ /* 0x002fc800078e0278 */
[--C-:B----4-:R-:W-:Y:S01]  /*19920*/  IMAD.WIDE R122, R108, 0x4, R120.reuse ;  /* 0x000000046c7a7825 */ /* 0x110fe200078e0278 */
[----:B------:R-:W-:Y:S03]  /*19930*/  @!P1 STG.E desc[UR4][R128.64], R192 ;  /* 0x000000c080009986 */ /* 0x000fe6000c101904 */
[----:B------:R-:W-:Y:S01]  /*19940*/  IMAD.WIDE R120, R0, 0x4, R120 ;  /* 0x0000000400787825 */ /* 0x000fe200078e0278 */
[----:B------:R1:W-:Y:S04]  /*19950*/  @!P1 STG.E desc[UR4][R122.64], R190 ;  /* 0x000000be7a009986 */ /* 0x0003e8000c101904 */
[----:B0-----:R-:W-:Y:S04]  /*19960*/  @!P1 STG.E desc[UR4][R124.64], R161 ;  /* 0x000000a17c009986 */ /* 0x001fe8000c101904 */
[----:B------:R0:W-:Y:S01]  /*19970*/  @!P1 STG.E desc[UR4][R120.64], R189 ;  /* 0x000000bd78009986 */ /* 0x0001e2000c101904 */
[----:B------:R-:W-:Y:S01]  /*19980*/  BAR.SYNC.DEFER_BLOCKING 0x0 ;  /* 0x0000000000007b1d */ /* 0x000fe20000010000 */
[----:B-----5:R-:W-:Y:S01]  /*19990*/  FADD R126, R183, 1 ;  /* 0x3f800000b77e7421 */ /* 0x020fe20000000000 */
[----:B-1----:R-:W-:-:S06]  /*199a0*/  FMUL R123, R165, R182 ;  /* 0x000000b6a57b7220 */ /* 0x002fcc0000400000 */
[----:B0-----:R-:W0:Y:S01]  /*199b0*/  LDC.64 R120, c[0x0][0x248] ;  /* 0x00009200ff787b82 */ /* 0x001e220000000a00 */
[----:B------:R-:W-:Y:S04]  /*199c0*/  STS [R3], R185 ;  /* 0x000000b903007388 */ /* 0x000fe80000000800 */
[----:B------:R-:W-:Y:S03]  /*199d0*/  STS [R3+0x4], R184 ;  /* 0x000004b803007388 */ /* 0x000fe60000000800 */
[----:B------:R-:W-:Y:S06]  /*199e0*/  BAR.SYNC.DEFER_BLOCKING 0x0 ;  /* 0x0000000000007b1d */ /* 0x000fec0000010000 */
[----:B------:R-:W1:Y:S04]  /*199f0*/  LDS R124, [R8] ;  /* 0x00000000087c7984 */ /* 0x000e680000000800 */
[----:B------:R-:W4:Y:S01]  /*19a00*/  LDS R189, [R4+0x400] ;  /* 0x0004000004bd7984 */ /* 0x000f220000000800 */
[----:B------:R-:W-:Y:S06]  /*19a10*/  BAR.SYNC.DEFER_BLOCKING 0x0 ;  /* 0x0000000000007b1d */ /* 0x000fec0000010000 */
[----:B------:R-:W-:Y:S04]  /*19a20*/  STS [R3], R160 ;  /* 0x000000a003007388 */ /* 0x000fe80000000800 */
[----:B------:R5:W-:Y:S01]  /*19a30*/  STS [R3+0x4], R126 ;  /* 0x0000047e03007388 */ /* 0x000be20000000800 */
[----:B------:R-:W-:Y:S06]  /*19a40*/  BAR.SYNC.DEFER_BLOCKING 0x0 ;  /* 0x0000000000007b1d */ /* 0x000fec0000010000 */
[----:B------:R-:W0:Y:S04]  /*19a50*/  LDS R197, [R8] ;  /* 0x0000000008c57984 */ /* 0x000e280000000800 */
[----:B------:R-:W0:Y:S01]  /*19a60*/  LDS R196, [R4+0x400] ;  /* 0x0004000004c47984 */ /* 0x000e220000000800 */
[----:B------:R-:W-:Y:S06]  /*19a70*/  BAR.SYNC.DEFER_BLOCKING 0x0 ;  /* 0x0000000000007b1d */ /* 0x000fec0000010000 */
[----:B------:R-:W-:Y:S04]  /*19a80*/  STS [R3], R182 ;  /* 0x000000b603007388 */ /* 0x000fe80000000800 */
[----:B------:R-:W-:Y:S01]  /*19a90*/  STS [R3+0x4], R176 ;  /* 0x000004b003007388 */ /* 0x000fe20000000800 */
[----:B------:R-:W-:Y:S01]  /*19aa0*/  BAR.SYNC.DEFER_BLOCKING 0x0 ;  /* 0x0000000000007b1d */ /* 0x000fe20000010000 */
[----:B------:R-:W-:-:S05]  /*19ab0*/  FADD R183, R172, 1 ;  /* 0x3f800000acb77421 */ /* 0x000fca0000000000 */
[----:B------:R-:W0:Y:S04]  /*19ac0*/  LDS R198, [R8] ;  /* 0x0000000008c67984 */ /* 0x000e280000000800 */
[----:B------:R-:W0:Y:S01]  /*19ad0*/  LDS R199, [R4+0x400] ;  /* 0x0004000004c77984 */ /* 0x000e220000000800 */
[----:B------:R-:W-:Y:S06]  /*19ae0*/  BAR.SYNC.DEFER_BLOCKING 0x0 ;  /* 0x0000000000007b1d */ /* 0x000fec0000010000 */
[----:B------:R-:W-:Y:S04]  /*19af0*/  STS [R3], R181 ;  /* 0x000000b503007388 */ /* 0x000fe80000000800 */
[----:B------:R-:W-:Y:S01]  /*19b00*/  STS [R3+0x4], R183 ;  /* 0x000004b703007388 */ /* 0x000fe20000000800 */
[----:B------:R-:W-:Y:S06]  /*19b10*/  BAR.SYNC.DEFER_BLOCKING 0x0 ;  /* 0x0000000000007b1d */ /* 0x000fec0000010000 */
        /* <DEDUP_REMOVED lines=8> */
[----:B------:R-:W-:Y:S01]  /*19ba0*/  BAR.SYNC.DEFER_BLOCKING 0x0 ;  /* 0x0000000000007b1d */ /* 0x000fe20000010000 */
[----:B------:R-:W-:-:S05]  /*19bb0*/  FMUL R122, R167, R126 ;  /* 0x0000007ea77a7220 */ /* 0x000fca0000400000 */
[----:B------:R-:W-:Y:S04]  /*19bc0*/  STS [R3], R178 ;  /* 0x000000b203007388 */ /* 0x000fe80000000800 */
[----:B------:R-:W-:Y:S01]  /*19bd0*/  STS [R3+0x4], R177 ;  /* 0x000004b103007388 */ /* 0x000fe20000000800 */
[----:B------:R-:W-:Y:S01]  /*19be0*/  BAR.SYNC.DEFER_BLOCKING 0x0 ;  /* 0x0000000000007b1d */ /* 0x000fe20000010000 */
[----:B-----5:R-:W-:-:S05]  /*19bf0*/  FMUL R126, R157, R176 ;  /* 0x000000b09d7e7220 */ /* 0x020fca0000400000 */
[----:B------:R-:W5:Y:S04]  /*19c00*/  LDS R195, [R8] ;  /* 0x0000000008c37984 */ /* 0x000f680000000800 */
[----:B------:R-:W1:Y:S01]  /*19c10*/  LDS R176, [R4+0x400] ;  /* 0x0004000004b07984 */ /* 0x000e620000000800 */
[----:B------:R-:W-:Y:S01]  /*19c20*/  BAR.SYNC.DEFER_BLOCKING 0x0 ;  /* 0x0000000000007b1d */ /* 0x000fe20000010000 */
[----:B------:R-:W-:-:S05]  /*19c30*/  FADD R160, R130, 1 ;  /* 0x3f80000082a07421 */ /* 0x000fca0000000000 */
[----:B------:R-:W-:Y:S04]  /*19c40*/  STS [R3], R175 ;  /* 0x000000af03007388 */ /* 0x000fe80000000800 */
[----:B------:R-:W-:Y:S01]  /*19c50*/  STS [R3+0x4], R174 ;  /* 0x000004ae03007388 */ /* 0x000fe20000000800 */
[----:B------:R-:W-:Y:S01]  /*19c60*/  BAR.SYNC.DEFER_BLOCKING 0x0 ;  /* 0x0000000000007b1d */ /* 0x000fe20000010000 */
[----:B------:R-:W-:-:S05]  /*19c70*/  FMUL R127, R160, R181 ;  /* 0x000000b5a07f7220 */ /* 0x000fca0000400000 */
[----:B------:R-:W3:Y:S04]  /*19c80*/  LDS R181, [R8] ;  /* 0x0000000008b57984 */ /* 0x000ee80000000800 */
[----:B------:R-:W3:Y:S01]  /*19c90*/  LDS R182, [R4+0x400] ;  /* 0x0004000004b67984 */ /* 0x000ee20000000800 */
[----:B------:R-:W-:Y:S06]  /*19ca0*/  BAR.SYNC.DEFER_BLOCKING 0x0 ;  /* 0x0000000000007b1d */ /* 0x000fec0000010000 */
[----:B------:R-:W-:Y:S04]  /*19cb0*/  STS [R3], R171 ;  /* 0x000000ab03007388 */ /* 0x000fe80000000800 */
[----:B------:R-:W-:Y:S01]  /*19cc0*/  STS [R3+0x4], R170 ;  /* 0x000004aa03007388 */ /* 0x000fe20000000800 */
[----:B------:R-:W-:Y:S01]  /*19cd0*/  BAR.SYNC.DEFER_BLOCKING 0x0 ;  /* 0x0000000000007b1d */ /* 0x000fe20000010000 */
[----:B------:R-:W-:Y:S01]  /*19ce0*/  FMUL R125, R168, R186 ;  /* 0x000000baa87d7220 */ /* 0x000fe20000400000 */
[----:B------:R-:W-:Y:S01]  /*19cf0*/  FADD R161, R131, 1 ;  /* 0x3f80000083a17421 */ /* 0x000fe20000000000 */
[----:B--2---:R-:W-:-:S03]  /*19d00*/  FMUL R128, R240, R123 ;  /* 0x0000007bf0807220 */ /* 0x004fc60000400000 */
[----:B------:R-:W-:Y:S01]  /*19d10*/  FMUL R172, R161, R162 ;  /* 0x000000a2a1ac7220 */ /* 0x000fe20000400000 */
[----:B------:R-:W-:Y:S01]  /*19d20*/  FMUL R162, R208, R122 ;  /* 0x0000007ad0a27220 */ /* 0x000fe20000400000 */
[----:B0-----:R-:W-:-:S04]  /*19d30*/  IMAD.WIDE R122, R106, 0x4, R120 ;  /* 0x000000046a7a7825 */ /* 0x001fc800078e0278 */
[----:B------:R-:W-:Y:S01]  /*19d40*/  FMUL R126, R222, R126 ;  /* 0x0000007ede7e7220 */ /* 0x000fe20000400000 */
[----:B------:R-:W-:Y:S01]  /*19d50*/  FMUL R127, R244, R127 ;  /* 0x0000007ff47f7220 */ /* 0x000fe20000400000 */
[----:B------:R-:W0:Y:S04]  /*19d60*/  LDS R186, [R8] ;  /* 0x0000000008ba7984 */ /* 0x000e280000000800 */
[----:B------:R-:W2:Y:S01]  /*19d70*/  LDS R190, [R4+0x400] ;  /* 0x0004000004be7984 */ /* 0x000ea20000000800 */
[----:B------:R-:W-:Y:S01]  /*19d80*/  FFMA R162, R225, R125, R162 ;  /* 0x0000007de1a27223 */ /* 0x000fe200000000a2 */
[----:B------:R-:W-:Y:S02]  /*19d90*/  FFMA R163, R231, R163, R126 ;  /* 0x000000a3e7a37223 */ /* 0x000fe4000000007e */
[----:B-1----:R1:W-:Y:S01]  /*19da0*/  @!P1 STG.E desc[UR4][R122.64], R124 ;  /* 0x0000007c7a009986 */ /* 0x0023e2000c101904 */
[----:B------:R-:W-:Y:S01]  /*19db0*/  FFMA R172, R239, R172, R127 ;  /* 0x000000acefac7223 */ /* 0x000fe2000000007f */
[----:B------:R-:W-:Y:S01]  /*19dc0*/  FFMA R173, R230, R173, R128 ;  /* 0x000000ade6ad7223 */ /* 0x000fe20000000080 */
[----:B------:R-:W-:-:S04]  /*19dd0*/  IMAD.WIDE R126, R118, 0x4, R120 ;  /* 0x00000004767e7825 */ /* 0x000fc800078e0278 */
[----:B------:R-:W-:-:S04]  /*19de0*/  IMAD.WIDE R128, R117, 0x4, R120 ;  /* 0x0000000475807825 */ /* 0x000fc800078e0278 */
[----:B-1----:R-:W-:-:S04]  /*19df0*/  IMAD.WIDE R122, R119, 0x4, R120 ;  /* 0x00000004777a7825 */ /* 0x002fc800078e0278 */
[--C-:B------:R-:W-:Y:S01]  /*19e00*/  IMAD.WIDE R124, R132, 0x4, R120.reuse ;  /* 0x00000004847c7825 */ /* 0x100fe200078e0278 */
[----:B----4-:R1:W-:Y:S03]  /*19e10*/  @!P1 STG.E desc[UR4][R122.64], R189 ;  /* 0x000000bd7a009986 */ /* 0x0103e6000c101904 */
[--C-:B------:R-:W-:Y:S01]  /*19e20*/  IMAD.WIDE R130, R116, 0x4, R120.reuse ;  /* 0x0000000474827825 */ /* 0x100fe200078e0278 */
[----:B------:R4:W-:Y:S04]  /*19e30*/  @!P1 STG.E desc[UR4][R124.64], R197 ;  /* 0x000000c57c009986 */ /* 0x0009e8000c101904 */
[----:B------:R0:W-:Y:S01]  /*19e40*/  @!P1 STG.E desc[UR4][R126.64], R196 ;  /* 0x000000c47e009986 */ /* 0x0001e2000c101904 */
[----:B-1----:R-:W-:-:S03]  /*19e50*/  IMAD.WIDE R122, R115, 0x4, R120 ;  /* 0x00000004737a7825 */ /* 0x002fc600078e0278 */
[----:B------:R1:W-:Y:S01]  /*19e60*/  @!P1 STG.E desc[UR4][R128.64], R198 ;  /* 0x000000c680009986 */ /* 0x0003e2000c101904 */
[----:B----4-:R-:W-:-:S03]  /*19e70*/  IMAD.WIDE R124, R114, 0x4, R120 ;  /* 0x00000004727c7825 */ /* 0x010fc600078e0278 */
[----:B------:R4:W-:Y:S01]  /*19e80*/  @!P1 STG.E desc[UR4][R130.64], R199 ;  /* 0x000000c782009986 */ /* 0x0009e2000c101904 */
[----:B0-----:R-:W-:-:S03]  /*19e90*/  IMAD.WIDE R126, R113, 0x4, R120 ;  /* 0x00000004717e7825 */ /* 0x001fc600078e0278 */
[----:B------:R0:W-:Y:S01]  /*19ea0*/  @!P1 STG.E desc[UR4][R122.64], R191 ;  /* 0x000000bf7a009986 */ /* 0x0001e2000c101904 */
[----:B-1----:R-:W-:-:S03]  /*19eb0*/  IMAD.WIDE R128, R112, 0x4, R120 ;  /* 0x0000000470807825 */ /* 0x002fc600078e0278 */
[----:B------:R1:W-:Y:S01]  /*19ec0*/  @!P1 STG.E desc[UR4][R124.64], R192 ;  /* 0x000000c07c009986 */ /* 0x0003e2000c101904 */
[----:B----4-:R-:W-:-:S03]  /*19ed0*/  IMAD.WIDE R130, R111, 0x4, R120 ;  /* 0x000000046f827825 */ /* 0x010fc600078e0278 */
[----:B------:R4:W-:Y:S04]  /*19ee0*/  @!P1 STG.E desc[UR4][R126.64], R193 ;  /* 0x000000c17e009986 */ /* 0x0009e8000c101904 */
[----:B------:R2:W-:Y:S01]  /*19ef0*/  @!P1 STG.E desc[UR4][R128.64], R194 ;  /* 0x000000c280009986 */ /* 0x0005e2000c101904 */
[----:B0-----:R-:W-:-:S04]  /*19f00*/  IMAD.WIDE R122, R107, 0x4, R120 ;  /* 0x000000046b7a7825 */ /* 0x001fc800078e0278 */
[--C-:B-1----:R-:W-:Y:S01]  /*19f10*/  IMAD.WIDE R124, R108, 0x4, R120.reuse ;  /* 0x000000046c7c7825 */ /* 0x102fe200078e0278 */
[----:B-----5:R-:W-:Y:S03]  /*19f20*/  @!P1 STG.E desc[UR4][R130.64], R195 ;  /* 0x000000c382009986 */ /* 0x020fe6000c101904 */
[----:B----4-:R-:W-:-:S04]  /*19f30*/  IMAD.WIDE R126, R109, 0x4, R120 ;  /* 0x000000046d7e7825 */ /* 0x010fc800078e0278 */
[----:B--2---:R-:W-:-:S04]  /*19f40*/  IMAD.WIDE R128, R110, 0x4, R120 ;  /* 0x000000046e807825 */ /* 0x004fc800078e0278 */
[----:B------:R-:W-:Y:S01]  /*19f50*/  IMAD.WIDE R120, R0, 0x4, R120 ;  /* 0x0000000400787825 */ /* 0x000fe200078e0278 */
[----:B------:R-:W-:Y:S04]  /*19f60*/  @!P1 STG.E desc[UR4][R128.64], R176 ;  /* 0x000000b080009986 */ /* 0x000fe8000c101904 */
[----:B---3--:R-:W-:Y:S04]  /*19f70*/  @!P1 STG.E desc[UR4][R126.64], R181 ;  /* 0x000000b57e009986 */ /* 0x008fe8000c101904 */
[----:B------:R-:W-:Y:S04]  /*19f80*/  @!P1 STG.E desc[UR4][R124.64], R182 ;  /* 0x000000b67c009986 */ /* 0x000fe8000c101904 */
[----:B------:R0:W-:Y:S04]  /*19f90*/  @!P1 STG.E desc[UR4][R122.64], R186 ;  /* 0x000000ba7a009986 */ /* 0x0001e8000c101904 */
[----:B------:R1:W-:Y:S01]  /*19fa0*/  @!P1 STG.E desc[UR4][R120.64], R190 ;  /* 0x000000be78009986 */ /* 0x0003e2000c101904 */
[----:B------:R-:W-:Y:S01]  /*19fb0*/  BAR.SYNC.DEFER_BLOCKING 0x0 ;  /* 0x0000000000007b1d */ /* 0x000fe20000010000 */
[----:B0-----:R-:W-:Y:S01]  /*19fc0*/  FMUL R122, R140, R183 ;  /* 0x000000b78c7a7220 */ /* 0x001fe20000400000 */
[----:B------:R-:W-:Y:S01]  /*19fd0*/  FMUL R125, R136, R179 ;  /* 0x000000b3887d7220 */ /* 0x000fe20000400000 */
[----:B------:R-:W-:-:S05]  /*19fe0*/  FMUL R126, R134, R178 ;  /* 0x000000b2867e7220 */ /* 0x000fca0000400000 */
[----:B-1----:R-:W0:Y:S01]  /*19ff0*/  LDC.64 R120, c[0x0][0x250] ;  /* 0x00009400ff787b82 */ /* 0x002e220000000a00 */
[----:B------:R-:W-:Y:S04]  /*1a000*/  STS [R3], R226 ;  /* 0x000000e203007388 */ /* 0x000fe80000000800 */
[----:B------:R-:W-:Y:S03]  /*1a010*/  STS [R3+0x4], R169 ;  /* 0x000004a903007388 */ /* 0x000fe60000000800 */
[----:B------:R-:W-:Y:S06]  /*1a020*/  BAR.SYNC.DEFER_BLOCKING 0x0 ;  /* 0x0000000000007b1d */ /* 0x000fec0000010000 */
[----:B------:R-:W1:Y:S04]  /*1a030*/  LDS R207, [R8] ;  /* 0x0000000008cf7984 */ /* 0x000e680000000800 */
[----:B------:R-:W2:Y:S01]  /*1a040*/  LDS R197, [R4+0x400] ;  /* 0x0004000004c57984 */ /* 0x000ea20000000800 */
[----:B------:R-:W-:Y:S06]  /*1a050*/  BAR.SYNC.DEFER_BLOCKING 0x0 ;  /* 0x0000000000007b1d */ /* 0x000fec0000010000 */
[----:B------:R-:W-:Y:S04]  /*1a060*/  STS [R3], R206 ;  /* 0x000000ce03007388 */ /* 0x000fe80000000800 */
[----:B------:R-:W-:Y:S01]  /*1a070*/  STS [R3+0x4], R156 ;  /* 0x0000049c03007388 */ /* 0x000fe20000000800 */
[----:B------:R-:W-:Y:S06]  /*1a080*/  BAR.SYNC.DEFER_BLOCKING 0x0 ;  /* 0x0000000000007b1d */ /* 0x000fec0000010000 */
[----:B------:R-:W3:Y:S04]  /*1a090*/  LDS R199, [R8] ;  /* 0x0000000008c77984 */ /* 0x000ee80000000800 */
[----:B------:R-:W4:Y:S01]  /*1a0a0*/  LDS R201, [R4+0x400] ;  /* 0x0004000004c97984 */ /* 0x000f220000000800 */
[----:B------:R-:W-:Y:S06]  /*1a0b0*/  BAR.SYNC.DEFER_BLOCKING 0x0 ;  /* 0x0000000000007b1d */ /* 0x000fec0000010000 */
[----:B------:R-:W-:Y:S04]  /*1a0c0*/  STS [R3], R153 ;  /* 0x0000009903007388 */ /* 0x000fe80000000800 */
[----:B------:R-:W-:Y:S01]  /*1a0d0*/  STS [R3+0x4], R152 ;  /* 0x0000049803007388 */ /* 0x000fe20000000800 */
[----:B------:R-:W-:Y:S06]  /*1a0e0*/  BAR.SYNC.DEFER_BLOCKING 0x0 ;  /* 0x0000000000007b1d */ /* 0x000fec0000010000 */
[----:B------:R-:W5:Y:S04]  /*1a0f0*/  LDS R203, [R8] ;  /* 0x0000000008cb7984 */ /* 0x000f680000000800 */
        /* <DEDUP_REMOVED lines=17> */
[----:B------:R-:W1:Y:S04]  /*1a210*/  LDS R195, [R8] ;  /* 0x0000000008c37984 */ /* 0x000e680000000800 */
[----:B------:R-:W1:Y:S01]  /*1a220*/  LDS R176, [R4+0x400] ;  /* 0x0004000004b07984 */ /* 0x000e620000000800 */
[----:B------:R-:W-:Y:S06]  /*1a230*/  BAR.SYNC.DEFER_BLOCKING 0x0 ;  /* 0x0000000000007b1d */ /* 0x000fec0000010000 */
[----:B------:R-:W-:Y:S04]  /*1a240*/  STS [R3], R145 ;  /* 0x0000009103007388 */ /* 0x000fe80000000800 */
[----:B------:R-:W-:Y:S01]  /*1a250*/  STS [R3+0x4], R144 ;  /* 0x0000049003007388 */ /* 0x000fe20000000800 */
[----:B------:R-:W-:Y:S06]  /*1a260*/  BAR.SYNC.DEFER_BLOCKING 0x0 ;  /* 0x0000000000007b1d */ /* 0x000fec0000010000 */
[----:B------:R-:W2:Y:S04]  /*1a270*/  LDS R178, [R8] ;  /* 0x0000000008b27984 */ /* 0x000ea80000000800 */
[----:B------:R-:W2:Y:S01]  /*1a280*/  LDS R179, [R4+0x400] ;  /* 0x0004000004b37984 */ /* 0x000ea20000000800 */
[----:B------:R-:W-:Y:S06]  /*1a290*/  BAR.SYNC.DEFER_BLOCKING 0x0 ;  /* 0x0000000000007b1d */ /* 0x000fec0000010000 */
[----:B------:R-:W-:Y:S04]  /*1a2a0*/  STS [R3], R143 ;  /* 0x0000008f03007388 */ /* 0x000fe80000000800 */
[----:B------:R-:W-:Y:S01]  /*1a2b0*/  STS [R3+0x4], R142 ;  /* 0x0000048e03007388 */ /* 0x000fe20000000800 */
[----:B------:R-:W-:Y:S01]  /*1a2c0*/  BAR.SYNC.DEFER_BLOCKING 0x0 ;  /* 0x0000000000007b1d */ /* 0x000fe20000010000 */
[----:B------:R-:W-:Y:S01]  /*1a2d0*/  FMUL R123, R139, R180 ;  /* 0x000000b48b7b7220 */ /* 0x000fe20000400000 */
[----:B------:R-:W-:Y:S01]  /*1a2e0*/  FMUL R124, R135, R158 ;  /* 0x0000009e877c7220 */ /* 0x000fe20000400000 */
[----:B------:R-:W-:-:S02]  /*1a2f0*/  FMUL R158, R246, R122 ;  /* 0x0000007af69e7220 */ /* 0x000fc40000400000 */
[----:B------:R-:W-:Y:S01]  /*1a300*/  FMUL R127, R247, R123 ;  /* 0x0000007bf77f7220 */ /* 0x000fe20000400000 */
[----:B0-----:R-:W-:-:S04]  /*1a310*/  IMAD.WIDE R122, R106, 0x4, R120 ;  /* 0x000000046a7a7825 */ /* 0x001fc800078e0278 */
[----:B------:R-:W-:Y:S01]  /*1a320*/  FMUL R128, R249, R125 ;  /* 0x0000007df9807220 */ /* 0x000fe20000400000 */
[----:B------:R-:W-:Y:S01]  /*1a330*/  FMUL R125, R214, R126 ;  /* 0x0000007ed67d7220 */ /* 0x000fe20000400000 */
[----:B------:R-:W-:Y:S01]  /*1a340*/  FFMA R158, R250, R159, R158 ;  /* 0x0000009ffa9e7223 */ /* 0x000fe2000000009e */
[----:B------:R-:W0:Y:S04]  /*1a350*/  LDS R180, [R8] ;  /* 0x0000000008b47984 */ /* 0x000e280000000800 */
[----:B------:R-:W0:Y:S01]  /*1a360*/  LDS R181, [R4+0x400] ;  /* 0x0004000004b57984 */ /* 0x000e220000000800 */
[----:B------:R-:W-:Y:S01]  /*1a370*/  FFMA R159, R252, R154, R127 ;  /* 0x0000009afc9f7223 */ /* 0x000fe2000000007f */
[----:B------:R-:W-:Y:S01]  /*1a380*/  FFMA R154, R245, R155, R128 ;  /* 0x0000009bf59a7223 */ /* 0x000fe20000000080 */
[----:B------:R-:W-:Y:S01]  /*1a390*/  FFMA R155, R233, R124, R125 ;  /* 0x0000007ce99b7223 */ /* 0x000fe2000000007d */
[----:B-1----:R1:W-:Y:S01]  /*1a3a0*/  @!P1 STG.E desc[UR4][R122.64], R207 ;  /* 0x000000cf7a009986 */ /* 0x0023e2000c101904 */
[----:B------:R-:W-:-:S04]  /*1a3b0*/  IMAD.WIDE R124, R132, 0x4, R120 ;  /* 0x00000004847c7825 */ /* 0x000fc800078e0278 */
[----:B------:R-:W-:-:S04]  /*1a3c0*/  IMAD.WIDE R126, R118, 0x4, R120 ;  /* 0x00000004767e7825 */ /* 0x000fc800078e0278 */
[----:B------:R-:W-:-:S04]  /*1a3d0*/  IMAD.WIDE R128, R117, 0x4, R120 ;  /* 0x0000000475807825 */ /* 0x000fc800078e0278 */
[----:B-1----:R-:W-:-:S04]  /*1a3e0*/  IMAD.WIDE R122, R119, 0x4, R120 ;  /* 0x00000004777a7825 */ /* 0x002fc800078e0278 */
[--C-:B------:R-:W-:Y:S01]  /*1a3f0*/  IMAD.WIDE R130, R116, 0x4, R120.reuse ;  /* 0x0000000474827825 */ /* 0x100fe200078e0278 */
[----:B--2---:R1:W-:Y:S04]  /*1a400*/  @!P1 STG.E desc[UR4][R122.64], R197 ;  /* 0x000000c57a009986 */ /* 0x0043e8000c101904 */
[----:B---3--:R2:W-:Y:S04]  /*1a410*/  @!P1 STG.E desc[UR4][R124.64], R199 ;  /* 0x000000c77c009986 */ /* 0x0085e8000c101904 */
[----:B----4-:R3:W-:Y:S01]  /*1a420*/  @!P1 STG.E desc[UR4][R126.64], R201 ;  /* 0x000000c97e009986 */ /* 0x0107e2000c101904 */
[----:B-1----:R-:W-:-:S03]  /*1a430*/  IMAD.WIDE R122, R115, 0x4, R120 ;  /* 0x00000004737a7825 */ /* 0x002fc600078e0278 */
[----:B-----5:R1:W-:Y:S01]  /*1a440*/  @!P1 STG.E desc[UR4][R128.64], R203 ;  /* 0x000000cb80009986 */ /* 0x0203e2000c101904 */
[----:B--2---:R-:W-:-:S03]  /*1a450*/  IMAD.WIDE R124, R114, 0x4, R120 ;  /* 0x00000004727c7825 */ /* 0x004fc600078e0278 */
[----:B------:R2:W-:Y:S01]  /*1a460*/  @!P1 STG.E desc[UR4][R130.64], R205 ;  /* 0x000000cd82009986 */ /* 0x0005e2000c101904 */
[----:B---3--:R-:W-:-:S03]  /*1a470*/  IMAD.WIDE R126, R113, 0x4, R120 ;  /* 0x00000004717e7825 */ /* 0x008fc600078e0278 */
[----:B------:R3:W-:Y:S01]  /*1a480*/  @!P1 STG.E desc[UR4][R122.64], R183 ;  /* 0x000000b77a009986 */ /* 0x0007e2000c101904 */
[----:B-1----:R-:W-:-:S03]  /*1a490*/  IMAD.WIDE R128, R112, 0x4, R120 ;  /* 0x0000000470807825 */ /* 0x002fc600078e0278 */
[----:B------:R1:W-:Y:S01]  /*1a4a0*/  @!P1 STG.E desc[UR4][R124.64], R189 ;  /* 0x000000bd7c009986 */ /* 0x0003e2000c101904 */
[----:B--2---:R-:W-:-:S03]  /*1a4b0*/  IMAD.WIDE R130, R111, 0x4, R120 ;  /* 0x000000046f827825 */ /* 0x004fc600078e0278 */
[----:B------:R2:W-:Y:S04]  /*1a4c0*/  @!P1 STG.E desc[UR4][R126.64], R191 ;  /* 0x000000bf7e009986 */ /* 0x0005e8000c101904 */
[----:B------:R4:W-:Y:S01]  /*1a4d0*/  @!P1 STG.E desc[UR4][R128.64], R193 ;  /* 0x000000c180009986 */ /* 0x0009e2000c101904 */
[----:B---3--:R-:W-:-:S04]  /*1a4e0*/  IMAD.WIDE R122, R107, 0x4, R120 ;  /* 0x000000046b7a7825 */ /* 0x008fc800078e0278 */
[--C-:B-1----:R-:W-:Y:S01]  /*1a4f0*/  IMAD.WIDE R124, R108, 0x4, R120.reuse ;  /* 0x000000046c7c7825 */ /* 0x102fe200078e0278 */
[----:B------:R-:W-:Y:S03]  /*1a500*/  @!P1 STG.E desc[UR4][R130.64], R195 ;  /* 0x000000c382009986 */ /* 0x000fe6000c101904 */
[----:B--2---:R-:W-:-:S04]  /*1a510*/  IMAD.WIDE R126, R109, 0x4, R120 ;  /* 0x000000046d7e7825 */ /* 0x004fc800078e0278 */
[----:B----4-:R-:W-:-:S04]  /*1a520*/  IMAD.WIDE R128, R110, 0x4, R120 ;  /* 0x000000046e807825 */ /* 0x010fc800078e0278 */
[----:B------:R-:W-:Y:S01]  /*1a530*/  IMAD.WIDE R120, R0, 0x4, R120 ;  /* 0x0000000400787825 */ /* 0x000fe200078e0278 */
[----:B------:R1:W-:Y:S04]  /*1a540*/  @!P1 STG.E desc[UR4][R128.64], R176 ;  /* 0x000000b080009986 */ /* 0x0003e8000c101904 */
[----:B------:R-:W-:Y:S04]  /*1a550*/  @!P1 STG.E desc[UR4][R126.64], R178 ;  /* 0x000000b27e009986 */ /* 0x000fe8000c101904 */
[----:B------:R-:W-:Y:S04]  /*1a560*/  @!P1 STG.E desc[UR4][R124.64], R179 ;  /* 0x000000b37c009986 */ /* 0x000fe8000c101904 */
[----:B0-----:R0:W-:Y:S04]  /*1a570*/  @!P1 STG.E desc[UR4][R122.64], R180 ;  /* 0x000000b47a009986 */ /* 0x0011e8000c101904 */
[----:B------:R2:W-:Y:S01]  /*1a580*/  @!P1 STG.E desc[UR4][R120.64], R181 ;  /* 0x000000b578009986 */ /* 0x0005e2000c101904 */
[----:B------:R-:W-:Y:S01]  /*1a590*/  BAR.SYNC.DEFER_BLOCKING 0x0 ;  /* 0x0000000000007b1d */ /* 0x000fe20000010000 */
[----:B-1----:R-:W-:Y:S01]  /*1a5a0*/  FADD R128, R68, 1 ;  /* 0x3f80000044807421 */ /* 0x002fe20000000000 */
[----:B------:R-:W-:Y:S01]  /*1a5b0*/  FADD R129, R69, 1 ;  /* 0x3f80000045817421 */ /* 0x000fe20000000000 */
[----:B0-----:R-:W-:Y:S01]  /*1a5c0*/  FADD R123, R35, 1 ;  /* 0x3f800000237b7421 */ /* 0x001fe20000000000 */
[----:B------:R-:W-:Y:S01]  /*1a5d0*/  FADD R126, R66, 1 ;  /* 0x3f800000427e7421 */ /* 0x000fe20000000000 */
[----:B------:R-:W-:Y:S01]  /*1a5e0*/  FADD R127, R67, 1 ;  /* 0x3f800000437f7421 */ /* 0x000fe20000000000 */
[----:B------:R-:W-:Y:S01]  /*1a5f0*/  FADD R124, R64, 1 ;  /* 0x3f800000407c7421 */ /* 0x000fe20000000000 */
[----:B------:R-:W-:Y:S01]  /*1a600*/  FADD R125, R65, 1 ;  /* 0x3f800000417d7421 */ /* 0x000fe20000000000 */
[----:B--2---:R-:W0:Y:S01]  /*1a610*/  LDC.64 R120, c[0x0][0x258] ;  /* 0x00009600ff787b82 */ /* 0x004e220000000a00 */
        /* <DEDUP_REMOVED lines=30> */
[----:B------:R-:W-:-:S05]  /*1a800*/  FADD R35, R37, 1 ;  /* 0x3f80000025237421 */ /* 0x000fca0000000000 */
[----:B------:R-:W-:Y:S04]  /*1a810*/  STS [R3], R129 ;  /* 0x0000008103007388 */ /* 0x000fe80000000800 */
[----:B------:R-:W-:Y:S01]  /*1a820*/  STS [R3+0x4], R128 ;  /* 0x0000048003007388 */ /* 0x000fe20000000800 */
[----:B------:R-:W-:Y:S01]  /*1a830*/  BAR.SYNC.DEFER_BLOCKING 0x0 ;  /* 0x0000000000007b1d */ /* 0x000fe20000010000 */
[----:B------:R-:W-:-:S05]  /*1a840*/  FMUL R37, R123, R177 ;  /* 0x000000b17b257220 */ /* 0x000fca0000400000 */
[----:B------:R-:W1:Y:S04]  /*1a850*/  LDS R181, [R8] ;  /* 0x0000000008b57984 */ /* 0x000e680000000800 */
[----:B------:R-:W1:Y:S01]  /*1a860*/  LDS R177, [R4+0x400] ;  /* 0x0004000004b17984 */ /* 0x000e620000000800 */
[----:B------:R-:W-:Y:S06]  /*1a870*/  BAR.SYNC.DEFER_BLOCKING 0x0 ;  /* 0x0000000000007b1d */ /* 0x000fec0000010000 */
[----:B------:R-:W-:Y:S04]  /*1a880*/  STS [R3], R127 ;  /* 0x0000007f03007388 */ /* 0x000fe80000000800 */
[----:B------:R-:W-:Y:S01]  /*1a890*/  STS [R3+0x4], R126 ;  /* 0x0000047e03007388 */ /* 0x000fe20000000800 */
[----:B------:R-:W-:Y:S06]  /*1a8a0*/  BAR.SYNC.DEFER_BLOCKING 0x0 ;  /* 0x0000000000007b1d */ /* 0x000fec0000010000 */
[----:B------:R-:W2:Y:S04]  /*1a8b0*/  LDS R130, [R8] ;  /* 0x0000000008827984 */ /* 0x000ea80000000800 */
[----:B------:R-:W3:Y:S01]  /*1a8c0*/  LDS R131, [R4+0x400] ;  /* 0x0004000004837984 */ /* 0x000ee20000000800 */
[----:B------:R-:W-:Y:S01]  /*1a8d0*/  BAR.SYNC.DEFER_BLOCKING 0x0 ;  /* 0x0000000000007b1d */ /* 0x000fe20000010000 */
[----:B------:R-:W-:-:S05]  /*1a8e0*/  FADD R122, R36, 1 ;  /* 0x3f800000247a7421 */ /* 0x000fca0000000000 */
[----:B------:R-:W-:Y:S04]  /*1a8f0*/  STS [R3], R125 ;  /* 0x0000007d03007388 */ /* 0x000fe80000000800 */
[----:B------:R-:W-:Y:S01]  /*1a900*/  STS [R3+0x4], R124 ;  /* 0x0000047c03007388 */ /* 0x000fe20000000800 */
[----:B------:R-:W-:Y:S01]  /*1a910*/  FMUL R65, R19, R174 ;  /* 0x000000ae13417220 */ /* 0x000fe20000400000 */
[----:B------:R-:W-:Y:S01]  /*1a920*/  BAR.SYNC.DEFER_BLOCKING 0x0 ;  /* 0x0000000000007b1d */ /* 0x000fe20000010000 */
[----:B------:R-:W-:Y:S01]  /*1a930*/  FMUL R64, R122, R175 ;  /* 0x000000af7a407220 */ /* 0x000fe20000400000 */
[----:B------:R-:W-:Y:S01]  /*1a940*/  FMUL R36, R39, R86 ;  /* 0x0000005627247220 */ /* 0x000fe20000400000 */
[----:B------:R-:W-:Y:S02]  /*1a950*/  FMUL R86, R227, R37 ;  /* 0x00000025e3567220 */ /* 0x000fe40000400000 */
[----:B------:R-:W-:Y:S01]  /*1a960*/  FMUL R37, R221, R64 ;  /* 0x00000040dd257220 */ /* 0x000fe20000400000 */
[----:B------:R-:W-:Y:S01]  /*1a970*/  FMUL R85, R35, R85 ;  /* 0x0000005523557220 */ /* 0x000fe20000400000 */
[----:B------:R-:W-:Y:S01]  /*1a980*/  FMUL R66, R213, R65 ;  /* 0x00000041d5427220 */ /* 0x000fe20000400000 */
[----:B------:R-:W-:Y:S01]  /*1a990*/  FFMA R86, R234, R87, R86 ;  /* 0x00000057ea567223 */ /* 0x000fe20000000056 */
[----:B0-----:R-:W-:-:S04]  /*1a9a0*/  IMAD.WIDE R64, R106, 0x4, R120 ;  /* 0x000000046a407825 */ /* 0x001fc800078e0278 */
[----:B------:R-:W-:Y:S01]  /*1a9b0*/  FFMA R87, R235, R36, R37 ;  /* 0x00000024eb577223 */ /* 0x000fe20000000025 */
[----:B------:R-:W-:Y:S01]  /*1a9c0*/  FFMA R85, R236, R85, R66 ;  /* 0x00000055ec557223 */ /* 0x000fe20000000042 */
[--C-:B------:R-:W-:Y:S01]  /*1a9d0*/  IMAD.WIDE R36, R119, 0x4, R120.reuse ;  /* 0x0000000477247825 */ /* 0x100fe200078e0278 */
[----:B------:R-:W0:Y:S04]  /*1a9e0*/  LDS R174, [R8] ;  /* 0x0000000008ae7984 */ /* 0x000e280000000800 */
[----:B------:R-:W0:Y:S01]  /*1a9f0*/  LDS R175, [R4+0x400] ;  /* 0x0004000004af7984 */ /* 0x000e220000000800 */
[----:B------:R-:W-:-:S03]  /*1aa00*/  IMAD.WIDE R66, R132, 0x4, R120 ;  /* 0x0000000484427825 */ /* 0x000fc600078e0278 */
[----:B-1----:R1:W-:Y:S01]  /*1aa10*/  @!P1 STG.E desc[UR4][R64.64], R201 ;  /* 0x000000c940009986 */ /* 0x0023e2000c101904 */
[----:B------:R-:W-:-:S03]  /*1aa20*/  IMAD.WIDE R68, R118, 0x4, R120 ;  /* 0x0000000476447825 */ /* 0x000fc600078e0278 */
[----:B--2---:R2:W-:Y:S04]  /*1aa30*/  @!P1 STG.E desc[UR4][R36.64], R203 ;  /* 0x000000cb24009986 */ /* 0x0045e8000c101904 */
[----:B---3--:R3:W-:Y:S01]  /*1aa40*/  @!P1 STG.E desc[UR4][R66.64], R197 ;  /* 0x000000c542009986 */ /* 0x0087e2000c101904 */
[----:B-1----:R-:W-:-:S03]  /*1aa50*/  IMAD.WIDE R64, R117, 0x4, R120 ;  /* 0x0000000475407825 */ /* 0x002fc600078e0278 */
[----:B----4-:R-:W-:Y:S01]  /*1aa60*/  @!P1 STG.E desc[UR4][R68.64], R199 ;  /* 0x000000c744009986 */ /* 0x010fe2000c101904 */
[----:B--2---:R-:W-:-:S03]  /*1aa70*/  IMAD.WIDE R36, R116, 0x4, R120 ;  /* 0x0000000474247825 */ /* 0x004fc600078e0278 */
[----:B-----5:R1:W-:Y:S01]  /*1aa80*/  @!P1 STG.E desc[UR4][R64.64], R195 ;  /* 0x000000c340009986 */ /* 0x0203e2000c101904 */
[----:B---3--:R-:W-:-:S03]  /*1aa90*/  IMAD.WIDE R66, R115, 0x4, R120 ;  /* 0x0000000473427825 */ /* 0x008fc600078e0278 */
[----:B------:R2:W-:Y:S04]  /*1aaa0*/  @!P1 STG.E desc[UR4][R36.64], R193 ;  /* 0x000000c124009986 */ /* 0x0005e8000c101904 */
[----:B------:R3:W-:Y:S01]  /*1aab0*/  @!P1 STG.E desc[UR4][R66.64], R191 ;  /* 0x000000bf42009986 */ /* 0x0007e2000c101904 */
[----:B-1----:R-:W-:-:S04]  /*1aac0*/  IMAD.WIDE R64, R114, 0x4, R120 ;  /* 0x0000000472407825 */ /* 0x002fc800078e0278 */
[--C-:B--2---:R-:W-:Y:S01]  /*1aad0*/  IMAD.WIDE R36, R113, 0x4, R120.reuse ;  /* 0x0000000471247825 */ /* 0x104fe200078e0278 */
[----:B------:R-:W-:Y:S03]  /*1aae0*/  @!P1 STG.E desc[UR4][R64.64], R183 ;  /* 0x000000b740009986 */ /* 0x000fe6000c101904 */
[--C-:B---3--:R-:W-:Y:S01]  /*1aaf0*/  IMAD.WIDE R66, R112, 0x4, R120.reuse ;  /* 0x0000000470427825 */ /* 0x108fe200078e0278 */
[----:B------:R1:W-:Y:S03]  /*1ab00*/  @!P1 STG.E desc[UR4][R36.64], R189 ;  /* 0x000000bd24009986 */ /* 0x0003e6000c101904 */
[--C-:B------:R-:W-:Y:S01]  /*1ab10*/  IMAD.WIDE R68, R111, 0x4, R120.reuse ;  /* 0x000000046f447825 */ /* 0x100fe200078e0278 */
[----:B------:R2:W-:Y:S04]  /*1ab20*/  @!P1 STG.E desc[UR4][R66.64], R179 ;  /* 0x000000b342009986 */ /* 0x0005e8000c101904 */
[----:B------:R-:W-:Y:S01]  /*1ab30*/  @!P1 STG.E desc[UR4][R68.64], R181 ;  /* 0x000000b544009986 */ /* 0x000fe2000c101904 */
[----:B-1----:R-:W-:-:S04]  /*1ab40*/  IMAD.WIDE R36, R110, 0x4, R120 ;  /* 0x000000046e247825 */ /* 0x002fc800078e0278 */
[--C-:B------:R-:W-:Y:S01]  /*1ab50*/  IMAD.WIDE R64, R109, 0x4, R120.reuse ;  /* 0x000000046d407825 */ /* 0x100fe200078e0278 */
[----:B------:R1:W-:Y:S03]  /*1ab60*/  @!P1 STG.E desc[UR4][R36.64], R177 ;  /* 0x000000b124009986 */ /* 0x0003e6000c101904 */
[--C-:B--2---:R-:W-:Y:S01]  /*1ab70*/  IMAD.WIDE R66, R108, 0x4, R120.reuse ;  /* 0x000000046c427825 */ /* 0x104fe200078e0278 */
[----:B------:R-:W-:Y:S04]  /*1ab80*/  @!P1 STG.E desc[UR4][R64.64], R130 ;  /* 0x0000008240009986 */ /* 0x000fe8000c101904 */
[----:B------:R-:W-:Y:S01]  /*1ab90*/  @!P1 STG.E desc[UR4][R66.64], R131 ;  /* 0x0000008342009986 */ /* 0x000fe2000c101904 */
[----:B-1----:R-:W-:-:S04]  /*1aba0*/  IMAD.WIDE R36, R107, 0x4, R120 ;  /* 0x000000046b247825 */ /* 0x002fc800078e0278 */
[----:B------:R-:W-:Y:S01]  /*1abb0*/  IMAD.WIDE R120, R0, 0x4, R120 ;  /* 0x0000000400787825 */ /* 0x000fe200078e0278 */
[----:B0-----:R0:W-:Y:S04]  /*1abc0*/  @!P1 STG.E desc[UR4][R36.64], R174 ;  /* 0x000000ae24009986 */ /* 0x0011e8000c101904 */
[----:B------:R-:W-:Y:S01]  /*1abd0*/  @!P1 STG.E desc[UR4][R120.64], R175 ;  /* 0x000000af78009986 */ /* 0x000fe2000c101904 */
[----:B------:R-:W-:Y:S01]  /*1abe0*/  BAR.SYNC.DEFER_BLOCKING 0x0 ;  /* 0x0000000000007b1d */ /* 0x000fe20000010000 */
[----:B------:R-:W-:Y:S01]  /*1abf0*/  FADD R176, R63, 1 ;  /* 0x3f8000003fb07421 */ /* 0x000fe20000000000 */
[----:B------:R-:W-:Y:S01]  /*1ac00*/  FADD R63, R59, 1 ;  /* 0x3f8000003b3f7421 */ /* 0x000fe20000000000 */
[----:B------:R-:W-:Y:S01]  /*1ac10*/  FADD R41, R41, 1 ;  /* 0x3f80000029297421 */ /* 0x000fe20000000000 */
[----:B------:R-:W-:-:S04]  /*1ac20*/  FADD R38, R38, 1 ;  /* 0x3f80000026267421 */ /* 0x000fc80000000000 */
[----:B0-----:R-:W0:Y:S01]  /*1ac30*/  LDC.64 R36, c[0x0][0x260] ;  /* 0x00009800ff247b82 */ /* 0x001e220000000a00 */
        /* <DEDUP_REMOVED lines=37> */
[----:B------:R0:W-:Y:S01]  /*1ae90*/  STS [R3+0x4], R35 ;  /* 0x0000042303007388 */ /* 0x0001e20000000800 */
[----:B------:R-:W-:Y:S01]  /*1aea0*/  BAR.SYNC.DEFER_BLOCKING 0x0 ;  /* 0x0000000000007b1d */ /* 0x000fe20000010000 */
[----:B------:R-:W-:-:S05]  /*1aeb0*/  FMUL R59, R176, R89 ;  /* 0x00000059b03b7220 */ /* 0x000fca0000400000 */
[----:B------:R-:W2:Y:S04]  /*1aec0*/  LDS R69, [R8] ;  /* 0x0000000008457984 */ /* 0x000ea80000000800 */
[----:B------:R-:W2:Y:S01]  /*1aed0*/  LDS R89, [R4+0x400] ;  /* 0x0004000004597984 */ /* 0x000ea20000000800 */
[----:B------:R-:W-:Y:S06]  /*1aee0*/  BAR.SYNC.DEFER_BLOCKING 0x0 ;  /* 0x0000000000007b1d */ /* 0x000fec0000010000 */
[----:B------:R-:W-:Y:S04]  /*1aef0*/  STS [R3], R41 ;  /* 0x0000002903007388 */ /* 0x000fe80000000800 */
[----:B------:R0:W-:Y:S01]  /*1af00*/  STS [R3+0x4], R38 ;  /* 0x0000042603007388 */ /* 0x0001e20000000800 */
[----:B------:R-:W-:Y:S01]  /*1af10*/  BAR.SYNC.DEFER_BLOCKING 0x0 ;  /* 0x0000000000007b1d */ /* 0x000fe20000010000 */
[----:B------:R-:W-:Y:S01]  /*1af20*/  FMUL R64, R38, R83 ;  /* 0x0000005326407220 */ /* 0x000fe20000400000 */
[----:B------:R-:W-:Y:S01]  /*1af30*/  FADD R22, R22, 1 ;  /* 0x3f80000016167421 */ /* 0x000fe20000000000 */
[----:B------:R-:W-:Y:S01]  /*1af40*/  FADD R66, R34, 1 ;  /* 0x3f80000022427421 */ /* 0x000fe20000000000 */
[----:B------:R-:W-:-:S02]  /*1af50*/  FADD R68, R62, 1 ;  /* 0x3f8000003e447421 */ /* 0x000fc40000000000 */
[----:B------:R-:W-:Y:S01]  /*1af60*/  FMUL R171, R22, R171 ;  /* 0x000000ab16ab7220 */ /* 0x000fe20000400000 */
[----:B------:R-:W-:Y:S01]  /*1af70*/  FMUL R170, R66, R170 ;  /* 0x000000aa42aa7220 */ /* 0x000fe20000400000 */
[----:B------:R-:W-:Y:S01]  /*1af80*/  FMUL R185, R68, R185 ;  /* 0x000000b944b97220 */ /* 0x000fe20000400000 */
[----:B0-----:R-:W-:-:S04]  /*1af90*/  IMAD.WIDE R34, R106, 0x4, R36 ;  /* 0x000000046a227825 */ /* 0x001fc800078e0224 */
[----:B------:R-:W-:Y:S01]  /*1afa0*/  FMUL R65, R41, R84 ;  /* 0x0000005429417220 */ /* 0x000fe20000400000 */
[----:B------:R-:W-:Y:S01]  /*1afb0*/  FMUL R38, R229, R171 ;  /* 0x000000abe5267220 */ /* 0x000fe20000400000 */
[----:B------:R-:W0:Y:S04]  /*1afc0*/  LDS R83, [R8] ;  /* 0x0000000008537984 */ /* 0x000e280000000800 */
[----:B------:R-:W0:Y:S01]  /*1afd0*/  LDS R135, [R4+0x400] ;  /* 0x0004000004877984 */ /* 0x000e220000000800 */
[----:B------:R-:W-:Y:S01]  /*1afe0*/  FMUL R39, R209, R170 ;  /* 0x000000aad1277220 */ /* 0x000fe20000400000 */
[----:B------:R-:W-:Y:S01]  /*1aff0*/  FMUL R84, R212, R185 ;  /* 0x000000b9d4547220 */ /* 0x000fe20000400000 */
[----:B------:R-:W-:Y:S01]  /*1b000*/  FFMA R65, R237, R65, R38 ;  /* 0x00000041ed417223 */ /* 0x000fe20000000026 */
[----:B-1----:R1:W-:Y:S01]  /*1b010*/  @!P1 STG.E desc[UR4][R34.64], R193 ;  /* 0x000000c122009986 */ /* 0x0023e2000c101904 */
[----:B------:R-:W-:Y:S01]  /*1b020*/  FFMA R64, R220, R64, R39 ;  /* 0x00000040dc407223 */ /* 0x000fe20000000027 */
[----:B------:R-:W-:-:S04]  /*1b030*/  IMAD.WIDE R38, R132, 0x4, R36 ;  /* 0x0000000484267825 */ /* 0x000fc800078e0224 */
[----:B------:R-:W-:Y:S01]  /*1b040*/  FADD R82, R58, 1 ;  /* 0x3f8000003a527421 */ /* 0x000fe20000000000 */
[----:B------:R-:W-:Y:S01]  /*1b050*/  FFMA R84, R217, R59, R84 ;  /* 0x0000003bd9547223 */ /* 0x000fe20000000054 */
[----:B------:R-:W-:-:S04]  /*1b060*/  IMAD.WIDE R40, R118, 0x4, R36 ;  /* 0x0000000476287825 */ /* 0x000fc800078e0224 */
[----:B------:R-:W-:Y:S01]  /*1b070*/  FMUL R88, R63, R88 ;  /* 0x000000583f587220 */ /* 0x000fe20000400000 */
[----:B-1----:R-:W-:-:S04]  /*1b080*/  IMAD.WIDE R34, R119, 0x4, R36 ;  /* 0x0000000477227825 */ /* 0x002fc800078e0224 */
[--C-:B------:R-:W-:Y:S01]  /*1b090*/  IMAD.WIDE R58, R117, 0x4, R36.reuse ;  /* 0x00000004753a7825 */ /* 0x100fe200078e0224 */
[----:B--2---:R1:W-:Y:S03]  /*1b0a0*/  @!P1 STG.E desc[UR4][R34.64], R179 ;  /* 0x000000b322009986 */ /* 0x0043e6000c101904 */
[--C-:B------:R-:W-:Y:S01]  /*1b0b0*/  IMAD.WIDE R62, R116, 0x4, R36.reuse ;  /* 0x00000004743e7825 */ /* 0x100fe200078e0224 */
        /* <DEDUP_REMOVED lines=19> */
[----:B------:R-:W-:Y:S04]  /*1b1f0*/  @!P1 STG.E desc[UR4][R58.64], R67 ;  /* 0x000000433a009986 */ /* 0x000fe8000c101904 */
[----:B------:R-:W-:Y:S04]  /*1b200*/  @!P1 STG.E desc[UR4][R40.64], R69 ;  /* 0x0000004528009986 */ /* 0x000fe8000c101904 */
[----:B------:R-:W-:Y:S04]  /*1b210*/  @!P1 STG.E desc[UR4][R38.64], R89 ;  /* 0x0000005926009986 */ /* 0x000fe8000c101904 */
[----:B0-----:R0:W-:Y:S04]  /*1b220*/  @!P1 STG.E desc[UR4][R34.64], R83 ;  /* 0x0000005322009986 */ /* 0x0011e8000c101904 */
[----:B------:R-:W-:Y:S01]  /*1b230*/  @!P1 STG.E desc[UR4][R36.64], R135 ;  /* 0x0000008724009986 */ /* 0x000fe2000c101904 */
[----:B------:R-:W-:Y:S08]  /*1b240*/  BAR.SYNC.DEFER_BLOCKING 0x0 ;  /* 0x0000000000007b1d */ /* 0x000ff00000010000 */
[----:B0-----:R-:W0:Y:S01]  /*1b250*/  LDC.64 R34, c[0x0][0x268] ;  /* 0x00009a00ff227b82 */ /* 0x001e220000000a00 */
[----:B------:R1:W-:Y:S04]  /*1b260*/  STS [R3], R68 ;  /* 0x0000004403007388 */ /* 0x0003e80000000800 */
[----:B------:R2:W-:Y:S03]  /*1b270*/  STS [R3+0x4], R82 ;  /* 0x0000045203007388 */ /* 0x0005e60000000800 */
        /* <DEDUP_REMOVED lines=31> */
[----:B------:R-:W3:Y:S04]  /*1b470*/  LDS R161, [R8] ;  /* 0x0000000008a17984 */ /* 0x000ee80000000800 */
[----:B------:R-:W3:Y:S01]  /*1b480*/  LDS R139, [R4+0x400] ;  /* 0x00040000048b7984 */ /* 0x000ee20000000800 */
[----:B------:R-:W-:Y:S06]  /*1b490*/  BAR.SYNC.DEFER_BLOCKING 0x0 ;  /* 0x0000000000007b1d */ /* 0x000fec0000010000 */
[----:B------:R-:W-:Y:S04]  /*1b4a0*/  STS [R3], R122 ;  /* 0x0000007a03007388 */ /* 0x000fe80000000800 */
[----:B------:R-:W-:Y:S01]  /*1b4b0*/  STS [R3+0x4], R19 ;  /* 0x0000041303007388 */ /* 0x000fe20000000800 */
[----:B------:R-:W-:Y:S06]  /*1b4c0*/  BAR.SYNC.DEFER_BLOCKING 0x0 ;  /* 0x0000000000007b1d */ /* 0x000fec0000010000 */
[----:B------:R-:W4:Y:S04]  /*1b4d0*/  LDS R165, [R8] ;  /* 0x0000000008a57984 */ /* 0x000f280000000800 */
[----:B------:R-:W4:Y:S01]  /*1b4e0*/  LDS R167, [R4+0x400] ;  /* 0x0004000004a77984 */ /* 0x000f220000000800 */
[----:B------:R-:W-:Y:S06]  /*1b4f0*/  BAR.SYNC.DEFER_BLOCKING 0x0 ;  /* 0x0000000000007b1d */ /* 0x000fec0000010000 */
[----:B------:R-:W-:Y:S04]  /*1b500*/  STS [R3], R22 ;  /* 0x0000001603007388 */ /* 0x000fe80000000800 */
[----:B------:R-:W-:Y:S01]  /*1b510*/  STS [R3+0x4], R66 ;  /* 0x0000044203007388 */ /* 0x000fe20000000800 */
[----:B------:R-:W-:Y:S01]  /*1b520*/  FMUL R184, R82, R184 ;  /* 0x000000b852b87220 */ /* 0x000fe20000400000 */
[----:B-1----:R-:W-:Y:S01]  /*1b530*/  FADD R68, R53, 1 ;  /* 0x3f80000035447421 */ /* 0x002fe20000000000 */
[----:B------:R-:W-:Y:S01]  /*1b540*/  BAR.SYNC.DEFER_BLOCKING 0x0 ;  /* 0x0000000000007b1d */ /* 0x000fe20000010000 */
[----:B--2---:R-:W-:Y:S01]  /*1b550*/  FADD R82, R55, 1 ;  /* 0x3f80000037527421 */ /* 0x004fe20000000000 */
[----:B0-----:R-:W-:-:S04]  /*1b560*/  IMAD.WIDE R36, R106, 0x4, R34 ;  /* 0x000000046a247825 */ /* 0x001fc800078e0222 */
[--C-:B------:R-:W-:Y:S01]  /*1b570*/  IMAD.WIDE R38, R132, 0x4, R34.reuse ;  /* 0x0000000484267825 */ /* 0x100fe200078e0222 */
[----:B------:R-:W0:Y:S04]  /*1b580*/  LDS R53, [R8] ;  /* 0x0000000008357984 */ /* 0x000e280000000800 */
[----:B------:R-:W1:Y:S01]  /*1b590*/  LDS R55, [R4+0x400] ;  /* 0x0004000004377984 */ /* 0x000e620000000800 */
[----:B------:R-:W-:-:S03]  /*1b5a0*/  IMAD.WIDE R40, R118, 0x4, R34 ;  /* 0x0000000476287825 */ /* 0x000fc600078e0222 */
[----:B---3--:R2:W-:Y:S01]  /*1b5b0*/  @!P1 STG.E desc[UR4][R36.64], R121 ;  /* 0x0000007924009986 */ /* 0x0085e2000c101904 */
[----:B------:R-:W-:-:S04]  /*1b5c0*/  IMAD.WIDE R58, R117, 0x4, R34 ;  /* 0x00000004753a7825 */ /* 0x000fc800078e0222 */
[----:B------:R-:W-:-:S04]  /*1b5d0*/  IMAD.WIDE R62, R116, 0x4, R34 ;  /* 0x00000004743e7825 */ /* 0x000fc800078e0222 */
[----:B--2---:R-:W-:-:S05]  /*1b5e0*/  IMAD.WIDE R36, R119, 0x4, R34 ;  /* 0x0000000477247825 */ /* 0x004fca00078e0222 */
[----:B----4-:R2:W-:Y:S04]  /*1b5f0*/  @!P1 STG.E desc[UR4][R36.64], R131 ;  /* 0x0000008324009986 */ /* 0x0105e8000c101904 */
[----:B-----5:R3:W-:Y:S04]  /*1b600*/  @!P1 STG.E desc[UR4][R38.64], R67 ;  /* 0x0000004326009986 */ /* 0x0207e8000c101904 */
[----:B------:R4:W-:Y:S01]  /*1b610*/  @!P1 STG.E desc[UR4][R40.64], R69 ;  /* 0x0000004528009986 */ /* 0x0009e2000c101904 */
[----:B--2---:R-:W-:-:S03]  /*1b620*/  IMAD.WIDE R36, R115, 0x4, R34 ;  /* 0x0000000473247825 */ /* 0x004fc600078e0222 */
[----:B------:R2:W-:Y:S01]  /*1b630*/  @!P1 STG.E desc[UR4][R58.64], R83 ;  /* 0x000000533a009986 */ /* 0x0005e2000c101904 */
[----:B---3--:R-:W-:-:S03]  /*1b640*/  IMAD.WIDE R38, R114, 0x4, R34 ;  /* 0x0000000472267825 */ /* 0x008fc600078e0222 */
[----:B------:R3:W-:Y:S01]  /*1b650*/  @!P1 STG.E desc[UR4][R62.64], R89 ;  /* 0x000000593e009986 */ /* 0x0007e2000c101904 */
[----:B----4-:R-:W-:-:S03]  /*1b660*/  IMAD.WIDE R40, R113, 0x4, R34 ;  /* 0x0000000471287825 */ /* 0x010fc600078e0222 */
[----:B------:R4:W-:Y:S01]  /*1b670*/  @!P1 STG.E desc[UR4][R36.64], R81 ;  /* 0x0000005124009986 */ /* 0x0009e2000c101904 */
[----:B--2---:R-:W-:-:S03]  /*1b680*/  IMAD.WIDE R58, R112, 0x4, R34 ;  /* 0x00000004703a7825 */ /* 0x004fc600078e0222 */
[----:B------:R2:W-:Y:S01]  /*1b690*/  @!P1 STG.E desc[UR4][R38.64], R135 ;  /* 0x0000008726009986 */ /* 0x0005e2000c101904 */
[----:B---3--:R-:W-:-:S03]  /*1b6a0*/  IMAD.WIDE R62, R111, 0x4, R34 ;  /* 0x000000046f3e7825 */ /* 0x008fc600078e0222 */
[----:B------:R3:W-:Y:S04]  /*1b6b0*/  @!P1 STG.E desc[UR4][R40.64], R141 ;  /* 0x0000008d28009986 */ /* 0x0007e8000c101904 */
[----:B------:R5:W-:Y:S01]  /*1b6c0*/  @!P1 STG.E desc[UR4][R58.64], R157 ;  /* 0x0000009d3a009986 */ /* 0x000be2000c101904 */
[----:B----4-:R-:W-:-:S04]  /*1b6d0*/  IMAD.WIDE R36, R107, 0x4, R34 ;  /* 0x000000046b247825 */ /* 0x010fc800078e0222 */
[--C-:B--2---:R-:W-:Y:S01]  /*1b6e0*/  IMAD.WIDE R38, R108, 0x4, R34.reuse ;  /* 0x000000046c267825 */ /* 0x104fe200078e0222 */
[----:B------:R2:W-:Y:S03]  /*1b6f0*/  @!P1 STG.E desc[UR4][R62.64], R161 ;  /* 0x000000a13e009986 */ /* 0x0005e6000c101904 */
[----:B---3--:R-:W-:-:S04]  /*1b700*/  IMAD.WIDE R40, R109, 0x4, R34 ;  /* 0x000000046d287825 */ /* 0x008fc800078e0222 */
[----:B-----5:R-:W-:-:S04]  /*1b710*/  IMAD.WIDE R58, R110, 0x4, R34 ;  /* 0x000000046e3a7825 */ /* 0x020fc800078e0222 */
[----:B------:R-:W-:Y:S01]  /*1b720*/  IMAD.WIDE R34, R0, 0x4, R34 ;  /* 0x0000000400227825 */ /* 0x000fe200078e0222 */
[----:B------:R-:W-:Y:S04]  /*1b730*/  @!P1 STG.E desc[UR4][R58.64], R139 ;  /* 0x0000008b3a009986 */ /* 0x000fe8000c101904 */
[----:B------:R-:W-:Y:S04]  /*1b740*/  @!P1 STG.E desc[UR4][R40.64], R165 ;  /* 0x000000a528009986 */ /* 0x000fe8000c101904 */
[----:B------:R-:W-:Y:S04]  /*1b750*/  @!P1 STG.E desc[UR4][R38.64], R167 ;  /* 0x000000a726009986 */ /* 0x000fe8000c101904 */
[----:B0-----:R-:W-:Y:S04]  /*1b760*/  @!P1 STG.E desc[UR4][R36.64], R53 ;  /* 0x0000003524009986 */ /* 0x001fe8000c101904 */
[----:B-1----:R0:W-:Y:S01]  /*1b770*/  @!P1 STG.E desc[UR4][R34.64], R55 ;  /* 0x0000003722009986 */ /* 0x0021e2000c101904 */
[----:B------:R-:W-:Y:S01]  /*1b780*/  BAR.SYNC.DEFER_BLOCKING 0x0 ;  /* 0x0000000000007b1d */ /* 0x000fe20000010000 */
[----:B------:R-:W-:Y:S01]  /*1b790*/  FMUL R137, R228, R184 ;  /* 0x000000b8e4897220 */ /* 0x000fe20000400000 */
[----:B------:R-:W-:-:S03]  /*1b7a0*/  FADD R61, R61, 1 ;  /* 0x3f8000003d3d7421 */ /* 0x000fc60000000000 */
[----:B------:R-:W-:Y:S01]  /*1b7b0*/  FFMA R137, R218, R88, R137 ;  /* 0x00000058da897223 */ /* 0x000fe20000000089 */
[----:B------:R-:W-:Y:S01]  /*1b7c0*/  FADD R88, R57, 1 ;  /* 0x3f80000039587421 */ /* 0x000fe20000000000 */
[----:B------:R-:W-:Y:S04]  /*1b7d0*/  STS [R3], R61 ;  /* 0x0000003d03007388 */ /* 0x000fe80000000800 */
[----:B------:R-:W-:Y:S01]  /*1b7e0*/  STS [R3+0x4], R88 ;  /* 0x0000045803007388 */ /* 0x000fe20000000800 */
[----:B------:R-:W-:Y:S01]  /*1b7f0*/  FMUL R19, R68, R156 ;  /* 0x0000009c44137220 */ /* 0x000fe20000400000 */
[----:B--2---:R-:W-:Y:S01]  /*1b800*/  FADD R62, R51, 1 ;  /* 0x3f800000333e7421 */ /* 0x004fe20000000000 */
[----:B------:R-:W-:Y:S02]  /*1b810*/  BAR.SYNC.DEFER_BLOCKING 0x0 ;  /* 0x0000000000007b1d */ /* 0x000fe40000010000 */
[----:B------:R-:W-:-:S04]  /*1b820*/  FFMA R162, R10, R19, R162 ;  /* 0x000000130aa27223 */ /* 0x000fc800000000a2 */
[----:B------:R-:W1:Y:S04]  /*1b830*/  LDS R19, [R8] ;  /* 0x0000000008137984 */ /* 0x000e680000000800 */
[----:B------:R-:W2:Y:S01]  /*1b840*/  LDS R51, [R4+0x400] ;  /* 0x0004000004337984 */ /* 0x000ea20000000800 */
[----:B------:R-:W-:Y:S06]  /*1b850*/  BAR.SYNC.DEFER_BLOCKING 0x0 ;  /* 0x0000000000007b1d */ /* 0x000fec0000010000 */
[----:B------:R-:W-:Y:S04]  /*1b860*/  STS [R3], R82 ;  /* 0x0000005203007388 */ /* 0x000fe80000000800 */
[----:B------:R-:W-:Y:S01]  /*1b870*/  STS [R3+0x4], R68 ;  /* 0x0000044403007388 */ /* 0x000fe20000000800 */
[----:B------:R-:W-:Y:S01]  /*1b880*/  BAR.SYNC.DEFER_BLOCKING 0x0 ;  /* 0x0000000000007b1d */ /* 0x000fe20000010000 */
[----:B------:R-:W-:-:S05]  /*1b890*/  FADD R49, R49, 1 ;  /* 0x3f80000031317421 */ /* 0x000fca0000000000 */
[----:B------:R-:W3:Y:S04]  /*1b8a0*/  LDS R53, [R8] ;  /* 0x0000000008357984 */ /* 0x000ee80000000800 */
[----:B------:R-:W4:Y:S01]  /*1b8b0*/  LDS R55, [R4+0x400] ;  /* 0x0004000004377984 */ /* 0x000f220000000800 */
[----:B------:R-:W-:Y:S06]  /*1b8c0*/  BAR.SYNC.DEFER_BLOCKING 0x0 ;  /* 0x0000000000007b1d */ /* 0x000fec0000010000 */
[----:B------:R-:W-:Y:S04]  /*1b8d0*/  STS [R3], R62 ;  /* 0x0000003e03007388 */ /* 0x000fe80000000800 */
[----:B------:R-:W-:Y:S01]  /*1b8e0*/  STS [R3+0x4], R49 ;  /* 0x0000043103007388 */ /* 0x000fe20000000800 */
[----:B------:R-:W-:Y:S01]  /*1b8f0*/  BAR.SYNC.DEFER_BLOCKING 0x0 ;  /* 0x0000000000007b1d */ /* 0x000fe20000010000 */
[----:B------:R-:W-:Y:S01]  /*1b900*/  FADD R22, R47, 1 ;  /* 0x3f8000002f167421 */ /* 0x000fe20000000000 */
[----:B0-----:R-:W-:-:S04]  /*1b910*/  FADD R34, R45, 1 ;  /* 0x3f8000002d227421 */ /* 0x001fc80000000000 */
[----:B------:R-:W0:Y:S04]  /*1b920*/  LDS R57, [R8] ;  /* 0x0000000008397984 */ /* 0x000e280000000800 */
[----:B------:R-:W5:Y:S01]  /*1b930*/  LDS R59, [R4+0x400] ;  /* 0x00040000043b7984 */ /* 0x000f620000000800 */
[----:B------:R-:W-:Y:S06]  /*1b940*/  BAR.SYNC.DEFER_BLOCKING 0x0 ;  /* 0x0000000000007b1d */ /* 0x000fec0000010000 */
[----:B------:R1:W-:Y:S04]  /*1b950*/  STS [R3], R22 ;  /* 0x0000001603007388 */ /* 0x0003e80000000800 */
[----:B------:R1:W-:Y:S01]  /*1b960*/  STS [R3+0x4], R34 ;  /* 0x0000042203007388 */ /* 0x0003e20000000800 */
[----:B------:R-:W-:Y:S01]  /*1b970*/  BAR.SYNC.DEFER_BLOCKING 0x0 ;  /* 0x0000000000007b1d */ /* 0x000fe20000010000 */
[----:B------:R-:W-:Y:S01]  /*1b980*/  FMUL R226, R61, R226 ;  /* 0x000000e23de27220 */ /* 0x000fe20000400000 */
[----:B------:R-:W-:Y:S01]  /*1b990*/  FADD R36, R43, 1 ;  /* 0x3f8000002b247421 */ /* 0x000fe20000000000 */
[----:B------:R-:W-:-:S03]  /*1b9a0*/  FADD R24, R24, 1 ;  /* 0x3f80000018187421 */ /* 0x000fc60000000000 */
[----:B------:R-:W0:Y:S04]  /*1b9b0*/  LDS R61, [R8] ;  /* 0x00000000083d7984 */ /* 0x000e280000000800 */
[----:B------:R-:W0:Y:S01]  /*1b9c0*/  LDS R63, [R4+0x400] ;  /* 0x00040000043f7984 */ /* 0x000e220000000800 */
[----:B------:R-:W-:Y:S06]  /*1b9d0*/  BAR.SYNC.DEFER_BLOCKING 0x0 ;  /* 0x0000000000007b1d */ /* 0x000fec0000010000 */
[----:B------:R-:W-:Y:S04]  /*1b9e0*/  STS [R3], R36 ;  /* 0x0000002403007388 */ /* 0x000fe80000000800 */
[----:B------:R0:W-:Y:S01]  /*1b9f0*/  STS [R3+0x4], R24 ;  /* 0x0000041803007388 */ /* 0x0001e20000000800 */
[----:B------:R-:W-:Y:S01]  /*1ba00*/  BAR.SYNC.DEFER_BLOCKING 0x0 ;  /* 0x0000000000007b1d */ /* 0x000fe20000010000 */
[----:B------:R-:W-:Y:S01]  /*1ba10*/  FMUL R151, R22, R151 ;  /* 0x0000009716977220 */ /* 0x000fe20000400000 */
[----:B------:R-:W-:Y:S01]  /*1ba20*/  FMUL R41, R34, R150 ;  /* 0x0000009622297220 */ /* 0x000fe20000400000 */
[----:B-1----:R-:W-:Y:S01]  /*1ba30*/  FADD R22, R32, 1 ;  /* 0x3f80000020167421 */ /* 0x002fe20000000000 */
[----:B------:R-:W-:-:S02]  /*1ba40*/  FADD R34, R23, 1 ;  /* 0x3f80000017227421 */ /* 0x000fc40000000000 */
[----:B------:R-:W1:Y:S04]  /*1ba50*/  LDS R67, [R8] ;  /* 0x0000000008437984 */ /* 0x000e680000000800 */
[----:B------:R-:W1:Y:S01]  /*1ba60*/  LDS R69, [R4+0x400] ;  /* 0x0004000004457984 */ /* 0x000e620000000800 */
[----:B------:R-:W-:Y:S06]  /*1ba70*/  BAR.SYNC.DEFER_BLOCKING 0x0 ;  /* 0x0000000000007b1d */ /* 0x000fec0000010000 */
[----:B------:R0:W-:Y:S04]  /*1ba80*/  STS [R3], R22 ;  /* 0x0000001603007388 */ /* 0x0001e80000000800 */
[----:B------:R-:W-:Y:S01]  /*1ba90*/  STS [R3+0x4], R34 ;  /* 0x0000042203007388 */ /* 0x000fe20000000800 */
[----:B------:R-:W-:Y:S01]  /*1baa0*/  BAR.SYNC.DEFER_BLOCKING 0x0 ;  /* 0x0000000000007b1d */ /* 0x000fe20000010000 */
[----:B------:R-:W-:Y:S01]  /*1bab0*/  FADD R32, R33, 1 ;  /* 0x3f80000021207421 */ /* 0x000fe20000000000 */
[----:B------:R-:W-:-:S04]  /*1bac0*/  FADD R25, R25, 1 ;  /* 0x3f80000019197421 */ /* 0x000fc80000000000 */
[----:B------:R-:W1:Y:S04]  /*1bad0*/  LDS R81, [R8] ;  /* 0x0000000008517984 */ /* 0x000e680000000800 */
[----:B------:R-:W1:Y:S01]  /*1bae0*/  LDS R83, [R4+0x400] ;  /* 0x0004000004537984 */ /* 0x000e620000000800 */
[----:B------:R-:W-:Y:S01]  /*1baf0*/  BAR.SYNC.DEFER_BLOCKING 0x0 ;  /* 0x0000000000007b1d */ /* 0x000fe20000010000 */
[----:B------:R-:W-:-:S05]  /*1bb00*/  FMUL R45, R24, R148 ;  /* 0x00000094182d7220 */ /* 0x000fca0000400000 */
[----:B------:R-:W-:Y:S04]  /*1bb10*/  STS [R3], R32 ;  /* 0x0000002003007388 */ /* 0x000fe80000000800 */
[----:B------:R-:W-:Y:S01]  /*1bb20*/  STS [R3+0x4], R25 ;  /* 0x0000041903007388 */ /* 0x000fe20000000800 */
[----:B------:R-:W-:Y:S01]  /*1bb30*/  BAR.SYNC.DEFER_BLOCKING 0x0 ;  /* 0x0000000000007b1d */ /* 0x000fe20000010000 */
[----:B0-----:R-:W-:Y:S01]  /*1bb40*/  FADD R24, R31, 1 ;  /* 0x3f8000001f187421 */ /* 0x001fe20000000000 */
[----:B------:R-:W-:-:S04]  /*1bb50*/  FADD R187, R187, 1 ;  /* 0x3f800000bbbb7421 */ /* 0x000fc80000000000 */
[----:B------:R-:W0:Y:S04]  /*1bb60*/  LDS R31, [R8] ;  /* 0x00000000081f7984 */ /* 0x000e280000000800 */
[----:B------:R-:W0:Y:S01]  /*1bb70*/  LDS R89, [R4+0x400] ;  /* 0x0004000004597984 */ /* 0x000e220000000800 */
[----:B------:R-:W-:Y:S01]  /*1bb80*/  BAR.SYNC.DEFER_BLOCKING 0x0 ;  /* 0x0000000000007b1d */ /* 0x000fe20000010000 */
[----:B------:R-:W-:-:S07]  /*1bb90*/  FMUL R68, R22, R147 ;  /* 0x0000009316447220 */ /* 0x000fce0000400000 */
[----:B------:R-:W0:Y:S01]  /*1bba0*/  LDC.64 R22, c[0x0][0x270] ;  /* 0x00009c00ff167b82 */ /* 0x000e220000000a00 */
[----:B------:R0:W-:Y:S04]  /*1bbb0*/  STS [R3], R24 ;  /* 0x0000001803007388 */ /* 0x0001e80000000800 */
[----:B------:R-:W-:Y:S03]  /*1bbc0*/  STS [R3+0x4], R187 ;  /* 0x000004bb03007388 */ /* 0x000fe60000000800 */
[----:B------:R-:W-:Y:S01]  /*1bbd0*/  BAR.SYNC.DEFER_BLOCKING 0x0 ;  /* 0x0000000000007b1d */ /* 0x000fe20000010000 */
[----:B------:R-:W-:Y:S01]  /*1bbe0*/  FMUL R144, R25, R144 ;  /* 0x0000009019907220 */ /* 0x000fe20000400000 */
[----:B------:R-:W-:Y:S01]  /*1bbf0*/  FMUL R66, R24, R143 ;  /* 0x0000008f18427220 */ /* 0x000fe20000400000 */
[----:B0-----:R-:W-:-:S04]  /*1bc00*/  IMAD.WIDE R24, R106, 0x4, R22 ;  /* 0x000000046a187825 */ /* 0x001fc800078e0216 */
[----:B------:R-:W-:Y:S01]  /*1bc10*/  FMUL R40, R62, R153 ;  /* 0x000000993e287220 */ /* 0x000fe20000400000 */
[----:B------:R-:W-:Y:S01]  /*1bc20*/  FMUL R152, R49, R152 ;  /* 0x0000009831987220 */ /* 0x000fe20000400000 */
[----:B------:R-:W-:Y:S01]  /*1bc30*/  FMUL R62, R32, R145 ;  /* 0x00000091203e7220 */ /* 0x000fe20000400000 */
[----:B------:R-:W0:Y:S04]  /*1bc40*/  LDS R121, [R8] ;  /* 0x0000000008797984 */ /* 0x000e280000000800 */
[----:B------:R-:W0:Y:S01]  /*1bc50*/  LDS R123, [R4+0x400] ;  /* 0x00040000047b7984 */ /* 0x000e220000000800 */
[----:B------:R-:W-:Y:S01]  /*1bc60*/  FMUL R49, R34, R146 ;  /* 0x0000009222317220 */ /* 0x000fe20000400000 */
[--C-:B------:R-:W-:Y:S02]  /*1bc70*/  IMAD.WIDE R32, R132, 0x4, R22.reuse ;  /* 0x0000000484207825 */ /* 0x100fe400078e0216 */
[----:B------:R1:W-:Y:S02]  /*1bc80*/  @!P1 STG.E desc[UR4][R24.64], R19 ;  /* 0x0000001318009986 */ /* 0x0003e4000c101904 */
[----:B------:R-:W-:Y:S01]  /*1bc90*/  FMUL R58, R36, R149 ;  /* 0x00000095243a7220 */ /* 0x000fe20000400000 */
        /* <DEDUP_REMOVED lines=8> */
[----:B------:R1:W-:Y:S01]  /*1bd20*/  @!P1 STG.E desc[UR4][R36.64], R57 ;  /* 0x0000003924009986 */ /* 0x0003e2000c101904 */
[----:B--2---:R-:W-:-:S03]  /*1bd30*/  IMAD.WIDE R32, R114, 0x4, R22 ;  /* 0x0000000472207825 */ /* 0x004fc600078e0216 */
[----:B-----5:R2:W-:Y:S01]  /*1bd40*/  @!P1 STG.E desc[UR4][R38.64], R59 ;  /* 0x0000003b26009986 */ /* 0x0205e2000c101904 */
        /* <DEDUP_REMOVED lines=16> */
[----:B0-----:R-:W-:Y:S04]  /*1be50*/  @!P1 STG.E desc[UR4][R24.64], R121 ;  /* 0x0000007918009986 */ /* 0x001fe8000c101904 */
[----:B------:R0:W-:Y:S01]  /*1be60*/  @!P1 STG.E desc[UR4][R22.64], R123 ;  /* 0x0000007b16009986 */ /* 0x0001e2000c101904 */
[----:B------:R-:W-:Y:S01]  /*1be70*/  BAR.SYNC.DEFER_BLOCKING 0x0 ;  /* 0x0000000000007b1d */ /* 0x000fe20000010000 */
[----:B------:R-:W-:Y:S01]  /*1be80*/  FADD R56, R56, 1 ;  /* 0x3f80000038387421 */ /* 0x000fe20000000000 */
[----:B------:R-:W-:-:S05]  /*1be90*/  FADD R60, R60, 1 ;  /* 0x3f8000003c3c7421 */ /* 0x000fca0000000000 */
[----:B------:R-:W-:Y:S04]  /*1bea0*/  STS [R3], R60 ;  /* 0x0000003c03007388 */ /* 0x000fe80000000800 */
[----:B------:R-:W-:Y:S01]  /*1beb0*/  STS [R3+0x4], R56 ;  /* 0x0000043803007388 */ /* 0x000fe20000000800 */
[----:B------:R-:W-:Y:S01]  /*1bec0*/  BAR.SYNC.DEFER_BLOCKING 0x0 ;  /* 0x0000000000007b1d */ /* 0x000fe20000010000 */
[----:B------:R-:W-:Y:S01]  /*1bed0*/  FMUL R206, R82, R206 ;  /* 0x000000ce52ce7220 */ /* 0x000fe20000400000 */
[----:B------:R-:W-:Y:S01]  /*1bee0*/  FMUL R169, R88, R169 ;  /* 0x000000a958a97220 */ /* 0x000fe20000400000 */
[----:B------:R-:W-:Y:S01]  /*1bef0*/  FADD R82, R52, 1 ;  /* 0x3f80000034527421 */ /* 0x000fe20000000000 */
[----:B------:R-:W-:Y:S02]  /*1bf00*/  FADD R88, R54, 1 ;  /* 0x3f80000036587421 */ /* 0x000fe40000000000 */
[----:B------:R-:W1:Y:S04]  /*1bf10*/  LDS R39, [R8] ;  /* 0x0000000008277984 */ /* 0x000e680000000800 */
[----:B------:R-:W2:Y:S01]  /*1bf20*/  LDS R57, [R4+0x400] ;  /* 0x0004000004397984 */ /* 0x000ea20000000800 */
[----:B------:R-:W-:Y:S06]  /*1bf30*/  BAR.SYNC.DEFER_BLOCKING 0x0 ;  /* 0x0000000000007b1d */ /* 0x000fec0000010000 */
[----:B------:R-:W-:Y:S04]  /*1bf40*/  STS [R3], R88 ;  /* 0x0000005803007388 */ /* 0x000fe80000000800 */
[----:B------:R-:W-:Y:S01]  /*1bf50*/  STS [R3+0x4], R82 ;  /* 0x0000045203007388 */ /* 0x000fe20000000800 */
[----:B------:R-:W-:Y:S01]  /*1bf60*/  BAR.SYNC.DEFER_BLOCKING 0x0 ;  /* 0x0000000000007b1d */ /* 0x000fe20000010000 */
[----:B------:R-:W-:Y:S01]  /*1bf70*/  FADD R50, R50, 1 ;  /* 0x3f80000032327421 */ /* 0x000fe20000000000 */
[----:B------:R-:W-:-:S04]  /*1bf80*/  FADD R48, R48, 1 ;  /* 0x3f80000030307421 */ /* 0x000fc80000000000 */
[----:B------:R-:W3:Y:S04]  /*1bf90*/  LDS R59, [R8] ;  /* 0x00000000083b7984 */ /* 0x000ee80000000800 */
[----:B------:R-:W4:Y:S01]  /*1bfa0*/  LDS R61, [R4+0x400] ;  /* 0x00040000043d7984 */ /* 0x000f220000000800 */
[----:B------:R-:W-:Y:S06]  /*1bfb0*/  BAR.SYNC.DEFER_BLOCKING 0x0 ;  /* 0x0000000000007b1d */ /* 0x000fec0000010000 */
[----:B------:R-:W-:Y:S04]  /*1bfc0*/  STS [R3], R50 ;  /* 0x0000003203007388 */ /* 0x000fe80000000800 */
[----:B------:R-:W-:Y:S01]  /*1bfd0*/  STS [R3+0x4], R48 ;  /* 0x0000043003007388 */ /* 0x000fe20000000800 */
[----:B------:R-:W-:Y:S01]  /*1bfe0*/  BAR.SYNC.DEFER_BLOCKING 0x0 ;  /* 0x0000000000007b1d */ /* 0x000fe20000010000 */
[----:B------:R-:W-:Y:S01]  /*1bff0*/  FADD R46, R46, 1 ;  /* 0x3f8000002e2e7421 */ /* 0x000fe20000000000 */
[----:B------:R-:W-:-:S04]  /*1c000*/  FADD R44, R44, 1 ;  /* 0x3f8000002c2c7421 */ /* 0x000fc80000000000 */
[----:B------:R-:W5:Y:S04]  /*1c010*/  LDS R63, [R8] ;  /* 0x00000000083f7984 */ /* 0x000f680000000800 */
[----:B------:R-:W1:Y:S01]  /*1c020*/  LDS R67, [R4+0x400] ;  /* 0x0004000004437984 */ /* 0x000e620000000800 */
[----:B------:R-:W-:Y:S06]  /*1c030*/  BAR.SYNC.DEFER_BLOCKING 0x0 ;  /* 0x0000000000007b1d */ /* 0x000fec0000010000 */
[----:B------:R-:W-:Y:S04]  /*1c040*/  STS [R3], R46 ;  /* 0x0000002e03007388 */ /* 0x000fe80000000800 */
[----:B------:R-:W-:Y:S01]  /*1c050*/  STS [R3+0x4], R44 ;  /* 0x0000042c03007388 */ /* 0x000fe20000000800 */
[----:B------:R-:W-:Y:S01]  /*1c060*/  BAR.SYNC.DEFER_BLOCKING 0x0 ;  /* 0x0000000000007b1d */ /* 0x000fe20000010000 */
[----:B0-----:R-:W-:Y:S01]  /*1c070*/  FMUL R22, R46, R73 ;  /* 0x000000492e167220 */ /* 0x001fe20000400000 */
[----:B------:R-:W-:Y:S01]  /*1c080*/  FMUL R23, R48, R2 ;  /* 0x0000000230177220 */ /* 0x000fe20000400000 */
[----:B------:R-:W-:Y:S01]  /*1c090*/  FADD R2, R42, 1 ;  /* 0x3f8000002a027421 */ /* 0x000fe20000000000 */
[----:B------:R-:W-:-:S02]  /*1c0a0*/  FADD R30, R30, 1 ;  /* 0x3f8000001e1e7421 */ /* 0x000fc40000000000 */
[----:B------:R-:W0:Y:S04]  /*1c0b0*/  LDS R69, [R8] ;  /* 0x0000000008457984 */ /* 0x000e280000000800 */
[----:B------:R-:W0:Y:S01]  /*1c0c0*/  LDS R73, [R4+0x400] ;  /* 0x0004000004497984 */ /* 0x000e220000000800 */
[----:B------:R-:W-:Y:S01]  /*1c0d0*/  BAR.SYNC.DEFER_BLOCKING 0x0 ;  /* 0x0000000000007b1d */ /* 0x000fe20000010000 */
[----:B------:R-:W-:-:S05]  /*1c0e0*/  FMUL R75, R82, R75 ;  /* 0x0000004b524b7220 */ /* 0x000fca0000400000 */
[----:B------:R0:W-:Y:S04]  /*1c0f0*/  STS [R3], R2 ;  /* 0x0000000203007388 */ /* 0x0001e80000000800 */
[----:B------:R-:W-:Y:S01]  /*1c100*/  STS [R3+0x4], R30 ;  /* 0x0000041e03007388 */ /* 0x000fe20000000800 */
[----:B------:R-:W-:Y:S01]  /*1c110*/  FMUL R52, R56, R77 ;  /* 0x0000004d38347220 */ /* 0x000fe20000400000 */
[----:B------:R-:W-:Y:S01]  /*1c120*/  BAR.SYNC.DEFER_BLOCKING 0x0 ;  /* 0x0000000000007b1d */ /* 0x000fe20000010000 */
[----:B------:R-:W-:Y:S01]  /*1c130*/  FFMA R54, R243, R75, R162 ;  /* 0x0000004bf3367223 */ /* 0x000fe200000000a2 */
[----:B------:R-:W-:Y:S01]  /*1c140*/  FADD R28, R28, 1 ;  /* 0x3f8000001c1c7421 */ /* 0x000fe20000000000 */
[----:B------:R-:W-:Y:S01]  /*1c150*/  FADD R25, R18, 1 ;  /* 0x3f80000012197421 */ /* 0x000fe20000000000 */
[----:B------:R-:W-:-:S02]  /*1c160*/  FMUL R71, R2, R71 ;  /* 0x0000004702477220 */ /* 0x000fc40000400000 */
[----:B------:R-:W1:Y:S04]  /*1c170*/  LDS R75, [R8] ;  /* 0x00000000084b7984 */ /* 0x000e680000000800 */
[----:B------:R-:W1:Y:S01]  /*1c180*/  LDS R77, [R4+0x400] ;  /* 0x00040000044d7984 */ /* 0x000e620000000800 */
[----:B------:R-:W-:Y:S01]  /*1c190*/  FADD R26, R26, 1 ;  /* 0x3f8000001a1a7421 */ /* 0x000fe20000000000 */
[----:B------:R-:W-:Y:S01]  /*1c1a0*/  FADD R24, R27, 1 ;  /* 0x3f8000001b187421 */ /* 0x000fe20000000000 */
[----:B------:R-:W-:Y:S01]  /*1c1b0*/  FADD R188, R188, 1 ;  /* 0x3f800000bcbc7421 */ /* 0x000fe20000000000 */
[----:B------:R-:W-:Y:S01]  /*1c1c0*/  BAR.SYNC.DEFER_BLOCKING 0x0 ;  /* 0x0000000000007b1d */ /* 0x000fe20000010000 */
[----:B------:R-:W-:-:S07]  /*1c1d0*/  FMUL R42, R44, R72 ;  /* 0x000000482c2a7220 */ /* 0x000fce0000400000 */
[----:B------:R-:W1:Y:S01]  /*1c1e0*/  LDC.64 R18, c[0x0][0x278] ;  /* 0x00009e00ff127b82 */ /* 0x000e620000000a00 */
[----:B------:R-:W-:Y:S04]  /*1c1f0*/  STS [R3], R28 ;  /* 0x0000001c03007388 */ /* 0x000fe80000000800 */
[----:B------:R-:W-:Y:S03]  /*1c200*/  STS [R3+0x4], R25 ;  /* 0x0000041903007388 */ /* 0x000fe60000000800 */
[----:B------:R-:W-:Y:S01]  /*1c210*/  BAR.SYNC.DEFER_BLOCKING 0x0 ;  /* 0x0000000000007b1d */ /* 0x000fe20000010000 */
[----:B0-----:R-:W-:-:S05]  /*1c220*/  FADD R2, R29, 1 ;  /* 0x3f8000001d027421 */ /* 0x001fca0000000000 */
[----:B------:R-:W0:Y:S04]  /*1c230*/  LDS R81, [R8] ;  /* 0x0000000008517984 */ /* 0x000e280000000800 */
[----:B------:R-:W0:Y:S01]  /*1c240*/  LDS R83, [R4+0x400] ;  /* 0x0004000004537984 */ /* 0x000e220000000800 */
[----:B------:R-:W-:Y:S06]  /*1c250*/  BAR.SYNC.DEFER_BLOCKING 0x0 ;  /* 0x0000000000007b1d */ /* 0x000fec0000010000 */
[----:B------:R2:W-:Y:S04]  /*1c260*/  STS [R3], R2 ;  /* 0x0000000203007388 */ /* 0x0005e80000000800 */
[----:B------:R-:W-:Y:S01]  /*1c270*/  STS [R3+0x4], R26 ;  /* 0x0000041a03007388 */ /* 0x000fe20000000800 */
[----:B------:R-:W-:Y:S06]  /*1c280*/  BAR.SYNC.DEFER_BLOCKING 0x0 ;  /* 0x0000000000007b1d */ /* 0x000fec0000010000 */
[----:B------:R-:W0:Y:S04]  /*1c290*/  LDS R89, [R8] ;  /* 0x0000000008597984 */ /* 0x000e280000000800 */
[----:B------:R-:W0:Y:S01]  /*1c2a0*/  LDS R121, [R4+0x400] ;  /* 0x0004000004797984 */ /* 0x000e220000000800 */
[----:B------:R-:W-:Y:S06]  /*1c2b0*/  BAR.SYNC.DEFER_BLOCKING 0x0 ;  /* 0x0000000000007b1d */ /* 0x000fec0000010000 */
[----:B------:R1:W-:Y:S04]  /*1c2c0*/  STS [R3], R24 ;  /* 0x0000001803007388 */ /* 0x0003e80000000800 */
[----:B------:R-:W-:Y:S01]  /*1c2d0*/  STS [R3+0x4], R188 ;  /* 0x000004bc03007388 */ /* 0x000fe20000000800 */
[----:B------:R-:W-:Y:S01]  /*1c2e0*/  BAR.SYNC.DEFER_BLOCKING 0x0 ;  /* 0x0000000000007b1d */ /* 0x000fe20000010000 */
[----:B------:R-:W-:Y:S01]  /*1c2f0*/  FMUL R44, R28, R129 ;  /* 0x000000811c2c7220 */ /* 0x000fe20000400000 */
[----:B------:R-:W-:Y:S01]  /*1c300*/  FMUL R127, R2, R127 ;  /* 0x0000007f027f7220 */ /* 0x000fe20000400000 */
[----:B--2---:R-:W-:Y:S01]  /*1c310*/  FFMA R2, R12, R152, R163 ;  /* 0x000000980c027223 */ /* 0x004fe200000000a3 */
[----:B------:R-:W-:-:S02]  /*1c320*/  FFMA R53, R13, R151, R172 ;  /* 0x000000970d357223 */ /* 0x000fc400000000ac */
[----:B------:R-:W2:Y:S04]  /*1c330*/  LDS R123, [R8] ;  /* 0x00000000087b7984 */ /* 0x000ea80000000800 */
[----:B------:R-:W0:Y:S01]  /*1c340*/  LDS R129, [R4+0x400] ;  /* 0x0004000004817984 */ /* 0x000e220000000800 */
[----:B-1----:R-:W-:-:S04]  /*1c350*/  IMAD.WIDE R32, R106, 0x4, R18 ;  /* 0x000000046a207825 */ /* 0x002fc800078e0212 */
[----:B------:R-:W-:Y:S01]  /*1c360*/  FFMA R2, R248, R23, R2 ;  /* 0x00000017f8027223 */ /* 0x000fe20000000002 */
[----:B------:R-:W-:Y:S01]  /*1c370*/  FFMA R53, R251, R22, R53 ;  /* 0x00000016fb357223 */ /* 0x000fe20000000035 */
[----:B------:R-:W-:Y:S01]  /*1c380*/  FMUL R55, R25, R128 ;  /* 0x0000008019377220 */ /* 0x000fe20000400000 */
[----:B------:R-:W-:Y:S01]  /*1c390*/  FMUL R125, R24, R125 ;  /* 0x0000007d187d7220 */ /* 0x000fe20000400000 */
[----:B------:R-:W-:-:S04]  /*1c3a0*/  IMAD.WIDE R22, R119, 0x4, R18 ;  /* 0x0000000477167825 */ /* 0x000fc800078e0212 */
[----:B------:R-:W-:Y:S01]  /*1c3b0*/  FMUL R126, R26, R126 ;  /* 0x0000007e1a7e7220 */ /* 0x000fe20000400000 */
[----:B------:R-:W-:Y:S01]  /*1c3c0*/  FMUL R70, R30, R70 ;  /* 0x000000461e467220 */ /* 0x000fe20000400000 */
[----:B------:R-:W-:-:S04]  /*1c3d0*/  IMAD.WIDE R24, R132, 0x4, R18 ;  /* 0x0000000484187825 */ /* 0x000fc800078e0212 */
[----:B------:R-:W-:Y:S01]  /*1c3e0*/  FMUL R51, R50, R74 ;  /* 0x0000004a32337220 */ /* 0x000fe20000400000 */
[----:B------:R-:W-:Y:S01]  /*1c3f0*/  FFMA R40, R11, R40, R173 ;  /* 0x000000280b287223 */ /* 0x000fe200000000ad */
[----:B------:R-:W-:-:S04]  /*1c400*/  IMAD.WIDE R26, R118, 0x4, R18 ;  /* 0x00000004761a7825 */ /* 0x000fc800078e0212 */
[----:B------:R-:W-:Y:S01]  /*1c410*/  FFMA R41, R20, R41, R158 ;  /* 0x0000002914297223 */ /* 0x000fe2000000009e */
[----:B------:R1:W-:Y:S01]  /*1c420*/  @!P1 STG.E desc[UR4][R32.64], R39 ;  /* 0x0000002720009986 */ /* 0x0003e2000c101904 */
[----:B------:R-:W-:-:S03]  /*1c430*/  IMAD.WIDE R28, R117, 0x4, R18 ;  /* 0x00000004751c7825 */ /* 0x000fc600078e0212 */
[----:B------:R0:W-:Y:S01]  /*1c440*/  @!P1 STG.E desc[UR4][R22.64], R57 ;  /* 0x0000003916009986 */ /* 0x0001e2000c101904 */
[----:B------:R-:W-:-:S03]  /*1c450*/  IMAD.WIDE R30, R116, 0x4, R18 ;  /* 0x00000004741e7825 */ /* 0x000fc600078e0212 */
[----:B---3--:R3:W-:Y:S01]  /*1c460*/  @!P1 STG.E desc[UR4][R24.64], R59 ;  /* 0x0000003b18009986 */ /* 0x0087e2000c101904 */
[----:B------:R-:W-:-:S04]  /*1c470*/  IMAD.WIDE R34, R114, 0x4, R18 ;  /* 0x0000000472227825 */ /* 0x000fc800078e0212 */
[----:B------:R-:W-:Y:S01]  /*1c480*/  FFMA R51, R241, R51, R40 ;  /* 0x00000033f1337223 */ /* 0x000fe20000000028 */
[----:B----4-:R4:W-:Y:S01]  /*1c490*/  @!P1 STG.E desc[UR4][R26.64], R61 ;  /* 0x0000003d1a009986 */ /* 0x0109e2000c101904 */
[----:B-1----:R-:W-:-:S04]  /*1c4a0*/  IMAD.WIDE R32, R115, 0x4, R18 ;  /* 0x0000000473207825 */ /* 0x002fc800078e0212 */
[----:B------:R-:W-:Y:S01]  /*1c4b0*/  FFMA R42, R238, R42, R41 ;  /* 0x0000002aee2a7223 */ /* 0x000fe20000000029 */
[----:B-----5:R1:W-:Y:S01]  /*1c4c0*/  @!P1 STG.E desc[UR4][R28.64], R63 ;  /* 0x0000003f1c009986 */ /* 0x0203e2000c101904 */
[----:B------:R-:W-:-:S03]  /*1c4d0*/  IMAD.WIDE R36, R113, 0x4, R18 ;  /* 0x0000000471247825 */ /* 0x000fc600078e0212 */
[----:B------:R-:W-:Y:S01]  /*1c4e0*/  @!P1 STG.E desc[UR4][R30.64], R67 ;  /* 0x000000431e009986 */ /* 0x000fe2000c101904 */
[----:B------:R-:W-:-:S03]  /*1c4f0*/  IMAD.WIDE R38, R112, 0x4, R18 ;  /* 0x0000000470267825 */ /* 0x000fc600078e0212 */
[----:B------:R-:W-:Y:S01]  /*1c500*/  @!P1 STG.E desc[UR4][R32.64], R69 ;  /* 0x0000004520009986 */ /* 0x000fe2000c101904 */
[----:B------:R-:W-:-:S03]  /*1c510*/  IMAD.WIDE R40, R111, 0x4, R18 ;  /* 0x000000046f287825 */ /* 0x000fc600078e0212 */
[----:B------:R-:W-:Y:S01]  /*1c520*/  @!P1 STG.E desc[UR4][R34.64], R73 ;  /* 0x0000004922009986 */ /* 0x000fe2000c101904 */
[----:B0-----:R-:W-:-:S03]  /*1c530*/  IMAD.WIDE R22, R110, 0x4, R18 ;  /* 0x000000046e167825 */ /* 0x001fc600078e0212 */
[----:B------:R-:W-:Y:S01]  /*1c540*/  @!P1 STG.E desc[UR4][R36.64], R75 ;  /* 0x0000004b24009986 */ /* 0x000fe2000c101904 */
[----:B---3--:R-:W-:-:S03]  /*1c550*/  IMAD.WIDE R24, R109, 0x4, R18 ;  /* 0x000000046d187825 */ /* 0x008fc600078e0212 */
[----:B------:R-:W-:Y:S01]  /*1c560*/  @!P1 STG.E desc[UR4][R38.64], R77 ;  /* 0x0000004d26009986 */ /* 0x000fe2000c101904 */
[----:B----4-:R-:W-:-:S03]  /*1c570*/  IMAD.WIDE R26, R108, 0x4, R18 ;  /* 0x000000046c1a7825 */ /* 0x010fc600078e0212 */
[----:B------:R-:W-:Y:S01]  /*1c580*/  @!P1 STG.E desc[UR4][R40.64], R81 ;  /* 0x0000005128009986 */ /* 0x000fe2000c101904 */
[----:B-1----:R-:W-:-:S03]  /*1c590*/  IMAD.WIDE R28, R107, 0x4, R18 ;  /* 0x000000046b1c7825 */ /* 0x002fc600078e0212 */
[----:B------:R-:W-:Y:S01]  /*1c5a0*/  @!P1 STG.E desc[UR4][R22.64], R83 ;  /* 0x0000005316009986 */ /* 0x000fe2000c101904 */
[----:B------:R-:W-:-:S03]  /*1c5b0*/  IMAD.WIDE R18, R0, 0x4, R18 ;  /* 0x0000000400127825 */ /* 0x000fc600078e0212 */
[----:B------:R-:W-:Y:S04]  /*1c5c0*/  @!P1 STG.E desc[UR4][R24.64], R89 ;  /* 0x0000005918009986 */ /* 0x000fe8000c101904 */
[----:B------:R-:W-:Y:S04]  /*1c5d0*/  @!P1 STG.E desc[UR4][R26.64], R121 ;  /* 0x000000791a009986 */ /* 0x000fe8000c101904 */
[----:B--2---:R-:W-:Y:S04]  /*1c5e0*/  @!P1 STG.E desc[UR4][R28.64], R123 ;  /* 0x0000007b1c009986 */ /* 0x004fe8000c101904 */
[----:B------:R0:W-:Y:S01]  /*1c5f0*/  @!P1 STG.E desc[UR4][R18.64], R129 ;  /* 0x0000008112009986 */ /* 0x0001e2000c101904 */
[----:B------:R-:W-:Y:S08]  /*1c600*/  BAR.SYNC.DEFER_BLOCKING 0x0 ;  /* 0x0000000000007b1d */ /* 0x000ff00000010000 */
        /* <DEDUP_REMOVED lines=19> */
[----:B------:R1:W-:Y:S04]  /*1c740*/  STS [R3], R239 ;  /* 0x000000ef03007388 */ /* 0x0003e80000000800 */
[----:B------:R2:W-:Y:S01]  /*1c750*/  STS [R3+0x4], R250 ;  /* 0x000004fa03007388 */ /* 0x0005e20000000800 */
[----:B------:R-:W-:Y:S06]  /*1c760*/  BAR.SYNC.DEFER_BLOCKING 0x0 ;  /* 0x0000000000007b1d */ /* 0x000fec0000010000 */
[----:B-1----:R-:W4:Y:S04]  /*1c770*/  LDL.LU R239, [R1+0x158] ;  /* 0x0001580001ef7983 */ /* 0x002f280000300800 */
[----:B--2---:R-:W2:Y:S04]  /*1c780*/  LDL.LU R250, [R1+0x154] ;  /* 0x0001540001fa7983 */ /* 0x004ea80000300800 */
[----:B------:R-:W1:Y:S04]  /*1c790*/  LDS R69, [R8] ;  /* 0x0000000008457984 */ /* 0x000e680000000800 */
[----:B------:R-:W0:Y:S01]  /*1c7a0*/  LDS R73, [R4+0x400] ;  /* 0x0004000004497984 */ /* 0x000e220000000800 */
[----:B------:R-:W-:Y:S06]  /*1c7b0*/  BAR.SYNC.DEFER_BLOCKING 0x0 ;  /* 0x0000000000007b1d */ /* 0x000fec0000010000 */
[----:B------:R3:W-:Y:S04]  /*1c7c0*/  STS [R3], R252 ;  /* 0x000000fc03007388 */ /* 0x0007e80000000800 */
[----:B---3--:R-:W3:Y:S04]  /*1c7d0*/  LDL.LU R252, [R1+0x148] ;  /* 0x0001480001fc7983 */ /* 0x008ee80000300800 */
[----:B------:R5:W-:Y:S01]  /*1c7e0*/  STS [R3+0x4], R245 ;  /* 0x000004f503007388 */ /* 0x000be20000000800 */
[----:B------:R-:W-:Y:S06]  /*1c7f0*/  BAR.SYNC.DEFER_BLOCKING 0x0 ;  /* 0x0000000000007b1d */ /* 0x000fec0000010000 */
[----:B-----5:R-:W5:Y:S04]  /*1c800*/  LDL.LU R245, [R1+0x13c] ;  /* 0x00013c0001f57983 */ /* 0x020f680000300800 */
        /* <DEDUP_REMOVED lines=17> */
[----:B------:R-:W-:Y:S01]  /*1c920*/  BAR.SYNC.DEFER_BLOCKING 0x0 ;  /* 0x0000000000007b1d */ /* 0x000fe20000010000 */
[----:B------:R-:W-:-:S02]  /*1c930*/  SEL R32, R14, RZ, P4 ;  /* 0x000000ff0e207207 */ /* 0x000fc40002000000 */
[----:B------:R-:W-:-:S03]  /*1c940*/  SEL R33, R15, RZ, P3 ;  /* 0x000000ff0f217207 */ /* 0x000fc60001800000 */
[----:B------:R-:W1:Y:S04]  /*1c950*/  LDS R123, [R8] ;  /* 0x00000000087b7984 */ /* 0x000e680000000800 */
[----:B------:R-:W1:Y:S01]  /*1c960*/  LDS R129, [R4+0x400] ;  /* 0x0004000004817984 */ /* 0x000e620000000800 */
[----:B0-----:R-:W-:-:S04]  /*1c970*/  IMAD.WIDE R14, R106, 0x4, R18 ;  /* 0x000000046a0e7825 */ /* 0x001fc800078e0212 */
[----:B------:R-:W-:-:S04]  /*1c980*/  IMAD.WIDE R22, R119, 0x4, R18 ;  /* 0x0000000477167825 */ /* 0x000fc800078e0212 */
[----:B------:R-:W-:Y:S01]  /*1c990*/  FFMA R45, R80, R45, R154 ;  /* 0x0000002d502d7223 */ /* 0x000fe2000000009a */
[----:B------:R-:W-:-:S04]  /*1c9a0*/  IMAD.WIDE R24, R132, 0x4, R18 ;  /* 0x0000000484187825 */ /* 0x000fc800078e0212 */
[----:B------:R-:W-:Y:S01]  /*1c9b0*/  FFMA R35, R32, R68, R155 ;  /* 0x0000004420237223 */ /* 0x000fe2000000009b */
[----:B------:R0:W-:Y:S01]  /*1c9c0*/  @!P1 STG.E desc[UR4][R14.64], R37 ;  /* 0x000000250e009986 */ /* 0x0001e2000c101904 */
[----:B------:R-:W-:-:S03]  /*1c9d0*/  IMAD.WIDE R26, R118, 0x4, R18 ;  /* 0x00000004761a7825 */ /* 0x000fc600078e0212 */
[----:B------:R0:W-:Y:S01]  /*1c9e0*/  @!P1 STG.E desc[UR4][R22.64], R57 ;  /* 0x0000003916009986 */ /* 0x0001e2000c101904 */
[----:B------:R-:W-:-:S03]  /*1c9f0*/  IMAD.WIDE R28, R117, 0x4, R18 ;  /* 0x00000004751c7825 */ /* 0x000fc600078e0212 */
[----:B------:R0:W-:Y:S01]  /*1ca00*/  @!P1 STG.E desc[UR4][R24.64], R59 ;  /* 0x0000003b18009986 */ /* 0x0001e2000c101904 */
[----:B------:R-:W-:-:S04]  /*1ca10*/  IMAD.WIDE R30, R116, 0x4, R18 ;  /* 0x00000004741e7825 */ /* 0x000fc800078e0212 */
[----:B--2---:R-:W-:Y:S01]  /*1ca20*/  FFMA R70, R250, R70, R45 ;  /* 0x00000046fa467223 */ /* 0x004fe2000000002d */
[----:B----4-:R2:W-:Y:S01]  /*1ca30*/  @!P1 STG.E desc[UR4][R26.64], R61 ;  /* 0x0000003d1a009986 */ /* 0x0105e2000c101904 */
[----:B0-----:R-:W-:-:S03]  /*1ca40*/  IMAD.WIDE R14, R115, 0x4, R18 ;  /* 0x00000004730e7825 */ /* 0x001fc600078e0212 */
[----:B------:R-:W-:Y:S01]  /*1ca50*/  @!P1 STG.E desc[UR4][R28.64], R63 ;  /* 0x0000003f1c009986 */ /* 0x000fe2000c101904 */
[----:B------:R-:W-:-:S03]  /*1ca60*/  IMAD.WIDE R36, R114, 0x4, R18 ;  /* 0x0000000472247825 */ /* 0x000fc600078e0212 */
[----:B------:R-:W-:Y:S01]  /*1ca70*/  @!P1 STG.E desc[UR4][R30.64], R67 ;  /* 0x000000431e009986 */ /* 0x000fe2000c101904 */
[----:B------:R-:W-:-:S03]  /*1ca80*/  IMAD.WIDE R38, R113, 0x4, R18 ;  /* 0x0000000471267825 */ /* 0x000fc600078e0212 */
[----:B-1----:R0:W-:Y:S01]  /*1ca90*/  @!P1 STG.E desc[UR4][R14.64], R69 ;  /* 0x000000450e009986 */ /* 0x0021e2000c101904 */
[----:B------:R-:W-:-:S03]  /*1caa0*/  IMAD.WIDE R40, R112, 0x4, R18 ;  /* 0x0000000470287825 */ /* 0x000fc600078e0212 */
[----:B------:R-:W-:Y:S01]  /*1cab0*/  @!P1 STG.E desc[UR4][R36.64], R73 ;  /* 0x0000004924009986 */ /* 0x000fe2000c101904 */
[----:B------:R-:W-:-:S03]  /*1cac0*/  IMAD.WIDE R22, R110, 0x4, R18 ;  /* 0x000000046e167825 */ /* 0x000fc600078e0212 */
[----:B------:R-:W-:Y:S01]  /*1cad0*/  @!P1 STG.E desc[UR4][R38.64], R75 ;  /* 0x0000004b26009986 */ /* 0x000fe2000c101904 */
[----:B------:R-:W-:-:S03]  /*1cae0*/  IMAD.WIDE R24, R109, 0x4, R18 ;  /* 0x000000046d187825 */ /* 0x000fc600078e0212 */
[----:B------:R-:W-:Y:S01]  /*1caf0*/  @!P1 STG.E desc[UR4][R40.64], R77 ;  /* 0x0000004d28009986 */ /* 0x000fe2000c101904 */
[----:B------:R-:W-:Y:S01]  /*1cb00*/  FFMA R34, R33, R49, R86 ;  /* 0x0000003121227223 */ /* 0x000fe20000000056 */
[--C-:B--2---:R-:W-:Y:S01]  /*1cb10*/  IMAD.WIDE R26, R108, 0x4, R18.reuse ;  /* 0x000000046c1a7825 */ /* 0x104fe200078e0212 */
[----:B0-----:R-:W0:Y:S03]  /*1cb20*/  LDC.64 R14, c[0x0][0x288] ;  /* 0x0000a200ff0e7b82 */ /* 0x001e260000000a00 */
[----:B------:R-:W-:-:S04]  /*1cb30*/  IMAD.WIDE R28, R107, 0x4, R18 ;  /* 0x000000046b1c7825 */ /* 0x000fc800078e0212 */
[----:B---3--:R-:W-:Y:S01]  /*1cb40*/  FFMA R35, R252, R44, R35 ;  /* 0x0000002cfc237223 */ /* 0x008fe20000000023 */
[----:B------:R-:W-:-:S04]  /*1cb50*/  IMAD.WIDE R44, R111, 0x4, R18 ;  /* 0x000000046f2c7825 */ /* 0x000fc800078e0212 */
[----:B------:R-:W-:Y:S01]  /*1cb60*/  IMAD.WIDE R18, R0, 0x4, R18 ;  /* 0x0000000400127825 */ /* 0x000fe200078e0212 */
[----:B------:R-:W-:Y:S04]  /*1cb70*/  @!P1 STG.E desc[UR4][R44.64], R81 ;  /* 0x000000512c009986 */ /* 0x000fe8000c101904 */
[----:B------:R-:W-:Y:S04]  /*1cb80*/  @!P1 STG.E desc[UR4][R22.64], R83 ;  /* 0x0000005316009986 */ /* 0x000fe8000c101904 */
[----:B------:R-:W-:Y:S04]  /*1cb90*/  @!P1 STG.E desc[UR4][R24.64], R89 ;  /* 0x0000005918009986 */ /* 0x000fe8000c101904 */
[----:B------:R-:W-:Y:S04]  /*1cba0*/  @!P1 STG.E desc[UR4][R26.64], R121 ;  /* 0x000000791a009986 */ /* 0x000fe8000c101904 */
[----:B------:R-:W-:Y:S04]  /*1cbb0*/  @!P1 STG.E desc[UR4][R28.64], R123 ;  /* 0x0000007b1c009986 */ /* 0x000fe8000c101904 */
[----:B------:R-:W-:Y:S01]  /*1cbc0*/  @!P1 STG.E desc[UR4][R18.64], R129 ;  /* 0x0000008112009986 */ /* 0x000fe2000c101904 */
[----:B------:R-:W-:Y:S06]  /*1cbd0*/  BAR.SYNC.DEFER_BLOCKING 0x0 ;  /* 0x0000000000007b1d */ /* 0x000fec0000010000 */
[----:B------:R-:W-:Y:S04]  /*1cbe0*/  STS [R3], R212 ;  /* 0x000000d403007388 */ /* 0x000fe80000000800 */
[----:B------:R-:W-:Y:S01]  /*1cbf0*/  STS [R3+0x4], R228 ;  /* 0x000004e403007388 */ /* 0x000fe20000000800 */
[----:B------:R-:W-:Y:S06]  /*1cc00*/  BAR.SYNC.DEFER_BLOCKING 0x0 ;  /* 0x0000000000007b1d */ /* 0x000fec0000010000 */
[----:B------:R-:W1:Y:S04]  /*1cc10*/  LDS R31, [R8] ;  /* 0x00000000081f7984 */ /* 0x000e680000000800 */
[----:B------:R-:W2:Y:S01]  /*1cc20*/  LDS R45, [R4+0x400] ;  /* 0x00040000042d7984 */ /* 0x000ea20000000800 */
[----:B------:R-:W-:Y:S06]  /*1cc30*/  BAR.SYNC.DEFER_BLOCKING 0x0 ;  /* 0x0000000000007b1d */ /* 0x000fec0000010000 */
[----:B------:R-:W-:Y:S04]  /*1cc40*/  STS [R3], R242 ;  /* 0x000000f203007388 */ /* 0x000fe80000000800 */
[----:B------:R-:W-:Y:S01]  /*1cc50*/  STS [R3+0x4], R208 ;  /* 0x000004d003007388 */ /* 0x000fe20000000800 */
[----:B------:R-:W-:Y:S01]  /*1cc60*/  BAR.SYNC.DEFER_BLOCKING 0x0 ;  /* 0x0000000000007b1d */ /* 0x000fe20000010000 */
[----:B-----5:R-:W-:-:S05]  /*1cc70*/  FFMA R34, R245, R55, R34 ;  /* 0x00000037f5227223 */ /* 0x020fca0000000022 */
        /* <DEDUP_REMOVED lines=12> */
[----:B-1----:R-:W5:Y:S04]  /*1cd40*/  LDL.LU R244, [R1+0x10c] ;  /* 0x00010c0001f47983 */ /* 0x002f680000300800 */
[----:B--2---:R-:W2:Y:S04]  /*1cd50*/  LDL.LU R246, [R1+0xfc] ;  /* 0x0000fc0001f67983 */ /* 0x004ea80000300800 */
[----:B------:R-:W1:Y:S04]  /*1cd60*/  LDS R61, [R8] ;  /* 0x00000000083d7984 */ /* 0x000e680000000800 */
[----:B------:R-:W0:Y:S01]  /*1cd70*/  LDS R63, [R4+0x400] ;  /* 0x00040000043f7984 */ /* 0x000e220000000800 */
[----:B------:R-:W-:Y:S06]  /*1cd80*/  BAR.SYNC.DEFER_BLOCKING 0x0 ;  /* 0x0000000000007b1d */ /* 0x000fec0000010000 */
[----:B------:R3:W-:Y:S04]  /*1cd90*/  STS [R3], R247 ;  /* 0x000000f703007388 */ /* 0x0007e80000000800 */
[----:B------:R4:W-:Y:S01]  /*1cda0*/  STS [R3+0x4], R249 ;  /* 0x000004f903007388 */ /* 0x0009e20000000800 */
[----:B------:R-:W-:Y:S06]  /*1cdb0*/  BAR.SYNC.DEFER_BLOCKING 0x0 ;  /* 0x0000000000007b1d */ /* 0x000fec0000010000 */
[----:B---3--:R-:W3:Y:S04]  /*1cdc0*/  LDL.LU R247, [R1+0xe8] ;  /* 0x0000e80001f77983 */ /* 0x008ee80000300800 */
[----:B----4-:R-:W4:Y:S04]  /*1cdd0*/  LDL.LU R249, [R1+0xdc] ;  /* 0x0000dc0001f97983 */ /* 0x010f280000300800 */
        /* <DEDUP_REMOVED lines=20> */
[----:B------:R-:W5:Y:S04]  /*1cf20*/  LDS R79, [R8] ;  /* 0x00000000084f7984 */ /* 0x000f680000000800 */
[----:B------:R-:W5:Y:S01]  /*1cf30*/  LDS R83, [R4+0x400] ;  /* 0x0004000004537984 */ /* 0x000f620000000800 */
[----:B------:R-:W-:Y:S01]  /*1cf40*/  SEL R46, R17, RZ, P2 ;  /* 0x000000ff112e7207 */ /* 0x000fe20001000000 */
[----:B0-----:R-:W-:-:S04]  /*1cf50*/  IMAD.WIDE R16, R106, 0x4, R14 ;  /* 0x000000046a107825 */ /* 0x001fc800078e020e */
[--C-:B------:R-:W-:Y:S01]  /*1cf60*/  IMAD.WIDE R18, R119, 0x4, R14.reuse ;  /* 0x0000000477127825 */ /* 0x100fe200078e020e */
[----:B------:R0:W-:Y:S03]  /*1cf70*/  @!P1 STG.E desc[UR4][R16.64], R31 ;  /* 0x0000001f10009986 */ /* 0x0001e6000c101904 */
[--C-:B------:R-:W-:Y:S01]  /*1cf80*/  IMAD.WIDE R22, R132, 0x4, R14.reuse ;  /* 0x0000000484167825 */ /* 0x100fe200078e020e */
[----:B------:R0:W-:Y:S03]  /*1cf90*/  @!P1 STG.E desc[UR4][R18.64], R45 ;  /* 0x0000002d12009986 */ /* 0x0001e6000c101904 */
[--C-:B------:R-:W-:Y:S01]  /*1cfa0*/  IMAD.WIDE R24, R118, 0x4, R14.reuse ;  /* 0x0000000476187825 */ /* 0x100fe200078e020e */
[----:B------:R1:W-:Y:S03]  /*1cfb0*/  @!P1 STG.E desc[UR4][R22.64], R49 ;  /* 0x0000003116009986 */ /* 0x0003e6000c101904 */
[--C-:B------:R-:W-:Y:S01]  /*1cfc0*/  IMAD.WIDE R26, R117, 0x4, R14.reuse ;  /* 0x00000004751a7825 */ /* 0x100fe200078e020e */
[----:B------:R1:W-:Y:S03]  /*1cfd0*/  @!P1 STG.E desc[UR4][R24.64], R55 ;  /* 0x0000003718009986 */ /* 0x0003e6000c101904 */
[--C-:B------:R-:W-:Y:S01]  /*1cfe0*/  IMAD.WIDE R28, R116, 0x4, R14.reuse ;  /* 0x00000004741c7825 */ /* 0x100fe200078e020e */
[----:B-----5:R5:W-:Y:S03]  /*1cff0*/  @!P1 STG.E desc[UR4][R26.64], R57 ;  /* 0x000000391a009986 */ /* 0x020be6000c101904 */
[--C-:B0-----:R-:W-:Y:S01]  /*1d000*/  IMAD.WIDE R16, R115, 0x4, R14.reuse ;  /* 0x0000000473107825 */ /* 0x101fe200078e020e */
[----:B------:R-:W-:Y:S03]  /*1d010*/  @!P1 STG.E desc[UR4][R28.64], R59 ;  /* 0x0000003b1c009986 */ /* 0x000fe6000c101904 */
[--C-:B------:R-:W-:Y:S01]  /*1d020*/  IMAD.WIDE R30, R114, 0x4, R14.reuse ;  /* 0x00000004721e7825 */ /* 0x100fe200078e020e */
[----:B-1----:R-:W-:Y:S03]  /*1d030*/  @!P1 STG.E desc[UR4][R16.64], R61 ;  /* 0x0000003d10009986 */ /* 0x002fe6000c101904 */
[--C-:B------:R-:W-:Y:S01]  /*1d040*/  IMAD.WIDE R36, R113, 0x4, R14.reuse ;  /* 0x0000000471247825 */ /* 0x100fe200078e020e */
[----:B------:R-:W-:Y:S03]  /*1d050*/  @!P1 STG.E desc[UR4][R30.64], R63 ;  /* 0x0000003f1e009986 */ /* 0x000fe6000c101904 */
[--C-:B------:R-:W-:Y:S01]  /*1d060*/  IMAD.WIDE R38, R112, 0x4, R14.reuse ;  /* 0x0000000470267825 */ /* 0x100fe200078e020e */
[----:B------:R-:W-:Y:S03]  /*1d070*/  @!P1 STG.E desc[UR4][R36.64], R67 ;  /* 0x0000004324009986 */ /* 0x000fe6000c101904 */
[--C-:B------:R-:W-:Y:S01]  /*1d080*/  IMAD.WIDE R40, R111, 0x4, R14.reuse ;  /* 0x000000046f287825 */ /* 0x100fe200078e020e */
[----:B------:R-:W-:Y:S03]  /*1d090*/  @!P1 STG.E desc[UR4][R38.64], R69 ;  /* 0x0000004526009986 */ /* 0x000fe6000c101904 */
[--C-:B------:R-:W-:Y:S01]  /*1d0a0*/  IMAD.WIDE R18, R110, 0x4, R14.reuse ;  /* 0x000000046e127825 */ /* 0x100fe200078e020e */
[----:B------:R0:W-:Y:S03]  /*1d0b0*/  @!P1 STG.E desc[UR4][R40.64], R73 ;  /* 0x0000004928009986 */ /* 0x0001e6000c101904 */
[--C-:B------:R-:W-:Y:S01]  /*1d0c0*/  IMAD.WIDE R22, R109, 0x4, R14.reuse ;  /* 0x000000046d167825 */ /* 0x100fe200078e020e */
[----:B------:R-:W-:Y:S03]  /*1d0d0*/  @!P1 STG.E desc[UR4][R18.64], R75 ;  /* 0x0000004b12009986 */ /* 0x000fe6000c101904 */
[--C-:B------:R-:W-:Y:S01]  /*1d0e0*/  IMAD.WIDE R24, R108, 0x4, R14.reuse ;  /* 0x000000046c187825 */ /* 0x100fe200078e020e */
[----:B------:R-:W-:Y:S03]  /*1d0f0*/  @!P1 STG.E desc[UR4][R22.64], R77 ;  /* 0x0000004d16009986 */ /* 0x000fe6000c101904 */
[--C-:B-----5:R-:W-:Y:S01]  /*1d100*/  IMAD.WIDE R26, R107, 0x4, R14.reuse ;  /* 0x000000046b1a7825 */ /* 0x120fe200078e020e */
[----:B------:R-:W-:Y:S03]  /*1d110*/  @!P1 STG.E desc[UR4][R24.64], R81 ;  /* 0x0000005118009986 */ /* 0x000fe6000c101904 */
[----:B------:R-:W-:Y:S01]  /*1d120*/  FMUL R43, R187, R142 ;  /* 0x0000008ebb2b7220 */ /* 0x000fe20000400000 */
[----:B------:R-:W-:Y:S01]  /*1d130*/  FMUL R124, R188, R124 ;  /* 0x0000007cbc7c7220 */ /* 0x000fe20000400000 */
[----:B------:R-:W-:Y:S01]  /*1d140*/  IMAD.WIDE R14, R0, 0x4, R14 ;  /* 0x00000004000e7825 */ /* 0x000fe200078e020e */
[----:B------:R-:W-:Y:S01]  /*1d150*/  @!P1 STG.E desc[UR4][R26.64], R79 ;  /* 0x0000004f1a009986 */ /* 0x000fe2000c101904 */
[----:B------:R-:W-:Y:S01]  /*1d160*/  SEL R78, R78, RZ, P0 ;  /* 0x000000ff4e4e7207 */ /* 0x000fe20000000000 */
[----:B0-----:R-:W0:Y:S02]  /*1d170*/  LDC.64 R40, c[0x0][0x290] ;  /* 0x0000a400ff287b82 */ /* 0x001e240000000a00 */
[----:B------:R0:W-:Y:S06]  /*1d180*/  @!P1 STG.E desc[UR4][R14.64], R83 ;  /* 0x000000530e009986 */ /* 0x0001ec000c101904 */
[----:B------:R-:W-:Y:S01]  /*1d190*/  BAR.SYNC.DEFER_BLOCKING 0x0 ;  /* 0x0000000000007b1d */ /* 0x000fe20000010000 */
[----:B------:R-:W-:-:S05]  /*1d1a0*/  FFMA R43, R89, R43, R64 ;  /* 0x0000002b592b7223 */ /* 0x000fca0000000040 */
[----:B------:R-:W-:Y:S04]  /*1d1b0*/  STS [R3], R223 ;  /* 0x000000df03007388 */ /* 0x000fe80000000800 */
[----:B------:R-:W-:Y:S01]  /*1d1c0*/  STS [R3+0x4], R215 ;  /* 0x000004d703007388 */ /* 0x000fe20000000800 */
[----:B------:R-:W-:Y:S01]  /*1d1d0*/  BAR.SYNC.DEFER_BLOCKING 0x0 ;  /* 0x0000000000007b1d */ /* 0x000fe20000010000 */
[----:B----4-:R-:W-:-:S05]  /*1d1e0*/  FFMA R124, R249, R124, R43 ;  /* 0x0000007cf97c7223 */ /* 0x010fca000000002b */
[----:B------:R-:W1:Y:S04]  /*1d1f0*/  LDS R29, [R8] ;  /* 0x00000000081d7984 */ /* 0x000e680000000800 */
        /* <DEDUP_REMOVED lines=22> */
[----:B------:R-:W-:Y:S01]  /*1d360*/  BAR.SYNC.DEFER_BLOCKING 0x0 ;  /* 0x0000000000007b1d */ /* 0x000fe20000010000 */
[----:B------:R-:W-:-:S05]  /*1d370*/  FFMA R66, R78, R66, R65 ;  /* 0x000000424e427223 */ /* 0x000fca0000000041 */
[----:B------:R-:W0:Y:S04]  /*1d380*/  LDS R63, [R8] ;  /* 0x00000000083f7984 */ /* 0x000e280000000800 */
[----:B------:R-:W0:Y:S01]  /*1d390*/  LDS R65, [R4+0x400] ;  /* 0x0004000004417984 */ /* 0x000e220000000800 */
[----:B------:R-:W-:Y:S06]  /*1d3a0*/  BAR.SYNC.DEFER_BLOCKING 0x0 ;  /* 0x0000000000007b1d */ /* 0x000fec0000010000 */
[----:B------:R-:W-:Y:S04]  /*1d3b0*/  STS [R3], R252 ;  /* 0x000000fc03007388 */ /* 0x000fe80000000800 */
[----:B------:R-:W-:Y:S01]  /*1d3c0*/  STS [R3+0x4], R245 ;  /* 0x000004f503007388 */ /* 0x000fe20000000800 */
[----:B------:R-:W-:Y:S06]  /*1d3d0*/  BAR.SYNC.DEFER_BLOCKING 0x0 ;  /* 0x0000000000007b1d */ /* 0x000fec0000010000 */
[----:B------:R-:W1:Y:S04]  /*1d3e0*/  LDS R67, [R8] ;  /* 0x0000000008437984 */ /* 0x000e680000000800 */
[----:B------:R-:W4:Y:S01]  /*1d3f0*/  LDS R69, [R4+0x400] ;  /* 0x0004000004457984 */ /* 0x000f220000000800 */
[----:B------:R-:W-:Y:S06]  /*1d400*/  BAR.SYNC.DEFER_BLOCKING 0x0 ;  /* 0x0000000000007b1d */ /* 0x000fec0000010000 */
[----:B------:R-:W-:Y:S04]  /*1d410*/  STS [R3], R244 ;  /* 0x000000f403007388 */ /* 0x000fe80000000800 */
[----:B--2---:R-:W-:Y:S01]  /*1d420*/  STS [R3+0x4], R246 ;  /* 0x000004f603007388 */ /* 0x004fe20000000800 */
[----:B------:R-:W-:Y:S06]  /*1d430*/  BAR.SYNC.DEFER_BLOCKING 0x0 ;  /* 0x0000000000007b1d */ /* 0x000fec0000010000 */
[----:B------:R-:W2:Y:S04]  /*1d440*/  LDS R73, [R8] ;  /* 0x0000000008497984 */ /* 0x000ea80000000800 */
[----:B------:R-:W2:Y:S01]  /*1d450*/  LDS R75, [R4+0x400] ;  /* 0x00040000044b7984 */ /* 0x000ea20000000800 */
[----:B------:R-:W-:Y:S06]  /*1d460*/  BAR.SYNC.DEFER_BLOCKING 0x0 ;  /* 0x0000000000007b1d */ /* 0x000fec0000010000 */
[----:B---3--:R-:W-:Y:S04]  /*1d470*/  STS [R3], R247 ;  /* 0x000000f703007388 */ /* 0x008fe80000000800 */
[----:B------:R-:W-:Y:S01]  /*1d480*/  STS [R3+0x4], R249 ;  /* 0x000004f903007388 */ /* 0x000fe20000000800 */
[----:B------:R-:W-:Y:S01]  /*1d490*/  BAR.SYNC.DEFER_BLOCKING 0x0 ;  /* 0x0000000000007b1d */ /* 0x000fe20000010000 */
[----:B0-----:R-:W-:-:S05]  /*1d4a0*/  IMAD.WIDE R14, R106, 0x4, R40 ;  /* 0x000000046a0e7825 */ /* 0x001fca00078e0228 */
[----:B------:R-:W0:Y:S04]  /*1d4b0*/  LDS R77, [R8] ;  /* 0x00000000084d7984 */ /* 0x000e280000000800 */
[----:B------:R-:W3:Y:S01]  /*1d4c0*/  LDS R79, [R4+0x400] ;  /* 0x00040000044f7984 */ /* 0x000ee20000000800 */
[----:B------:R-:W-:-:S04]  /*1d4d0*/  IMAD.WIDE R16, R119, 0x4, R40 ;  /* 0x0000000477107825 */ /* 0x000fc800078e0228 */
[--C-:B------:R-:W-:Y:S01]  /*1d4e0*/  IMAD.WIDE R18, R132, 0x4, R40.reuse ;  /* 0x0000000484127825 */ /* 0x100fe200078e0228 */
[----:B-1----:R1:W-:Y:S03]  /*1d4f0*/  @!P1 STG.E desc[UR4][R14.64], R29 ;  /* 0x0000001d0e009986 */ /* 0x0023e6000c101904 */
[--C-:B------:R-:W-:Y:S01]  /*1d500*/  IMAD.WIDE R22, R118, 0x4, R40.reuse ;  /* 0x0000000476167825 */ /* 0x100fe200078e0228 */
[----:B----4-:R4:W-:Y:S03]  /*1d510*/  @!P1 STG.E desc[UR4][R16.64], R43 ;  /* 0x0000002b10009986 */ /* 0x0109e6000c101904 */
[--C-:B------:R-:W-:Y:S01]  /*1d520*/  IMAD.WIDE R24, R117, 0x4, R40.reuse ;  /* 0x0000000475187825 */ /* 0x100fe200078e0228 */
[----:B-----5:R5:W-:Y:S03]  /*1d530*/  @!P1 STG.E desc[UR4][R18.64], R45 ;  /* 0x0000002d12009986 */ /* 0x020be6000c101904 */
[--C-:B------:R-:W-:Y:S01]  /*1d540*/  IMAD.WIDE R26, R116, 0x4, R40.reuse ;  /* 0x00000004741a7825 */ /* 0x100fe200078e0228 */
[----:B------:R0:W-:Y:S03]  /*1d550*/  @!P1 STG.E desc[UR4][R22.64], R49 ;  /* 0x0000003116009986 */ /* 0x0001e6000c101904 */
[--C-:B-1----:R-:W-:Y:S01]  /*1d560*/  IMAD.WIDE R14, R115, 0x4, R40.reuse ;  /* 0x00000004730e7825 */ /* 0x102fe200078e0228 */
[----:B------:R1:W-:Y:S03]  /*1d570*/  @!P1 STG.E desc[UR4][R24.64], R55 ;  /* 0x0000003718009986 */ /* 0x0003e6000c101904 */
        /* <DEDUP_REMOVED lines=8> */
[--C-:B----4-:R-:W-:Y:S01]  /*1d600*/  IMAD.WIDE R16, R110, 0x4, R40.reuse ;  /* 0x000000046e107825 */ /* 0x110fe200078e0228 */
[----:B------:R-:W-:Y:S03]  /*1d610*/  @!P1 STG.E desc[UR4][R36.64], R65 ;  /* 0x0000004124009986 */ /* 0x000fe6000c101904 */
[----:B-----5:R-:W-:Y:S01]  /*1d620*/  IMAD.WIDE R18, R109, 0x4, R40 ;  /* 0x000000046d127825 */ /* 0x020fe200078e0228 */
[----:B------:R-:W-:Y:S03]  /*1d630*/  @!P1 STG.E desc[UR4][R38.64], R67 ;  /* 0x0000004326009986 */ /* 0x000fe6000c101904 */
[----:B------:R-:W-:Y:S01]  /*1d640*/  FFMA R84, R5, R226, R84 ;  /* 0x000000e205547223 */ /* 0x000fe20000000054 */
[----:B------:R-:W-:Y:S01]  /*1d650*/  FMUL R202, R242, R202 ;  /* 0x000000caf2ca7220 */ /* 0x000fe20000400000 */
[--C-:B0-----:R-:W-:Y:S01]  /*1d660*/  IMAD.WIDE R22, R108, 0x4, R40.reuse ;  /* 0x000000046c167825 */ /* 0x101fe200078e0228 */
[----:B------:R-:W-:Y:S03]  /*1d670*/  @!P1 STG.E desc[UR4][R16.64], R69 ;  /* 0x0000004510009986 */ /* 0x000fe6000c101904 */
[----:B------:R-:W-:Y:S01]  /*1d680*/  FMUL R76, R88, R76 ;  /* 0x0000004c584c7220 */ /* 0x000fe20000400000 */
[----:B------:R-:W-:Y:S01]  /*1d690*/  FMUL R92, R51, R92 ;  /* 0x0000005c335c7220 */ /* 0x000fe20000400000 */
[--C-:B-1----:R-:W-:Y:S01]  /*1d6a0*/  IMAD.WIDE R24, R107, 0x4, R40.reuse ;  /* 0x000000046b187825 */ /* 0x102fe200078e0228 */
[----:B--2---:R-:W-:Y:S03]  /*1d6b0*/  @!P1 STG.E desc[UR4][R18.64], R73 ;  /* 0x0000004912009986 */ /* 0x004fe6000c101904 */
[----:B------:R-:W-:Y:S01]  /*1d6c0*/  FMUL R94, R53, R94 ;  /* 0x0000005e355e7220 */ /* 0x000fe20000400000 */
[----:B------:R-:W0:Y:S01]  /*1d6d0*/  LDC.64 R28, c[0x0][0x298] ;  /* 0x0000a600ff1c7b82 */ /* 0x000e220000000a00 */
[----:B------:R-:W-:Y:S01]  /*1d6e0*/  IMAD.WIDE R26, R0, 0x4, R40 ;  /* 0x00000004001a7825 */ /* 0x000fe200078e0228 */
[----:B------:R-:W-:Y:S04]  /*1d6f0*/  @!P1 STG.E desc[UR4][R22.64], R75 ;  /* 0x0000004b16009986 */ /* 0x000fe8000c101904 */
[----:B------:R-:W-:Y:S04]  /*1d700*/  @!P1 STG.E desc[UR4][R24.64], R77 ;  /* 0x0000004d18009986 */ /* 0x000fe8000c101904 */
[----:B---3--:R-:W-:Y:S01]  /*1d710*/  @!P1 STG.E desc[UR4][R26.64], R79 ;  /* 0x0000004f1a009986 */ /* 0x008fe2000c101904 */
[----:B------:R-:W-:Y:S06]  /*1d720*/  BAR.SYNC.DEFER_BLOCKING 0x0 ;  /* 0x0000000000007b1d */ /* 0x000fec0000010000 */
[----:B------:R-:W-:Y:S04]  /*1d730*/  STS [R3], R5 ;  /* 0x0000000503007388 */ /* 0x000fe80000000800 */
[----:B------:R-:W-:Y:S01]  /*1d740*/  STS [R3+0x4], R6 ;  /* 0x0000040603007388 */ /* 0x000fe20000000800 */
[----:B------:R-:W-:Y:S06]  /*1d750*/  BAR.SYNC.DEFER_BLOCKING 0x0 ;  /* 0x0000000000007b1d */ /* 0x000fec0000010000 */
[----:B------:R-:W1:Y:S04]  /*1d760*/  LDS R31, [R8] ;  /* 0x00000000081f7984 */ /* 0x000e680000000800 */
[----:B------:R-:W2:Y:S01]  /*1d770*/  LDS R37, [R4+0x400] ;  /* 0x0004000004257984 */ /* 0x000ea20000000800 */
[----:B------:R-:W-:Y:S06]  /*1d780*/  BAR.SYNC.DEFER_BLOCKING 0x0 ;  /* 0x0000000000007b1d */ /* 0x000fec0000010000 */
[----:B------:R0:W-:Y:S04]  /*1d790*/  STS [R3], R7 ;  /* 0x0000000703007388 */ /* 0x0001e80000000800 */
[----:B------:R-:W-:Y:S01]  /*1d7a0*/  STS [R3+0x4], R10 ;  /* 0x0000040a03007388 */ /* 0x000fe20000000800 */
[----:B------:R-:W-:Y:S06]  /*1d7b0*/  BAR.SYNC.DEFER_BLOCKING 0x0 ;  /* 0x0000000000007b1d */ /* 0x000fec0000010000 */
[----:B------:R-:W3:Y:S04]  /*1d7c0*/  LDS R39, [R8] ;  /* 0x0000000008277984 */ /* 0x000ee80000000800 */
[----:B------:R-:W4:Y:S01]  /*1d7d0*/  LDS R41, [R4+0x400] ;  /* 0x0004000004297984 */ /* 0x000f220000000800 */
[----:B------:R-:W-:Y:S06]  /*1d7e0*/  BAR.SYNC.DEFER_BLOCKING 0x0 ;  /* 0x0000000000007b1d */ /* 0x000fec0000010000 */
[----:B------:R5:W-:Y:S04]  /*1d7f0*/  STS [R3], R11 ;  /* 0x0000000b03007388 */ /* 0x000be80000000800 */
[----:B------:R-:W-:Y:S01]  /*1d800*/  STS [R3+0x4], R12 ;  /* 0x0000040c03007388 */ /* 0x000fe20000000800 */
[----:B------:R-:W-:Y:S06]  /*1d810*/  BAR.SYNC.DEFER_BLOCKING 0x0 ;  /* 0x0000000000007b1d */ /* 0x000fec0000010000 */
[----:B------:R-:W0:Y:S04]  /*1d820*/  LDS R5, [R8] ;  /* 0x0000000008057984 */ /* 0x000e280000000800 */
[----:B------:R-:W0:Y:S01]  /*1d830*/  LDS R43, [R4+0x400] ;  /* 0x00040000042b7984 */ /* 0x000e220000000800 */
[----:B------:R-:W-:Y:S01]  /*1d840*/  BAR.SYNC.DEFER_BLOCKING 0x0 ;  /* 0x0000000000007b1d */ /* 0x000fe20000010000 */
[----:B------:R-:W-:-:S04]  /*1d850*/  FFMA R133, R219, R133, R202 ;  /* 0x00000085db857223 */ /* 0x000fc800000000ca */
[----:B------:R-:W-:Y:S01]  /*1d860*/  FFMA R133, R7, R206, R133 ;  /* 0x000000ce07857223 */ /* 0x000fe20000000085 */
[----:B------:R0:W-:Y:S04]  /*1d870*/  STS [R3], R13 ;  /* 0x0000000d03007388 */ /* 0x0001e80000000800 */
[----:B------:R-:W-:Y:S01]  /*1d880*/  STS [R3+0x4], R20 ;  /* 0x0000041403007388 */ /* 0x000fe20000000800 */
[----:B------:R-:W-:Y:S01]  /*1d890*/  BAR.SYNC.DEFER_BLOCKING 0x0 ;  /* 0x0000000000007b1d */ /* 0x000fe20000010000 */
[----:B------:R-:W-:-:S04]  /*1d8a0*/  FFMA R47, R204, R76, R133 ;  /* 0x0000004ccc2f7223 */ /* 0x000fc80000000085 */
[----:B------:R-:W-:Y:S01]  /*1d8b0*/  FMUL R90, R47, R90 ;  /* 0x0000005a2f5a7220 */ /* 0x000fe20000400000 */
        /* <DEDUP_REMOVED lines=23> */
[----:B------:R-:W-:Y:S01]  /*1da30*/  BAR.SYNC.DEFER_BLOCKING 0x0 ;  /* 0x0000000000007b1d */ /* 0x000fe20000010000 */
[----:B------:R-:W-:Y:S01]  /*1da40*/  FFMA R137, R6, R169, R137 ;  /* 0x000000a906897223 */ /* 0x000fe20000000089 */
[----:B0-----:R-:W-:-:S04]  /*1da50*/  IMAD.WIDE R6, R106, 0x4, R28 ;  /* 0x000000046a067825 */ /* 0x001fc800078e021c */
[----:B------:R-:W0:Y:S04]  /*1da60*/  LDS R33, [R8] ;  /* 0x0000000008217984 */ /* 0x000e280000000800 */
[----:B------:R-:W0:Y:S01]  /*1da70*/  LDS R61, [R4+0x400] ;  /* 0x00040000043d7984 */ /* 0x000e220000000800 */
[----:B-----5:R-:W-:-:S04]  /*1da80*/  IMAD.WIDE R10, R119, 0x4, R28 ;  /* 0x00000004770a7825 */ /* 0x020fc800078e021c */
[--C-:B------:R-:W-:Y:S01]  /*1da90*/  IMAD.WIDE R12, R132, 0x4, R28.reuse ;  /* 0x00000004840c7825 */ /* 0x100fe200078e021c */
[----:B-1----:R1:W-:Y:S03]  /*1daa0*/  @!P1 STG.E desc[UR4][R6.64], R31 ;  /* 0x0000001f06009986 */ /* 0x0023e6000c101904 */
[----:B------:R-:W-:-:S04]  /*1dab0*/  IMAD.WIDE R14, R118, 0x4, R28 ;  /* 0x00000004760e7825 */ /* 0x000fc800078e021c */
[----:B------:R-:W-:Y:S01]  /*1dac0*/  FFMA R58, R21, R58, R159 ;  /* 0x0000003a153a7223 */ /* 0x000fe2000000009f */
[----:B--2---:R2:W-:Y:S01]  /*1dad0*/  @!P1 STG.E desc[UR4][R10.64], R37 ;  /* 0x000000250a009986 */ /* 0x0045e2000c101904 */
[----:B------:R-:W-:-:S03]  /*1dae0*/  IMAD.WIDE R16, R117, 0x4, R28 ;  /* 0x0000000475107825 */ /* 0x000fc600078e021c */
[----:B---3--:R3:W-:Y:S01]  /*1daf0*/  @!P1 STG.E desc[UR4][R12.64], R39 ;  /* 0x000000270c009986 */ /* 0x0087e2000c101904 */
[----:B------:R-:W-:-:S03]  /*1db00*/  IMAD.WIDE R18, R116, 0x4, R28 ;  /* 0x0000000474127825 */ /* 0x000fc600078e021c */
[----:B----4-:R4:W-:Y:S01]  /*1db10*/  @!P1 STG.E desc[UR4][R14.64], R41 ;  /* 0x000000290e009986 */ /* 0x0109e2000c101904 */
[----:B-1----:R-:W-:-:S03]  /*1db20*/  IMAD.WIDE R6, R115, 0x4, R28 ;  /* 0x0000000473067825 */ /* 0x002fc600078e021c */
[----:B------:R1:W-:Y:S01]  /*1db30*/  @!P1 STG.E desc[UR4][R16.64], R5 ;  /* 0x0000000510009986 */ /* 0x0003e2000c101904 */
[----:B------:R-:W-:-:S03]  /*1db40*/  IMAD.WIDE R20, R114, 0x4, R28 ;  /* 0x0000000472147825 */ /* 0x000fc600078e021c */
[----:B------:R5:W-:Y:S01]  /*1db50*/  @!P1 STG.E desc[UR4][R18.64], R43 ;  /* 0x0000002b12009986 */ /* 0x000be2000c101904 */
[----:B------:R-:W-:-:S03]  /*1db60*/  IMAD.WIDE R22, R113, 0x4, R28 ;  /* 0x0000000471167825 */ /* 0x000fc600078e021c */
[----:B------:R-:W-:Y:S01]  /*1db70*/  @!P1 STG.E desc[UR4][R6.64], R45 ;  /* 0x0000002d06009986 */ /* 0x000fe2000c101904 */
[----:B------:R-:W-:-:S03]  /*1db80*/  IMAD.WIDE R24, R112, 0x4, R28 ;  /* 0x0000000470187825 */ /* 0x000fc600078e021c */
[----:B------:R-:W-:Y:S01]  /*1db90*/  @!P1 STG.E desc[UR4][R20.64], R47 ;  /* 0x0000002f14009986 */ /* 0x000fe2000c101904 */
[----:B------:R-:W-:-:S03]  /*1dba0*/  IMAD.WIDE R26, R111, 0x4, R28 ;  /* 0x000000046f1a7825 */ /* 0x000fc600078e021c */
[----:B------:R-:W-:Y:S01]  /*1dbb0*/  @!P1 STG.E desc[UR4][R22.64], R49 ;  /* 0x0000003116009986 */ /* 0x000fe2000c101904 */
[----:B--2---:R-:W-:-:S03]  /*1dbc0*/  IMAD.WIDE R10, R110, 0x4, R28 ;  /* 0x000000046e0a7825 */ /* 0x004fc600078e021c */
[----:B------:R-:W-:Y:S01]  /*1dbd0*/  @!P1 STG.E desc[UR4][R24.64], R51 ;  /* 0x0000003318009986 */ /* 0x000fe2000c101904 */
[----:B---3--:R-:W-:-:S03]  /*1dbe0*/  IMAD.WIDE R12, R109, 0x4, R28 ;  /* 0x000000046d0c7825 */ /* 0x008fc600078e021c */
[----:B------:R-:W-:Y:S01]  /*1dbf0*/  @!P1 STG.E desc[UR4][R26.64], R53 ;  /* 0x000000351a009986 */ /* 0x000fe2000c101904 */
[----:B----4-:R-:W-:-:S03]  /*1dc00*/  IMAD.WIDE R14, R108, 0x4, R28 ;  /* 0x000000046c0e7825 */ /* 0x010fc600078e021c */
[----:B------:R-:W-:Y:S01]  /*1dc10*/  @!P1 STG.E desc[UR4][R10.64], R55 ;  /* 0x000000370a009986 */ /* 0x000fe2000c101904 */
[----:B-1----:R-:W-:-:S03]  /*1dc20*/  IMAD.WIDE R16, R107, 0x4, R28 ;  /* 0x000000046b107825 */ /* 0x002fc600078e021c */
[----:B------:R-:W-:Y:S01]  /*1dc30*/  @!P1 STG.E desc[UR4][R12.64], R57 ;  /* 0x000000390c009986 */ /* 0x000fe2000c101904 */
[----:B-----5:R-:W-:-:S03]  /*1dc40*/  IMAD.WIDE R18, R0, 0x4, R28 ;  /* 0x0000000400127825 */ /* 0x020fc600078e021c */
[----:B------:R1:W-:Y:S04]  /*1dc50*/  @!P1 STG.E desc[UR4][R14.64], R59 ;  /* 0x0000003b0e009986 */ /* 0x0003e8000c101904 */
[----:B0-----:R-:W-:Y:S04]  /*1dc60*/  @!P1 STG.E desc[UR4][R16.64], R33 ;  /* 0x0000002110009986 */ /* 0x001fe8000c101904 */
[----:B------:R-:W-:Y:S01]  /*1dc70*/  @!P1 STG.E desc[UR4][R18.64], R61 ;  /* 0x0000003d12009986 */ /* 0x000fe2000c101904 */
[----:B------:R-:W-:Y:S01]  /*1dc80*/  BAR.SYNC.DEFER_BLOCKING 0x0 ;  /* 0x0000000000007b1d */ /* 0x000fe20000010000 */
[----:B------:R-:W-:Y:S01]  /*1dc90*/  FMUL R9, R60, R9 ;  /* 0x000000093c097220 */ /* 0x000fe20000400000 */
[----:B------:R-:W-:-:S03]  /*1dca0*/  FFMA R52, R215, R52, R137 ;  /* 0x00000034d7347223 */ /* 0x000fc60000000089 */
[----:B------:R-:W-:Y:S01]  /*1dcb0*/  FFMA R9, R223, R9, R84 ;  /* 0x00000009df097223 */ /* 0x000fe20000000054 */
[----:B------:R-:W-:Y:S01]  /*1dcc0*/  FMUL R52, R52, R105 ;  /* 0x0000006934347220 */ /* 0x000fe20000400000 */
[----:B------:R-:W-:Y:S01]  /*1dcd0*/  FMUL R54, R54, R91 ;  /* 0x0000005b36367220 */ /* 0x000fe20000400000 */
[----:B------:R-:W-:Y:S01]  /*1dce0*/  FMUL R2, R2, R93 ;  /* 0x0000005d02027220 */ /* 0x000fe20000400000 */
[----:B------:R-:W-:Y:S01]  /*1dcf0*/  FMUL R104, R9, R104 ;  /* 0x0000006809687220 */ /* 0x000fe20000400000 */
[----:B------:R-:W-:Y:S01]  /*1dd00*/  FMUL R42, R42, R95 ;  /* 0x0000005f2a2a7220 */ /* 0x000fe20000400000 */
[----:B------:R-:W-:Y:S01]  /*1dd10*/  FFMA R71, R239, R71, R58 ;  /* 0x00000047ef477223 */ /* 0x000fe2000000003a */
[----:B------:R-:W-:Y:S01]  /*1dd20*/  FMUL R70, R70, R97 ;  /* 0x0000006146467220 */ /* 0x000fe20000400000 */
[----:B------:R-:W-:Y:S01]  /*1dd30*/  FMUL R98, R35, R98 ;  /* 0x0000006223627220 */ /* 0x000fe20000400000 */
[----:B------:R-:W-:Y:S01]  /*1dd40*/  FMUL R34, R34, R99 ;  /* 0x0000006322227220 */ /* 0x000fe20000400000 */
[----:B------:R-:W-:Y:S01]  /*1dd50*/  FFMA R62, R44, R62, R87 ;  /* 0x0000003e2c3e7223 */ /* 0x000fe20000000057 */
[----:B------:R-:W-:Y:S01]  /*1dd60*/  FFMA R85, R46, R144, R85 ;  /* 0x000000902e557223 */ /* 0x000fe20000000055 */
[----:B------:R-:W-:Y:S01]  /*1dd70*/  FFMA R125, R247, R125, R66 ;  /* 0x0000007df77d7223 */ /* 0x000fe20000000042 */
[----:B------:R-:W-:Y:S01]  /*1dd80*/  FMUL R124, R124, R103 ;  /* 0x000000677c7c7220 */ /* 0x000fe20000400000 */
        /* <DEDUP_REMOVED lines=21> */
[----:B------:R-:W-:Y:S01]  /*1dee0*/  BAR.SYNC.DEFER_BLOCKING 0x0 ;  /* 0x0000000000007b1d */ /* 0x000fe20000010000 */
[----:B------:R-:W-:-:S05]  /*1def0*/  FMUL R96, R71, R96 ;  /* 0x0000006047607220 */ /* 0x000fca0000400000 */
        /* <DEDUP_REMOVED lines=12> */
[----:B------:R-:W-:Y:S01]  /*1dfc0*/  FFMA R127, R244, R127, R62 ;  /* 0x0000007ff47f7223 */ /* 0x000fe2000000003e */
[----:B------:R-:W-:-:S04]  /*1dfd0*/  FFMA R126, R246, R126, R85 ;  /* 0x0000007ef67e7223 */ /* 0x000fc80000000055 */
[----:B------:R-:W1:Y:S04]  /*1dfe0*/  LDS R35, [R8] ;  /* 0x0000000008237984 */ /* 0x000e680000000800 */
[----:B------:R-:W2:Y:S01]  /*1dff0*/  LDS R37, [R4+0x400] ;  /* 0x0004000004257984 */ /* 0x000ea20000000800 */
[----:B------:R-:W-:Y:S01]  /*1e000*/  FMUL R100, R127, R100 ;  /* 0x000000647f647220 */ /* 0x000fe20000400000 */
[----:B------:R-:W-:Y:S01]  /*1e010*/  BAR.SYNC.DEFER_BLOCKING 0x0 ;  /* 0x0000000000007b1d */ /* 0x000fe20000010000 */
[----:B------:R-:W-:-:S05]  /*1e020*/  FMUL R126, R126, R101 ;  /* 0x000000657e7e7220 */ /* 0x000fca0000400000 */
[----:B------:R-:W-:Y:S04]  /*1e030*/  STS [R3], R100 ;  /* 0x0000006403007388 */ /* 0x000fe80000000800 */
[----:B------:R-:W-:Y:S01]  /*1e040*/  STS [R3+0x4], R126 ;  /* 0x0000047e03007388 */ /* 0x000fe20000000800 */
[----:B------:R-:W-:Y:S01]  /*1e050*/  BAR.SYNC.DEFER_BLOCKING 0x0 ;  /* 0x0000000000007b1d */ /* 0x000fe20000010000 */
[----:B------:R-:W-:-:S05]  /*1e060*/  FMUL R102, R125, R102 ;  /* 0x000000667d667220 */ /* 0x000fca0000400000 */
[----:B------:R-:W5:Y:S04]  /*1e070*/  LDS R39, [R8] ;  /* 0x0000000008277984 */ /* 0x000f680000000800 */
[----:B------:R-:W5:Y:S01]  /*1e080*/  LDS R41, [R4+0x400] ;  /* 0x0004000004297984 */ /* 0x000f620000000800 */
[----:B------:R-:W-:Y:S06]  /*1e090*/  BAR.SYNC.DEFER_BLOCKING 0x0 ;  /* 0x0000000000007b1d */ /* 0x000fec0000010000 */
[----:B------:R-:W-:Y:S04]  /*1e0a0*/  STS [R3], R102 ;  /* 0x0000006603007388 */ /* 0x000fe80000000800 */
[----:B------:R1:W-:Y:S01]  /*1e0b0*/  STS [R3+0x4], R124 ;  /* 0x0000047c03007388 */ /* 0x0003e20000000800 */
[----:B------:R-:W-:Y:S01]  /*1e0c0*/  BAR.SYNC.DEFER_BLOCKING 0x0 ;  /* 0x0000000000007b1d */ /* 0x000fe20000010000 */
[----:B0-----:R-:W-:-:S05]  /*1e0d0*/  IMAD.WIDE R6, R106, 0x4, R14 ;  /* 0x000000046a067825 */ /* 0x001fca00078e020e */
[----:B------:R0:W0:Y:S01]  /*1e0e0*/  LDS R43, [R8] ;  /* 0x00000000082b7984 */ /* 0x0000220000000800 */
[----:B------:R-:W-:-:S04]  /*1e0f0*/  IMAD.WIDE R10, R119, 0x4, R14 ;  /* 0x00000004770a7825 */ /* 0x000fc800078e020e */
[--C-:B------:R-:W-:Y:S01]  /*1e100*/  IMAD.WIDE R132, R132, 0x4, R14.reuse ;  /* 0x0000000484847825 */ /* 0x100fe200078e020e */
[----:B-1----:R1:W-:Y:S03]  /*1e110*/  @!P1 STG.E desc[UR4][R6.64], R5 ;  /* 0x0000000506009986 */ /* 0x0023e6000c101904 */
[--C-:B------:R-:W-:Y:S01]  /*1e120*/  IMAD.WIDE R118, R118, 0x4, R14.reuse ;  /* 0x0000000476767825 */ /* 0x100fe200078e020e */
[----:B--2---:R2:W-:Y:S03]  /*1e130*/  @!P1 STG.E desc[UR4][R10.64], R21 ;  /* 0x000000150a009986 */ /* 0x0045e6000c101904 */
[--C-:B------:R-:W-:Y:S01]  /*1e140*/  IMAD.WIDE R12, R117, 0x4, R14.reuse ;  /* 0x00000004750c7825 */ /* 0x100fe200078e020e */
[----:B---3--:R-:W-:Y:S03]  /*1e150*/  @!P1 STG.E desc[UR4][R132.64], R17 ;  /* 0x0000001184009986 */ /* 0x008fe6000c101904 */
[--C-:B------:R-:W-:Y:S01]  /*1e160*/  IMAD.WIDE R116, R116, 0x4, R14.reuse ;  /* 0x0000000474747825 */ /* 0x100fe200078e020e */
[----:B----4-:R-:W-:Y:S03]  /*1e170*/  @!P1 STG.E desc[UR4][R118.64], R19 ;  /* 0x0000001376009986 */ /* 0x010fe6000c101904 */
[--C-:B------:R-:W-:Y:S01]  /*1e180*/  IMAD.WIDE R2, R115, 0x4, R14.reuse ;  /* 0x0000000473027825 */ /* 0x100fe200078e020e */
[----:B-----5:R3:W-:Y:S03]  /*1e190*/  @!P1 STG.E desc[UR4][R12.64], R23 ;  /* 0x000000170c009986 */ /* 0x0207e6000c101904 */
[--C-:B------:R-:W-:Y:S01]  /*1e1a0*/  IMAD.WIDE R114, R114, 0x4, R14.reuse ;  /* 0x0000000472727825 */ /* 0x100fe200078e020e */
[----:B------:R4:W-:Y:S03]  /*1e1b0*/  @!P1 STG.E desc[UR4][R116.64], R25 ;  /* 0x0000001974009986 */ /* 0x0009e6000c101904 */
[--C-:B0-----:R-:W-:Y:S01]  /*1e1c0*/  IMAD.WIDE R8, R113, 0x4, R14.reuse ;  /* 0x0000000471087825 */ /* 0x101fe200078e020e */
[----:B------:R4:W-:Y:S03]  /*1e1d0*/  @!P1 STG.E desc[UR4][R2.64], R27 ;  /* 0x0000001b02009986 */ /* 0x0009e6000c101904 */
[--C-:B------:R-:W-:Y:S01]  /*1e1e0*/  IMAD.WIDE R112, R112, 0x4, R14.reuse ;  /* 0x0000000470707825 */ /* 0x100fe200078e020e */
[----:B------:R4:W-:Y:S03]  /*1e1f0*/  @!P1 STG.E desc[UR4][R114.64], R29 ;  /* 0x0000001d72009986 */ /* 0x0009e6000c101904 */
[--C-:B-1----:R-:W-:Y:S01]  /*1e200*/  IMAD.WIDE R6, R111, 0x4, R14.reuse ;  /* 0x000000046f067825 */ /* 0x102fe200078e020e */
[----:B------:R4:W-:Y:S03]  /*1e210*/  @!P1 STG.E desc[UR4][R8.64], R31 ;  /* 0x0000001f08009986 */ /* 0x0009e6000c101904 */
[--C-:B------:R-:W-:Y:S01]  /*1e220*/  IMAD.WIDE R110, R110, 0x4, R14.reuse ;  /* 0x000000046e6e7825 */ /* 0x100fe200078e020e */
[----:B------:R4:W-:Y:S03]  /*1e230*/  @!P1 STG.E desc[UR4][R112.64], R33 ;  /* 0x0000002170009986 */ /* 0x0009e6000c101904 */
[--C-:B--2---:R-:W-:Y:S01]  /*1e240*/  IMAD.WIDE R10, R109, 0x4, R14.reuse ;  /* 0x000000046d0a7825 */ /* 0x104fe200078e020e */
[----:B------:R4:W-:Y:S03]  /*1e250*/  @!P1 STG.E desc[UR4][R6.64], R35 ;  /* 0x0000002306009986 */ /* 0x0009e6000c101904 */
[--C-:B------:R-:W-:Y:S01]  /*1e260*/  IMAD.WIDE R108, R108, 0x4, R14.reuse ;  /* 0x000000046c6c7825 */ /* 0x100fe200078e020e */
[----:B------:R4:W-:Y:S03]  /*1e270*/  @!P1 STG.E desc[UR4][R110.64], R37 ;  /* 0x000000256e009986 */ /* 0x0009e6000c101904 */
[----:B---3--:R-:W-:Y:S01]  /*1e280*/  IMAD.WIDE R12, R107, 0x4, R14 ;  /* 0x000000046b0c7825 */ /* 0x008fe200078e020e */
[----:B------:R4:W-:Y:S04]  /*1e290*/  @!P1 STG.E desc[UR4][R10.64], R39 ;  /* 0x000000270a009986 */ /* 0x0009e8000c101904 */
[----:B------:R4:W-:Y:S04]  /*1e2a0*/  @!P1 STG.E desc[UR4][R108.64], R41 ;  /* 0x000000296c009986 */ /* 0x0009e8000c101904 */
[----:B------:R4:W-:Y:S01]  /*1e2b0*/  @!P1 STG.E desc[UR4][R12.64], R43 ;  /* 0x0000002b0c009986 */ /* 0x0009e2000c101904 */
[----:B------:R-:W-:Y:S05]  /*1e2c0*/  @P1 EXIT ;  /* 0x000000000000194d */ /* 0x000fea0003800000 */
[----:B------:R-:W0:Y:S01]  /*1e2d0*/  LDS R5, [R4+0x400] ;  /* 0x0004000004057984 */ /* 0x000e220000000800 */
[----:B----4-:R-:W-:-:S05]  /*1e2e0*/  IMAD.WIDE R2, R0, 0x4, R14 ;  /* 0x0000000400027825 */ /* 0x010fca00078e020e */
[----:B0-----:R-:W-:Y:S01]  /*1e2f0*/  STG.E desc[UR4][R2.64], R5 ;  /* 0x0000000502007986 */ /* 0x001fe2000c101904 */
[----:B------:R-:W-:Y:S05]  /*1e300*/  EXIT ;  /* 0x000000000000794d */ /* 0x000fea0003800000 */
.L_x_4:
[----:B------:R-:W-:-:S00]  /*1e310*/  BRA `(.L_x_4) ;  /* 0xfffffffc00fc7947 */ /* 0x000fc0000383ffff */
[----:B------:R-:W-:-:S00]  /*1e320*/  NOP ;  /* 0x0000000000007918 */ /* 0x000fc00000000000 */
        /* <DEDUP_REMOVED lines=13> */
.L_x_5:


//--------------------- .nv.global.init           --------------------------
	.section	.nv.global.init,"aw",@progbits
.nv.global.init:
	.type		assertFunc_1,@object
	.size		assertFunc_1,(assertFunc_3 - assertFunc_1)
assertFunc_1:
        /*0000*/ 	.byte	0x75, 0x6e, 0x6b, 0x6e, 0x6f, 0x77, 0x6e, 0x00
	.type		assertFunc_3,@object
	.size		assertFunc_3,(assertFunc_2 - assertFunc_3)
assertFunc_3:
        /*0008*/ 	.byte	0x75, 0x6e, 0x6b, 0x6e, 0x6f, 0x77, 0x6e, 0x00
	.type		assertFunc_2,@object
	.size		assertFunc_2,(assertFunc_0 - assertFunc_2)
assertFunc_2:
        /*0010*/ 	.byte	0x75, 0x6e, 0x6b, 0x6e, 0x6f, 0x77, 0x6e, 0x00
	.type		assertFunc_0,@object
	.size		assertFunc_0,(assertMessage_0 - assertFunc_0)
assertFunc_0:
        /*0018*/ 	.byte	0x75, 0x6e, 0x6b, 0x6e, 0x6f, 0x77, 0x6e, 0x00
	.type		assertMessage_0,@object
	.size		assertMessage_0,(assertMessage_3 - assertMessage_0)
assertMessage_0:
        /*0020*/ 	.byte	0x69, 0x6e, 0x64, 0x65, 0x78, 0x20, 0x6f, 0x75, 0x74, 0x20, 0x6f, 0x66, 0x20, 0x62, 0x6f, 0x75
        /*0030*/ 	.byte	0x6e, 0x64, 0x73, 0x3a, 0x20, 0x30, 0x20, 0x3c, 0x3d, 0x20, 0x74, 0x6d, 0x70, 0x39, 0x30, 0x20
        /*0040*/ 	.byte	0x3c, 0x20, 0x34, 0x33, 0x35, 0x36, 0x00
	.type		assertMessage_3,@object
	.size		assertMessage_3,(assertMessage_1 - assertMessage_3)
assertMessage_3:
        /*0047*/ 	.byte	0x69, 0x6e, 0x64, 0x65, 0x78, 0x20, 0x6f, 0x75, 0x74, 0x20, 0x6f, 0x66, 0x20, 0x62, 0x6f, 0x75
        /*0057*/ 	.byte	0x6e, 0x64, 0x73, 0x3a, 0x20, 0x30, 0x20, 0x3c, 0x3d, 0x20, 0x74, 0x6d, 0x70, 0x31, 0x34, 0x35
        /*0067*/ 	.byte	0x20, 0x3c, 0x20, 0x34, 0x33, 0x35, 0x36, 0x00
	.type		assertMessage_1,@object
	.size		assertMessage_1,(assertMessage_2 - assertMessage_1)
assertMessage_1:
        /*006f*/ 	.byte	0x69, 0x6e, 0x64, 0x65, 0x78, 0x20, 0x6f, 0x75, 0x74, 0x20, 0x6f, 0x66, 0x20, 0x62, 0x6f, 0x75
        /*007f*/ 	.byte	0x6e, 0x64, 0x73, 0x3a, 0x20, 0x30, 0x20, 0x3c, 0x3d, 0x20, 0x74, 0x6d, 0x70, 0x31, 0x30, 0x39
        /*008f*/ 	.byte	0x20, 0x3c, 0x20, 0x34, 0x33, 0x35, 0x36, 0x00
	.type		assertMessage_2,@object
	.size		assertMessage_2,(assertFile_0 - assertMessage_2)
assertMessage_2:
        /*0097*/ 	.byte	0x69, 0x6e, 0x64, 0x65, 0x78, 0x20, 0x6f, 0x75, 0x74, 0x20, 0x6f, 0x66, 0x20, 0x62, 0x6f, 0x75
        /*00a7*/ 	.byte	0x6e, 0x64, 0x73, 0x3a, 0x20, 0x30, 0x20, 0x3c, 0x3d, 0x20, 0x74, 0x6d, 0x70, 0x31, 0x32, 0x37
        /*00b7*/ 	.byte	0x20, 0x3c, 0x20, 0x34, 0x33, 0x35, 0x36, 0x00
	.type		assertFile_0,@object
	.size		assertFile_0,(assertFile_2 - assertFile_0)
assertFile_0:
        /*00bf*/ 	.byte	0x69, 0x6e, 0x64, 0x75, 0x63, 0x74, 0x6f, 0x72, 0x5f, 0x63, 0x61, 0x63, 0x68, 0x65, 0x2f, 0x79
        /*00cf*/ 	.byte	0x73, 0x2f, 0x63, 0x79, 0x73, 0x66, 0x74, 0x75, 0x64, 0x67, 0x35, 0x67, 0x6f, 0x74, 0x37, 0x7a
        /*00df*/ 	.byte	0x62, 0x61, 0x72, 0x72, 0x61, 0x34, 0x70, 0x75, 0x6a, 0x67, 0x65, 0x67, 0x74, 0x71, 0x35, 0x79
        /*00ef*/ 	.byte	0x62, 0x34, 0x35, 0x6e, 0x7a, 0x72, 0x79, 0x75, 0x33, 0x66, 0x65, 0x65, 0x6f, 0x74, 0x35, 0x6c
        /*00ff*/ 	.byte	0x35, 0x61, 0x77, 0x6e, 0x74, 0x67, 0x2e, 0x70, 0x79, 0x00
	.type		assertFile_2,@object
	.size		assertFile_2,(assertFile_1 - assertFile_2)
assertFile_2:
        /*0109*/ 	.byte	0x69, 0x6e, 0x64, 0x75, 0x63, 0x74, 0x6f, 0x72, 0x5f, 0x63, 0x61, 0x63, 0x68, 0x65, 0x2f, 0x79
        /*0119*/ 	.byte	0x73, 0x2f, 0x63, 0x79, 0x73, 0x66, 0x74, 0x75, 0x64, 0x67, 0x35, 0x67, 0x6f, 0x74, 0x37, 0x7a
        /*0129*/ 	.byte	0x62, 0x61, 0x72, 0x72, 0x61, 0x34, 0x70, 0x75, 0x6a, 0x67, 0x65, 0x67, 0x74, 0x71, 0x35, 0x79
        /*0139*/ 	.byte	0x62, 0x34, 0x35, 0x6e, 0x7a, 0x72, 0x79, 0x75, 0x33, 0x66, 0x65, 0x65, 0x6f, 0x74, 0x35, 0x6c
        /*0149*/ 	.byte	0x35, 0x61, 0x77, 0x6e, 0x74, 0x67, 0x2e, 0x70, 0x79, 0x00
	.type		assertFile_1,@object
	.size		assertFile_1,(assertFile_3 - assertFile_1)
assertFile_1:
        /*0153*/ 	.byte	0x69, 0x6e, 0x64, 0x75, 0x63, 0x74, 0x6f, 0x72, 0x5f, 0x63, 0x61, 0x63, 0x68, 0x65, 0x2f, 0x79
        /*0163*/ 	.byte	0x73, 0x2f, 0x63, 0x79, 0x73, 0x66, 0x74, 0x75, 0x64, 0x67, 0x35, 0x67, 0x6f, 0x74, 0x37, 0x7a
        /*0173*/ 	.byte	0x62, 0x61, 0x72, 0x72, 0x61, 0x34, 0x70, 0x75, 0x6a, 0x67, 0x65, 0x67, 0x74, 0x71, 0x35, 0x79
        /*0183*/ 	.byte	0x62, 0x34, 0x35, 0x6e, 0x7a, 0x72, 0x79, 0x75, 0x33, 0x66, 0x65, 0x65, 0x6f, 0x74, 0x35, 0x6c
        /*0193*/ 	.byte	0x35, 0x61, 0x77, 0x6e, 0x74, 0x67, 0x2e, 0x70, 0x79, 0x00
	.type		assertFile_3,@object
	.size		assertFile_3,(.L_1 - assertFile_3)
assertFile_3:
        /*019d*/ 	.byte	0x69, 0x6e, 0x64, 0x75, 0x63, 0x74, 0x6f, 0x72, 0x5f, 0x63, 0x61, 0x63, 0x68, 0x65, 0x2f, 0x79
        /*01ad*/ 	.byte	0x73, 0x2f, 0x63, 0x79, 0x73, 0x66, 0x74, 0x75, 0x64, 0x67, 0x35, 0x67, 0x6f, 0x74, 0x37, 0x7a
        /*01bd*/ 	.byte	0x62, 0x61, 0x72, 0x72, 0x61, 0x34, 0x70, 0x75, 0x6a, 0x67, 0x65, 0x67, 0x74, 0x71, 0x35, 0x79
        /*01cd*/ 	.byte	0x62, 0x34, 0x35, 0x6e, 0x7a, 0x72, 0x79, 0x75, 0x33, 0x66, 0x65, 0x65, 0x6f, 0x74, 0x35, 0x6c
        /*01dd*/ 	.byte	0x35, 0x61, 0x77, 0x6e, 0x74, 0x67, 0x2e, 0x70, 0x79, 0x00
.L_1:


//--------------------- .nv.shared.triton_poi_fused__to_copy_add_gather_mul_rsub_sub_5 --------------------------
	.section	.nv.shared.triton_poi_fused__to_copy_add_gather_mul_rsub_sub_5,"aw",@nobits
	.sectionflags	@""
	.align	16
	.zero		1024


//--------------------- .nv.constant0.triton_poi_fused__to_copy_add_gather_mul_rsub_sub_5 --------------------------
	.section	.nv.constant0.triton_poi_fused__to_copy_add_gather_mul_rsub_sub_5,"a",@progbits
	.sectionflags	@""
	.align	4
.nv.constant0.triton_poi_fused__to_copy_add_gather_mul_rsub_sub_5:
	.zero		680


//--------------------- SYMBOLS --------------------------

	.type		__assertfail,@function
